	.target	sm_100a

	.elftype	@"ET_EXEC"


//--------------------- .note.nv.tkinfo           --------------------------
	.section	.note.nv.tkinfo,"",@"SHT_NOTE"
	.sectionflags	@"SHF_NOTE_NV_TKINFO"
	.tkinfo
        /*0018*/ 	.word	0x00000002
        /*0030*/ 	.string	""
        /*0030*/ 	.string	"ptxas"
        /*0030*/ 	.string	"Cuda compilation tools, release 13.0, V13.0.88"
        /*0030*/ 	.string	"Build cuda_13.0.r13.0/compiler.36424714_0"
        /*0030*/ 	.string	"-arch sm_100a -m 64 "



//--------------------- .note.nv.cuinfo           --------------------------
	.section	.note.nv.cuinfo,"",@"SHT_NOTE"
	.sectionflags	@"SHF_NOTE_NV_CUINFO"
        /*0018*/ 	.short	0x0002
        /*001a*/ 	.short	0x0064
        /*001c*/ 	.short	0x0082
	.zero		2


//--------------------- .nv.info                  --------------------------
	.section	.nv.info,"",@"SHT_CUDA_INFO"
	.align	4


	//----- nvinfo : EIATTR_REGCOUNT
	.align		4
        /*0000*/ 	.byte	0x04, 0x2f
        /*0002*/ 	.short	(.L_4 - .L_3)
	.align		4
.L_3:
        /*0004*/ 	.word	index@(_ZN18transformer_engine16context_parallel28thd_partition_indices_kernelEPiS1_iiii)
        /*0008*/ 	.word	0x0000001a


	//----- nvinfo : EIATTR_FRAME_SIZE
	.align		4
.L_4:
        /*000c*/ 	.byte	0x04, 0x11
        /*000e*/ 	.short	(.L_6 - .L_5)
	.align		4
.L_5:
        /*0010*/ 	.word	index@(_ZN18transformer_engine16context_parallel28thd_partition_indices_kernelEPiS1_iiii)
        /*0014*/ 	.word	0x00000000


	//----- nvinfo : EIATTR_REGCOUNT
	.align		4
.L_6:
        /*0018*/ 	.byte	0x04, 0x2f
        /*001a*/ 	.short	(.L_8 - .L_7)
	.align		4
.L_7:
        /*001c*/ 	.word	index@(_ZN18transformer_engine16context_parallel27thd_read_half_tensor_kernelEPvS1_Piiiii)
        /*0020*/ 	.word	0x00000022


	//----- nvinfo : EIATTR_FRAME_SIZE
	.align		4
.L_8:
        /*0024*/ 	.byte	0x04, 0x11
        /*0026*/ 	.short	(.L_10 - .L_9)
	.align		4
.L_9:
        /*0028*/ 	.word	index@(_ZN18transformer_engine16context_parallel27thd_read_half_tensor_kernelEPvS1_Piiiii)
        /*002c*/ 	.word	0x00000000


	//----- nvinfo : EIATTR_REGCOUNT
	.align		4
.L_10:
        /*0030*/ 	.byte	0x04, 0x2f
        /*0032*/ 	.short	(.L_12 - .L_11)
	.align		4
.L_11:
        /*0034*/ 	.word	index@(_ZN18transformer_engine16context_parallel14thd_lse_kernelILb1ENS0_20LseCorrectionFunctorEEEvPfS3_Piiiii)
        /*0038*/ 	.word	0x00000017


	//----- nvinfo : EIATTR_FRAME_SIZE
	.align		4
.L_12:
        /*003c*/ 	.byte	0x04, 0x11
        /*003e*/ 	.short	(.L_14 - .L_13)
	.align		4
.L_13:
        /*0040*/ 	.word	index@(_ZN18transformer_engine16context_parallel14thd_lse_kernelILb1ENS0_20LseCorrectionFunctorEEEvPfS3_Piiiii)
        /*0044*/ 	.word	0x00000000


	//----- nvinfo : EIATTR_REGCOUNT
	.align		4
.L_14:
        /*0048*/ 	.byte	0x04, 0x2f
        /*004a*/ 	.short	(.L_16 - .L_15)
	.align		4
.L_15:
        /*004c*/ 	.word	index@(_ZN18transformer_engine16context_parallel14thd_lse_kernelILb0ENS0_20LseCorrectionFunctorEEEvPfS3_Piiiii)
        /*0050*/ 	.word	0x00000017


	//----- nvinfo : EIATTR_FRAME_SIZE
	.align		4
.L_16:
        /*0054*/ 	.byte	0x04, 0x11
        /*0056*/ 	.short	(.L_18 - .L_17)
	.align		4
.L_17:
        /*0058*/ 	.word	index@(_ZN18transformer_engine16context_parallel14thd_lse_kernelILb0ENS0_20LseCorrectionFunctorEEEvPfS3_Piiiii)
        /*005c*/ 	.word	0x00000000


	//----- nvinfo : EIATTR_REGCOUNT
	.align		4
.L_18:
        /*0060*/ 	.byte	0x04, 0x2f
        /*0062*/ 	.short	(.L_20 - .L_19)
	.align		4
.L_19:
        /*0064*/ 	.word	index@(_ZN18transformer_engine16context_parallel14thd_lse_kernelILb1ENS0_14ReadLseFunctorEEEvPfS3_Piiiii)
        /*0068*/ 	.word	0x00000012


	//----- nvinfo : EIATTR_FRAME_SIZE
	.align		4
.L_20:
        /*006c*/ 	.byte	0x04, 0x11
        /*006e*/ 	.short	(.L_22 - .L_21)
	.align		4
.L_21:
        /*0070*/ 	.word	index@(_ZN18transformer_engine16context_parallel14thd_lse_kernelILb1ENS0_14ReadLseFunctorEEEvPfS3_Piiiii)
        /*0074*/ 	.word	0x00000000


	//----- nvinfo : EIATTR_REGCOUNT
	.align		4
.L_22:
        /*0078*/ 	.byte	0x04, 0x2f
        /*007a*/ 	.short	(.L_24 - .L_23)
	.align		4
.L_23:
        /*007c*/ 	.word	index@(_ZN18transformer_engine16context_parallel14thd_lse_kernelILb0ENS0_14ReadLseFunctorEEEvPfS3_Piiiii)
        /*0080*/ 	.word	0x00000012


	//----- nvinfo : EIATTR_FRAME_SIZE
	.align		4
.L_24:
        /*0084*/ 	.byte	0x04, 0x11
        /*0086*/ 	.short	(.L_26 - .L_25)
	.align		4
.L_25:
        /*0088*/ 	.word	index@(_ZN18transformer_engine16context_parallel14thd_lse_kernelILb0ENS0_14ReadLseFunctorEEEvPfS3_Piiiii)
        /*008c*/ 	.word	0x00000000


	//----- nvinfo : EIATTR_REGCOUNT
	.align		4
.L_26:
        /*0090*/ 	.byte	0x04, 0x2f
        /*0092*/ 	.short	(.L_28 - .L_27)
	.align		4
.L_27:
        /*0094*/ 	.word	index@(_ZN18transformer_engine16context_parallel25thd_out_correction_kernelIfLi1ELi16ELb1EEEvPT_S3_PfS4_Piiiiii)
        /*0098*/ 	.word	0x00000020


	//----- nvinfo : EIATTR_FRAME_SIZE
	.align		4
.L_28:
        /*009c*/ 	.byte	0x04, 0x11
        /*009e*/ 	.short	(.L_30 - .L_29)
	.align		4
.L_29:
        /*00a0*/ 	.word	index@(_ZN18transformer_engine16context_parallel25thd_out_correction_kernelIfLi1ELi16ELb1EEEvPT_S3_PfS4_Piiiiii)
        /*00a4*/ 	.word	0x00000000


	//----- nvinfo : EIATTR_REGCOUNT
	.align		4
.L_30:
        /*00a8*/ 	.byte	0x04, 0x2f
        /*00aa*/ 	.short	(.L_32 - .L_31)
	.align		4
.L_31:
        /*00ac*/ 	.word	index@(_ZN18transformer_engine16context_parallel25thd_out_correction_kernelIfLi1ELi16ELb0EEEvPT_S3_PfS4_Piiiiii)
        /*00b0*/ 	.word	0x00000028


	//----- nvinfo : EIATTR_FRAME_SIZE
	.align		4
.L_32:
        /*00b4*/ 	.byte	0x04, 0x11
        /*00b6*/ 	.short	(.L_34 - .L_33)
	.align		4
.L_33:
        /*00b8*/ 	.word	index@(_ZN18transformer_engine16context_parallel25thd_out_correction_kernelIfLi1ELi16ELb0EEEvPT_S3_PfS4_Piiiiii)
        /*00bc*/ 	.word	0x00000000


	//----- nvinfo : EIATTR_REGCOUNT
	.align		4
.L_34:
        /*00c0*/ 	.byte	0x04, 0x2f
        /*00c2*/ 	.short	(.L_36 - .L_35)
	.align		4
.L_35:
        /*00c4*/ 	.word	index@(_ZN18transformer_engine16context_parallel25thd_out_correction_kernelI6__halfLi1ELi16ELb1EEEvPT_S4_PfS5_Piiiiii)
        /*00c8*/ 	.word	0x00000021


	//----- nvinfo : EIATTR_FRAME_SIZE
	.align		4
.L_36:
        /*00cc*/ 	.byte	0x04, 0x11
        /*00ce*/ 	.short	(.L_38 - .L_37)
	.align		4
.L_37:
        /*00d0*/ 	.word	index@(_ZN18transformer_engine16context_parallel25thd_out_correction_kernelI6__halfLi1ELi16ELb1EEEvPT_S4_PfS5_Piiiiii)
        /*00d4*/ 	.word	0x00000000


	//----- nvinfo : EIATTR_REGCOUNT
	.align		4
.L_38:
        /*00d8*/ 	.byte	0x04, 0x2f
        /*00da*/ 	.short	(.L_40 - .L_39)
	.align		4
.L_39:
        /*00dc*/ 	.word	index@(_ZN18transformer_engine16context_parallel25thd_out_correction_kernelI6__halfLi1ELi16ELb0EEEvPT_S4_PfS5_Piiiiii)
        /*00e0*/ 	.word	0x00000028


	//----- nvinfo : EIATTR_FRAME_SIZE
	.align		4
.L_40:
        /*00e4*/ 	.byte	0x04, 0x11
        /*00e6*/ 	.short	(.L_42 - .L_41)
	.align		4
.L_41:
        /*00e8*/ 	.word	index@(_ZN18transformer_engine16context_parallel25thd_out_correction_kernelI6__halfLi1ELi16ELb0EEEvPT_S4_PfS5_Piiiiii)
        /*00ec*/ 	.word	0x00000000


	//----- nvinfo : EIATTR_REGCOUNT
	.align		4
.L_42:
        /*00f0*/ 	.byte	0x04, 0x2f
        /*00f2*/ 	.short	(.L_44 - .L_43)
	.align		4
.L_43:
        /*00f4*/ 	.word	index@(_ZN18transformer_engine16context_parallel25thd_out_correction_kernelI13__nv_bfloat16Li1ELi16ELb1EEEvPT_S4_PfS5_Piiiiii)
        /*00f8*/ 	.word	0x00000021


	//----- nvinfo : EIATTR_FRAME_SIZE
	.align		4
.L_44:
        /*00fc*/ 	.byte	0x04, 0x11
        /*00fe*/ 	.short	(.L_46 - .L_45)
	.align		4
.L_45:
        /*0100*/ 	.word	index@(_ZN18transformer_engine16context_parallel25thd_out_correction_kernelI13__nv_bfloat16Li1ELi16ELb1EEEvPT_S4_PfS5_Piiiiii)
        /*0104*/ 	.word	0x00000000


	//----- nvinfo : EIATTR_REGCOUNT
	.align		4
.L_46:
        /*0108*/ 	.byte	0x04, 0x2f
        /*010a*/ 	.short	(.L_48 - .L_47)
	.align		4
.L_47:
        /*010c*/ 	.word	index@(_ZN18transformer_engine16context_parallel25thd_out_correction_kernelI13__nv_bfloat16Li1ELi16ELb0EEEvPT_S4_PfS5_Piiiiii)
        /*0110*/ 	.word	0x00000027


	//----- nvinfo : EIATTR_FRAME_SIZE
	.align		4
.L_48:
        /*0114*/ 	.byte	0x04, 0x11
        /*0116*/ 	.short	(.L_50 - .L_49)
	.align		4
.L_49:
        /*0118*/ 	.word	index@(_ZN18transformer_engine16context_parallel25thd_out_correction_kernelI13__nv_bfloat16Li1ELi16ELb0EEEvPT_S4_PfS5_Piiiiii)
        /*011c*/ 	.word	0x00000000


	//----- nvinfo : EIATTR_REGCOUNT
	.align		4
.L_50:
        /*0120*/ 	.byte	0x04, 0x2f
        /*0122*/ 	.short	(.L_52 - .L_51)
	.align		4
.L_51:
        /*0124*/ 	.word	index@(_ZN18transformer_engine16context_parallel25thd_out_correction_kernelIfLi0ELi16ELb1EEEvPT_S3_PfS4_Piiiiii)
        /*0128*/ 	.word	0x00000020


	//----- nvinfo : EIATTR_FRAME_SIZE
	.align		4
.L_52:
        /*012c*/ 	.byte	0x04, 0x11
        /*012e*/ 	.short	(.L_54 - .L_53)
	.align		4
.L_53:
        /*0130*/ 	.word	index@(_ZN18transformer_engine16context_parallel25thd_out_correction_kernelIfLi0ELi16ELb1EEEvPT_S3_PfS4_Piiiiii)
        /*0134*/ 	.word	0x00000000


	//----- nvinfo : EIATTR_REGCOUNT
	.align		4
.L_54:
        /*0138*/ 	.byte	0x04, 0x2f
        /*013a*/ 	.short	(.L_56 - .L_55)
	.align		4
.L_55:
        /*013c*/ 	.word	index@(_ZN18transformer_engine16context_parallel25thd_out_correction_kernelIfLi0ELi16ELb0EEEvPT_S3_PfS4_Piiiiii)
        /*0140*/ 	.word	0x00000020


	//----- nvinfo : EIATTR_FRAME_SIZE
	.align		4
.L_56:
        /*0144*/ 	.byte	0x04, 0x11
        /*0146*/ 	.short	(.L_58 - .L_57)
	.align		4
.L_57:
        /*0148*/ 	.word	index@(_ZN18transformer_engine16context_parallel25thd_out_correction_kernelIfLi0ELi16ELb0EEEvPT_S3_PfS4_Piiiiii)
        /*014c*/ 	.word	0x00000000


	//----- nvinfo : EIATTR_REGCOUNT
	.align		4
.L_58:
        /*0150*/ 	.byte	0x04, 0x2f
        /*0152*/ 	.short	(.L_60 - .L_59)
	.align		4
.L_59:
        /*0154*/ 	.word	index@(_ZN18transformer_engine16context_parallel25thd_out_correction_kernelI6__halfLi0ELi16ELb1EEEvPT_S4_PfS5_Piiiiii)
        /*0158*/ 	.word	0x00000020


	//----- nvinfo : EIATTR_FRAME_SIZE
	.align		4
.L_60:
        /*015c*/ 	.byte	0x04, 0x11
        /*015e*/ 	.short	(.L_62 - .L_61)
	.align		4
.L_61:
        /*0160*/ 	.word	index@(_ZN18transformer_engine16context_parallel25thd_out_correction_kernelI6__halfLi0ELi16ELb1EEEvPT_S4_PfS5_Piiiiii)
        /*0164*/ 	.word	0x00000000


	//----- nvinfo : EIATTR_REGCOUNT
	.align		4
.L_62:
        /*0168*/ 	.byte	0x04, 0x2f
        /*016a*/ 	.short	(.L_64 - .L_63)
	.align		4
.L_63:
        /*016c*/ 	.word	index@(_ZN18transformer_engine16context_parallel25thd_out_correction_kernelI6__halfLi0ELi16ELb0EEEvPT_S4_PfS5_Piiiiii)
        /*0170*/ 	.word	0x00000024


	//----- nvinfo : EIATTR_FRAME_SIZE
	.align		4
.L_64:
        /*0174*/ 	.byte	0x04, 0x11
        /*0176*/ 	.short	(.L_66 - .L_65)
	.align		4
.L_65:
        /*0178*/ 	.word	index@(_ZN18transformer_engine16context_parallel25thd_out_correction_kernelI6__halfLi0ELi16ELb0EEEvPT_S4_PfS5_Piiiiii)
        /*017c*/ 	.word	0x00000000


	//----- nvinfo : EIATTR_REGCOUNT
	.align		4
.L_66:
        /*0180*/ 	.byte	0x04, 0x2f
        /*0182*/ 	.short	(.L_68 - .L_67)
	.align		4
.L_67:
        /*0184*/ 	.word	index@(_ZN18transformer_engine16context_parallel25thd_out_correction_kernelI13__nv_bfloat16Li0ELi16ELb1EEEvPT_S4_PfS5_Piiiiii)
        /*0188*/ 	.word	0x00000020


	//----- nvinfo : EIATTR_FRAME_SIZE
	.align		4
.L_68:
        /*018c*/ 	.byte	0x04, 0x11
        /*018e*/ 	.short	(.L_70 - .L_69)
	.align		4
.L_69:
        /*0190*/ 	.word	index@(_ZN18transformer_engine16context_parallel25thd_out_correction_kernelI13__nv_bfloat16Li0ELi16ELb1EEEvPT_S4_PfS5_Piiiiii)
        /*0194*/ 	.word	0x00000000


	//----- nvinfo : EIATTR_REGCOUNT
	.align		4
.L_70:
        /*0198*/ 	.byte	0x04, 0x2f
        /*019a*/ 	.short	(.L_72 - .L_71)
	.align		4
.L_71:
        /*019c*/ 	.word	index@(_ZN18transformer_engine16context_parallel25thd_out_correction_kernelI13__nv_bfloat16Li0ELi16ELb0EEEvPT_S4_PfS5_Piiiiii)
        /*01a0*/ 	.word	0x00000025


	//----- nvinfo : EIATTR_FRAME_SIZE
	.align		4
.L_72:
        /*01a4*/ 	.byte	0x04, 0x11
        /*01a6*/ 	.short	(.L_74 - .L_73)
	.align		4
.L_73:
        /*01a8*/ 	.word	index@(_ZN18transformer_engine16context_parallel25thd_out_correction_kernelI13__nv_bfloat16Li0ELi16ELb0EEEvPT_S4_PfS5_Piiiiii)
        /*01ac*/ 	.word	0x00000000


	//----- nvinfo : EIATTR_REGCOUNT
	.align		4
.L_74:
        /*01b0*/ 	.byte	0x04, 0x2f
        /*01b2*/ 	.short	(.L_76 - .L_75)
	.align		4
.L_75:
        /*01b4*/ 	.word	index@(_ZN18transformer_engine16context_parallel26thd_grad_correction_kernelIfNS0_10AddFunctorIfEENS0_12EmptyFunctorELi0ELi32EEEvPT_S6_Piiii)
        /*01b8*/ 	.word	0x0000001e


	//----- nvinfo : EIATTR_FRAME_SIZE
	.align		4
.L_76:
        /*01bc*/ 	.byte	0x04, 0x11
        /*01be*/ 	.short	(.L_78 - .L_77)
	.align		4
.L_77:
        /*01c0*/ 	.word	index@(_ZN18transformer_engine16context_parallel26thd_grad_correction_kernelIfNS0_10AddFunctorIfEENS0_12EmptyFunctorELi0ELi32EEEvPT_S6_Piiii)
        /*01c4*/ 	.word	0x00000000


	//----- nvinfo : EIATTR_REGCOUNT
	.align		4
.L_78:
        /*01c8*/ 	.byte	0x04, 0x2f
        /*01ca*/ 	.short	(.L_80 - .L_79)
	.align		4
.L_79:
        /*01cc*/ 	.word	index@(_ZN18transformer_engine16context_parallel26thd_grad_correction_kernelIfNS0_11CopyFunctorENS0_12EmptyFunctorELi0ELi32EEEvPT_S5_Piiii)
        /*01d0*/ 	.word	0x00000020


	//----- nvinfo : EIATTR_FRAME_SIZE
	.align		4
.L_80:
        /*01d4*/ 	.byte	0x04, 0x11
        /*01d6*/ 	.short	(.L_82 - .L_81)
	.align		4
.L_81:
        /*01d8*/ 	.word	index@(_ZN18transformer_engine16context_parallel26thd_grad_correction_kernelIfNS0_11CopyFunctorENS0_12EmptyFunctorELi0ELi32EEEvPT_S5_Piiii)
        /*01dc*/ 	.word	0x00000000


	//----- nvinfo : EIATTR_REGCOUNT
	.align		4
.L_82:
        /*01e0*/ 	.byte	0x04, 0x2f
        /*01e2*/ 	.short	(.L_84 - .L_83)
	.align		4
.L_83:
        /*01e4*/ 	.word	index@(_ZN18transformer_engine16context_parallel26thd_grad_correction_kernelIfNS0_12EmptyFunctorENS0_10AddFunctorIfEELi1ELi32EEEvPT_S6_Piiii)
        /*01e8*/ 	.word	0x0000001e


	//----- nvinfo : EIATTR_FRAME_SIZE
	.align		4
.L_84:
        /*01ec*/ 	.byte	0x04, 0x11
        /*01ee*/ 	.short	(.L_86 - .L_85)
	.align		4
.L_85:
        /*01f0*/ 	.word	index@(_ZN18transformer_engine16context_parallel26thd_grad_correction_kernelIfNS0_12EmptyFunctorENS0_10AddFunctorIfEELi1ELi32EEEvPT_S6_Piiii)
        /*01f4*/ 	.word	0x00000000


	//----- nvinfo : EIATTR_REGCOUNT
	.align		4
.L_86:
        /*01f8*/ 	.byte	0x04, 0x2f
        /*01fa*/ 	.short	(.L_88 - .L_87)
	.align		4
.L_87:
        /*01fc*/ 	.word	index@(_ZN18transformer_engine16context_parallel26thd_grad_correction_kernelIfNS0_12EmptyFunctorENS0_11CopyFunctorELi1ELi32EEEvPT_S5_Piiii)
        /*0200*/ 	.word	0x00000020


	//----- nvinfo : EIATTR_FRAME_SIZE
	.align		4
.L_88:
        /*0204*/ 	.byte	0x04, 0x11
        /*0206*/ 	.short	(.L_90 - .L_89)
	.align		4
.L_89:
        /*0208*/ 	.word	index@(_ZN18transformer_engine16context_parallel26thd_grad_correction_kernelIfNS0_12EmptyFunctorENS0_11CopyFunctorELi1ELi32EEEvPT_S5_Piiii)
        /*020c*/ 	.word	0x00000000


	//----- nvinfo : EIATTR_REGCOUNT
	.align		4
.L_90:
        /*0210*/ 	.byte	0x04, 0x2f
        /*0212*/ 	.short	(.L_92 - .L_91)
	.align		4
.L_91:
        /*0214*/ 	.word	index@(_ZN18transformer_engine16context_parallel26thd_grad_correction_kernelIfNS0_10AddFunctorIfEENS0_11CopyFunctorELi2ELi32EEEvPT_S6_Piiii)
        /*0218*/ 	.word	0x00000028


	//----- nvinfo : EIATTR_FRAME_SIZE
	.align		4
.L_92:
        /*021c*/ 	.byte	0x04, 0x11
        /*021e*/ 	.short	(.L_94 - .L_93)
	.align		4
.L_93:
        /*0220*/ 	.word	index@(_ZN18transformer_engine16context_parallel26thd_grad_correction_kernelIfNS0_10AddFunctorIfEENS0_11CopyFunctorELi2ELi32EEEvPT_S6_Piiii)
        /*0224*/ 	.word	0x00000000


	//----- nvinfo : EIATTR_REGCOUNT
	.align		4
.L_94:
        /*0228*/ 	.byte	0x04, 0x2f
        /*022a*/ 	.short	(.L_96 - .L_95)
	.align		4
.L_95:
        /*022c*/ 	.word	index@(_ZN18transformer_engine16context_parallel26thd_grad_correction_kernelIfNS0_11CopyFunctorENS0_10AddFunctorIfEELi2ELi32EEEvPT_S6_Piiii)
        /*0230*/ 	.word	0x00000028


	//----- nvinfo : EIATTR_FRAME_SIZE
	.align		4
.L_96:
        /*0234*/ 	.byte	0x04, 0x11
        /*0236*/ 	.short	(.L_98 - .L_97)
	.align		4
.L_97:
        /*0238*/ 	.word	index@(_ZN18transformer_engine16context_parallel26thd_grad_correction_kernelIfNS0_11CopyFunctorENS0_10AddFunctorIfEELi2ELi32EEEvPT_S6_Piiii)
        /*023c*/ 	.word	0x00000000


	//----- nvinfo : EIATTR_REGCOUNT
	.align		4
.L_98:
        /*0240*/ 	.byte	0x04, 0x2f
        /*0242*/ 	.short	(.L_100 - .L_99)
	.align		4
.L_99:
        /*0244*/ 	.word	index@(_ZN18transformer_engine16context_parallel26thd_grad_correction_kernelI6__halfNS0_10AddFunctorIS2_EENS0_12EmptyFunctorELi0ELi32EEEvPT_S7_Piiii)
        /*0248*/ 	.word	0x00000022


	//----- nvinfo : EIATTR_FRAME_SIZE
	.align		4
.L_100:
        /*024c*/ 	.byte	0x04, 0x11
        /*024e*/ 	.short	(.L_102 - .L_101)
	.align		4
.L_101:
        /*0250*/ 	.word	index@(_ZN18transformer_engine16context_parallel26thd_grad_correction_kernelI6__halfNS0_10AddFunctorIS2_EENS0_12EmptyFunctorELi0ELi32EEEvPT_S7_Piiii)
        /*0254*/ 	.word	0x00000000


	//----- nvinfo : EIATTR_REGCOUNT
	.align		4
.L_102:
        /*0258*/ 	.byte	0x04, 0x2f
        /*025a*/ 	.short	(.L_104 - .L_103)
	.align		4
.L_103:
        /*025c*/ 	.word	index@(_ZN18transformer_engine16context_parallel26thd_grad_correction_kernelI6__halfNS0_11CopyFunctorENS0_12EmptyFunctorELi0ELi32EEEvPT_S6_Piiii)
        /*0260*/ 	.word	0x00000020


	//----- nvinfo : EIATTR_FRAME_SIZE
	.align		4
.L_104:
        /*0264*/ 	.byte	0x04, 0x11
        /*0266*/ 	.short	(.L_106 - .L_105)
	.align		4
.L_105:
        /*0268*/ 	.word	index@(_ZN18transformer_engine16context_parallel26thd_grad_correction_kernelI6__halfNS0_11CopyFunctorENS0_12EmptyFunctorELi0ELi32EEEvPT_S6_Piiii)
        /*026c*/ 	.word	0x00000000


	//----- nvinfo : EIATTR_REGCOUNT
	.align		4
.L_106:
        /*0270*/ 	.byte	0x04, 0x2f
        /*0272*/ 	.short	(.L_108 - .L_107)
	.align		4
.L_107:
        /*0274*/ 	.word	index@(_ZN18transformer_engine16context_parallel26thd_grad_correction_kernelI6__halfNS0_12EmptyFunctorENS0_10AddFunctorIS2_EELi1ELi32EEEvPT_S7_Piiii)
        /*0278*/ 	.word	0x00000022


	//----- nvinfo : EIATTR_FRAME_SIZE
	.align		4
.L_108:
        /*027c*/ 	.byte	0x04, 0x11
        /*027e*/ 	.short	(.L_110 - .L_109)
	.align		4
.L_109:
        /*0280*/ 	.word	index@(_ZN18transformer_engine16context_parallel26thd_grad_correction_kernelI6__halfNS0_12EmptyFunctorENS0_10AddFunctorIS2_EELi1ELi32EEEvPT_S7_Piiii)
        /*0284*/ 	.word	0x00000000


	//----- nvinfo : EIATTR_REGCOUNT
	.align		4
.L_110:
        /*0288*/ 	.byte	0x04, 0x2f
        /*028a*/ 	.short	(.L_112 - .L_111)
	.align		4
.L_111:
        /*028c*/ 	.word	index@(_ZN18transformer_engine16context_parallel26thd_grad_correction_kernelI6__halfNS0_12EmptyFunctorENS0_11CopyFunctorELi1ELi32EEEvPT_S6_Piiii)
        /*0290*/ 	.word	0x00000020


	//----- nvinfo : EIATTR_FRAME_SIZE
	.align		4
.L_112:
        /*0294*/ 	.byte	0x04, 0x11
        /*0296*/ 	.short	(.L_114 - .L_113)
	.align		4
.L_113:
        /*0298*/ 	.word	index@(_ZN18transformer_engine16context_parallel26thd_grad_correction_kernelI6__halfNS0_12EmptyFunctorENS0_11CopyFunctorELi1ELi32EEEvPT_S6_Piiii)
        /*029c*/ 	.word	0x00000000


	//----- nvinfo : EIATTR_REGCOUNT
	.align		4
.L_114:
        /*02a0*/ 	.byte	0x04, 0x2f
        /*02a2*/ 	.short	(.L_116 - .L_115)
	.align		4
.L_115:
        /*02a4*/ 	.word	index@(_ZN18transformer_engine16context_parallel26thd_grad_correction_kernelI6__halfNS0_10AddFunctorIS2_EENS0_11CopyFunctorELi2ELi32EEEvPT_S7_Piiii)
        /*02a8*/ 	.word	0x00000028


	//----- nvinfo : EIATTR_FRAME_SIZE
	.align		4
.L_116:
        /*02ac*/ 	.byte	0x04, 0x11
        /*02ae*/ 	.short	(.L_118 - .L_117)
	.align		4
.L_117:
        /*02b0*/ 	.word	index@(_ZN18transformer_engine16context_parallel26thd_grad_correction_kernelI6__halfNS0_10AddFunctorIS2_EENS0_11CopyFunctorELi2ELi32EEEvPT_S7_Piiii)
        /*02b4*/ 	.word	0x00000000


	//----- nvinfo : EIATTR_REGCOUNT
	.align		4
.L_118:
        /*02b8*/ 	.byte	0x04, 0x2f
        /*02ba*/ 	.short	(.L_120 - .L_119)
	.align		4
.L_119:
        /*02bc*/ 	.word	index@(_ZN18transformer_engine16context_parallel26thd_grad_correction_kernelI6__halfNS0_11CopyFunctorENS0_10AddFunctorIS2_EELi2ELi32EEEvPT_S7_Piiii)
        /*02c0*/ 	.word	0x00000020


	//----- nvinfo : EIATTR_FRAME_SIZE
	.align		4
.L_120:
        /*02c4*/ 	.byte	0x04, 0x11
        /*02c6*/ 	.short	(.L_122 - .L_121)
	.align		4
.L_121:
        /*02c8*/ 	.word	index@(_ZN18transformer_engine16context_parallel26thd_grad_correction_kernelI6__halfNS0_11CopyFunctorENS0_10AddFunctorIS2_EELi2ELi32EEEvPT_S7_Piiii)
        /*02cc*/ 	.word	0x00000000


	//----- nvinfo : EIATTR_REGCOUNT
	.align		4
.L_122:
        /*02d0*/ 	.byte	0x04, 0x2f
        /*02d2*/ 	.short	(.L_124 - .L_123)
	.align		4
.L_123:
        /*02d4*/ 	.word	index@(_ZN18transformer_engine16context_parallel26thd_grad_correction_kernelI13__nv_bfloat16NS0_10AddFunctorIS2_EENS0_12EmptyFunctorELi0ELi32EEEvPT_S7_Piiii)
        /*02d8*/ 	.word	0x00000022


	//----- nvinfo : EIATTR_FRAME_SIZE
	.align		4
.L_124:
        /*02dc*/ 	.byte	0x04, 0x11
        /*02de*/ 	.short	(.L_126 - .L_125)
	.align		4
.L_125:
        /*02e0*/ 	.word	index@(_ZN18transformer_engine16context_parallel26thd_grad_correction_kernelI13__nv_bfloat16NS0_10AddFunctorIS2_EENS0_12EmptyFunctorELi0ELi32EEEvPT_S7_Piiii)
        /*02e4*/ 	.word	0x00000000


	//----- nvinfo : EIATTR_REGCOUNT
	.align		4
.L_126:
        /*02e8*/ 	.byte	0x04, 0x2f
        /*02ea*/ 	.short	(.L_128 - .L_127)
	.align		4
.L_127:
        /*02ec*/ 	.word	index@(_ZN18transformer_engine16context_parallel26thd_grad_correction_kernelI13__nv_bfloat16NS0_11CopyFunctorENS0_12EmptyFunctorELi0ELi32EEEvPT_S6_Piiii)
        /*02f0*/ 	.word	0x00000020


	//----- nvinfo : EIATTR_FRAME_SIZE
	.align		4
.L_128:
        /*02f4*/ 	.byte	0x04, 0x11
        /*02f6*/ 	.short	(.L_130 - .L_129)
	.align		4
.L_129:
        /*02f8*/ 	.word	index@(_ZN18transformer_engine16context_parallel26thd_grad_correction_kernelI13__nv_bfloat16NS0_11CopyFunctorENS0_12EmptyFunctorELi0ELi32EEEvPT_S6_Piiii)
        /*02fc*/ 	.word	0x00000000


	//----- nvinfo : EIATTR_REGCOUNT
	.align		4
.L_130:
        /*0300*/ 	.byte	0x04, 0x2f
        /*0302*/ 	.short	(.L_132 - .L_131)
	.align		4
.L_131:
        /*0304*/ 	.word	index@(_ZN18transformer_engine16context_parallel26thd_grad_correction_kernelI13__nv_bfloat16NS0_12EmptyFunctorENS0_10AddFunctorIS2_EELi1ELi32EEEvPT_S7_Piiii)
        /*0308*/ 	.word	0x00000022


	//----- nvinfo : EIATTR_FRAME_SIZE
	.align		4
.L_132:
        /*030c*/ 	.byte	0x04, 0x11
        /*030e*/ 	.short	(.L_134 - .L_133)
	.align		4
.L_133:
        /*0310*/ 	.word	index@(_ZN18transformer_engine16context_parallel26thd_grad_correction_kernelI13__nv_bfloat16NS0_12EmptyFunctorENS0_10AddFunctorIS2_EELi1ELi32EEEvPT_S7_Piiii)
        /*0314*/ 	.word	0x00000000


	//----- nvinfo : EIATTR_REGCOUNT
	.align		4
.L_134:
        /*0318*/ 	.byte	0x04, 0x2f
        /*031a*/ 	.short	(.L_136 - .L_135)
	.align		4
.L_135:
        /*031c*/ 	.word	index@(_ZN18transformer_engine16context_parallel26thd_grad_correction_kernelI13__nv_bfloat16NS0_12EmptyFunctorENS0_11CopyFunctorELi1ELi32EEEvPT_S6_Piiii)
        /*0320*/ 	.word	0x00000020


	//----- nvinfo : EIATTR_FRAME_SIZE
	.align		4
.L_136:
        /*0324*/ 	.byte	0x04, 0x11
        /*0326*/ 	.short	(.L_138 - .L_137)
	.align		4
.L_137:
        /*0328*/ 	.word	index@(_ZN18transformer_engine16context_parallel26thd_grad_correction_kernelI13__nv_bfloat16NS0_12EmptyFunctorENS0_11CopyFunctorELi1ELi32EEEvPT_S6_Piiii)
        /*032c*/ 	.word	0x00000000


	//----- nvinfo : EIATTR_REGCOUNT
	.align		4
.L_138:
        /*0330*/ 	.byte	0x04, 0x2f
        /*0332*/ 	.short	(.L_140 - .L_139)
	.align		4
.L_139:
        /*0334*/ 	.word	index@(_ZN18transformer_engine16context_parallel26thd_grad_correction_kernelI13__nv_bfloat16NS0_10AddFunctorIS2_EENS0_11CopyFunctorELi2ELi32EEEvPT_S7_Piiii)
        /*0338*/ 	.word	0x00000028


	//----- nvinfo : EIATTR_FRAME_SIZE
	.align		4
.L_140:
        /*033c*/ 	.byte	0x04, 0x11
        /*033e*/ 	.short	(.L_142 - .L_141)
	.align		4
.L_141:
        /*0340*/ 	.word	index@(_ZN18transformer_engine16context_parallel26thd_grad_correction_kernelI13__nv_bfloat16NS0_10AddFunctorIS2_EENS0_11CopyFunctorELi2ELi32EEEvPT_S7_Piiii)
        /*0344*/ 	.word	0x00000000


	//----- nvinfo : EIATTR_REGCOUNT
	.align		4
.L_142:
        /*0348*/ 	.byte	0x04, 0x2f
        /*034a*/ 	.short	(.L_144 - .L_143)
	.align		4
.L_143:
        /*034c*/ 	.word	index@(_ZN18transformer_engine16context_parallel26thd_grad_correction_kernelI13__nv_bfloat16NS0_11CopyFunctorENS0_10AddFunctorIS2_EELi2ELi32EEEvPT_S7_Piiii)
        /*0350*/ 	.word	0x00000020


	//----- nvinfo : EIATTR_FRAME_SIZE
	.align		4
.L_144:
        /*0354*/ 	.byte	0x04, 0x11
        /*0356*/ 	.short	(.L_146 - .L_145)
	.align		4
.L_145:
        /*0358*/ 	.word	index@(_ZN18transformer_engine16context_parallel26thd_grad_correction_kernelI13__nv_bfloat16NS0_11CopyFunctorENS0_10AddFunctorIS2_EELi2ELi32EEEvPT_S7_Piiii)
        /*035c*/ 	.word	0x00000000


	//----- nvinfo : EIATTR_MIN_STACK_SIZE
	.align		4
.L_146:
        /*0360*/ 	.byte	0x04, 0x12
        /*0362*/ 	.short	(.L_148 - .L_147)
	.align		4
.L_147:
        /*0364*/ 	.word	index@(_ZN18transformer_engine16context_parallel26thd_grad_correction_kernelI13__nv_bfloat16NS0_11CopyFunctorENS0_10AddFunctorIS2_EELi2ELi32EEEvPT_S7_Piiii)
        /*0368*/ 	.word	0x00000000


	//----- nvinfo : EIATTR_MIN_STACK_SIZE
	.align		4
.L_148:
        /*036c*/ 	.byte	0x04, 0x12
        /*036e*/ 	.short	(.L_150 - .L_149)
	.align		4
.L_149:
        /*0370*/ 	.word	index@(_ZN18transformer_engine16context_parallel26thd_grad_correction_kernelI13__nv_bfloat16NS0_10AddFunctorIS2_EENS0_11CopyFunctorELi2ELi32EEEvPT_S7_Piiii)
        /*0374*/ 	.word	0x00000000


	//----- nvinfo : EIATTR_MIN_STACK_SIZE
	.align		4
.L_150:
        /*0378*/ 	.byte	0x04, 0x12
        /*037a*/ 	.short	(.L_152 - .L_151)
	.align		4
.L_151:
        /*037c*/ 	.word	index@(_ZN18transformer_engine16context_parallel26thd_grad_correction_kernelI13__nv_bfloat16NS0_12EmptyFunctorENS0_11CopyFunctorELi1ELi32EEEvPT_S6_Piiii)
        /*0380*/ 	.word	0x00000000


	//----- nvinfo : EIATTR_MIN_STACK_SIZE
	.align		4
.L_152:
        /*0384*/ 	.byte	0x04, 0x12
        /*0386*/ 	.short	(.L_154 - .L_153)
	.align		4
.L_153:
        /*0388*/ 	.word	index@(_ZN18transformer_engine16context_parallel26thd_grad_correction_kernelI13__nv_bfloat16NS0_12EmptyFunctorENS0_10AddFunctorIS2_EELi1ELi32EEEvPT_S7_Piiii)
        /*038c*/ 	.word	0x00000000


	//----- nvinfo : EIATTR_MIN_STACK_SIZE
	.align		4
.L_154:
        /*0390*/ 	.byte	0x04, 0x12
        /*0392*/ 	.short	(.L_156 - .L_155)
	.align		4
.L_155:
        /*0394*/ 	.word	index@(_ZN18transformer_engine16context_parallel26thd_grad_correction_kernelI13__nv_bfloat16NS0_11CopyFunctorENS0_12EmptyFunctorELi0ELi32EEEvPT_S6_Piiii)
        /*0398*/ 	.word	0x00000000


	//----- nvinfo : EIATTR_MIN_STACK_SIZE
	.align		4
.L_156:
        /*039c*/ 	.byte	0x04, 0x12
        /*039e*/ 	.short	(.L_158 - .L_157)
	.align		4
.L_157:
        /*03a0*/ 	.word	index@(_ZN18transformer_engine16context_parallel26thd_grad_correction_kernelI13__nv_bfloat16NS0_10AddFunctorIS2_EENS0_12EmptyFunctorELi0ELi32EEEvPT_S7_Piiii)
        /*03a4*/ 	.word	0x00000000


	//----- nvinfo : EIATTR_MIN_STACK_SIZE
	.align		4
.L_158:
        /*03a8*/ 	.byte	0x04, 0x12
        /*03aa*/ 	.short	(.L_160 - .L_159)
	.align		4
.L_159:
        /*03ac*/ 	.word	index@(_ZN18transformer_engine16context_parallel26thd_grad_correction_kernelI6__halfNS0_11CopyFunctorENS0_10AddFunctorIS2_EELi2ELi32EEEvPT_S7_Piiii)
        /*03b0*/ 	.word	0x00000000


	//----- nvinfo : EIATTR_MIN_STACK_SIZE
	.align		4
.L_160:
        /*03b4*/ 	.byte	0x04, 0x12
        /*03b6*/ 	.short	(.L_162 - .L_161)
	.align		4
.L_161:
        /*03b8*/ 	.word	index@(_ZN18transformer_engine16context_parallel26thd_grad_correction_kernelI6__halfNS0_10AddFunctorIS2_EENS0_11CopyFunctorELi2ELi32EEEvPT_S7_Piiii)
        /*03bc*/ 	.word	0x00000000


	//----- nvinfo : EIATTR_MIN_STACK_SIZE
	.align		4
.L_162:
        /*03c0*/ 	.byte	0x04, 0x12
        /*03c2*/ 	.short	(.L_164 - .L_163)
	.align		4
.L_163:
        /*03c4*/ 	.word	index@(_ZN18transformer_engine16context_parallel26thd_grad_correction_kernelI6__halfNS0_12EmptyFunctorENS0_11CopyFunctorELi1ELi32EEEvPT_S6_Piiii)
        /*03c8*/ 	.word	0x00000000


	//----- nvinfo : EIATTR_MIN_STACK_SIZE
	.align		4
.L_164:
        /*03cc*/ 	.byte	0x04, 0x12
        /*03ce*/ 	.short	(.L_166 - .L_165)
	.align		4
.L_165:
        /*03d0*/ 	.word	index@(_ZN18transformer_engine16context_parallel26thd_grad_correction_kernelI6__halfNS0_12EmptyFunctorENS0_10AddFunctorIS2_EELi1ELi32EEEvPT_S7_Piiii)
        /*03d4*/ 	.word	0x00000000


	//----- nvinfo : EIATTR_MIN_STACK_SIZE
	.align		4
.L_166:
        /*03d8*/ 	.byte	0x04, 0x12
        /*03da*/ 	.short	(.L_168 - .L_167)
	.align		4
.L_167:
        /*03dc*/ 	.word	index@(_ZN18transformer_engine16context_parallel26thd_grad_correction_kernelI6__halfNS0_11CopyFunctorENS0_12EmptyFunctorELi0ELi32EEEvPT_S6_Piiii)
        /*03e0*/ 	.word	0x00000000


	//----- nvinfo : EIATTR_MIN_STACK_SIZE
	.align		4
.L_168:
        /*03e4*/ 	.byte	0x04, 0x12
        /*03e6*/ 	.short	(.L_170 - .L_169)
	.align		4
.L_169:
        /*03e8*/ 	.word	index@(_ZN18transformer_engine16context_parallel26thd_grad_correction_kernelI6__halfNS0_10AddFunctorIS2_EENS0_12EmptyFunctorELi0ELi32EEEvPT_S7_Piiii)
        /*03ec*/ 	.word	0x00000000


	//----- nvinfo : EIATTR_MIN_STACK_SIZE
	.align		4
.L_170:
        /*03f0*/ 	.byte	0x04, 0x12
        /*03f2*/ 	.short	(.L_172 - .L_171)
	.align		4
.L_171:
        /*03f4*/ 	.word	index@(_ZN18transformer_engine16context_parallel26thd_grad_correction_kernelIfNS0_11CopyFunctorENS0_10AddFunctorIfEELi2ELi32EEEvPT_S6_Piiii)
        /*03f8*/ 	.word	0x00000000


	//----- nvinfo : EIATTR_MIN_STACK_SIZE
	.align		4
.L_172:
        /*03fc*/ 	.byte	0x04, 0x12
        /*03fe*/ 	.short	(.L_174 - .L_173)
	.align		4
.L_173:
        /*0400*/ 	.word	index@(_ZN18transformer_engine16context_parallel26thd_grad_correction_kernelIfNS0_10AddFunctorIfEENS0_11CopyFunctorELi2ELi32EEEvPT_S6_Piiii)
        /*0404*/ 	.word	0x00000000


	//----- nvinfo : EIATTR_MIN_STACK_SIZE
	.align		4
.L_174:
        /*0408*/ 	.byte	0x04, 0x12
        /*040a*/ 	.short	(.L_176 - .L_175)
	.align		4
.L_175:
        /*040c*/ 	.word	index@(_ZN18transformer_engine16context_parallel26thd_grad_correction_kernelIfNS0_12EmptyFunctorENS0_11CopyFunctorELi1ELi32EEEvPT_S5_Piiii)
        /*0410*/ 	.word	0x00000000


	//----- nvinfo : EIATTR_MIN_STACK_SIZE
	.align		4
.L_176:
        /*0414*/ 	.byte	0x04, 0x12
        /*0416*/ 	.short	(.L_178 - .L_177)
	.align		4
.L_177:
        /*0418*/ 	.word	index@(_ZN18transformer_engine16context_parallel26thd_grad_correction_kernelIfNS0_12EmptyFunctorENS0_10AddFunctorIfEELi1ELi32EEEvPT_S6_Piiii)
        /*041c*/ 	.word	0x00000000


	//----- nvinfo : EIATTR_MIN_STACK_SIZE
	.align		4
.L_178:
        /*0420*/ 	.byte	0x04, 0x12
        /*0422*/ 	.short	(.L_180 - .L_179)
	.align		4
.L_179:
        /*0424*/ 	.word	index@(_ZN18transformer_engine16context_parallel26thd_grad_correction_kernelIfNS0_11CopyFunctorENS0_12EmptyFunctorELi0ELi32EEEvPT_S5_Piiii)
        /*0428*/ 	.word	0x00000000


	//----- nvinfo : EIATTR_MIN_STACK_SIZE
	.align		4
.L_180:
        /*042c*/ 	.byte	0x04, 0x12
        /*042e*/ 	.short	(.L_182 - .L_181)
	.align		4
.L_181:
        /*0430*/ 	.word	index@(_ZN18transformer_engine16context_parallel26thd_grad_correction_kernelIfNS0_10AddFunctorIfEENS0_12EmptyFunctorELi0ELi32EEEvPT_S6_Piiii)
        /*0434*/ 	.word	0x00000000


	//----- nvinfo : EIATTR_MIN_STACK_SIZE
	.align		4
.L_182:
        /*0438*/ 	.byte	0x04, 0x12
        /*043a*/ 	.short	(.L_184 - .L_183)
	.align		4
.L_183:
        /*043c*/ 	.word	index@(_ZN18transformer_engine16context_parallel25thd_out_correction_kernelI13__nv_bfloat16Li0ELi16ELb0EEEvPT_S4_PfS5_Piiiiii)
        /*0440*/ 	.word	0x00000000


	//----- nvinfo : EIATTR_MIN_STACK_SIZE
	.align		4
.L_184:
        /*0444*/ 	.byte	0x04, 0x12
        /*0446*/ 	.short	(.L_186 - .L_185)
	.align		4
.L_185:
        /*0448*/ 	.word	index@(_ZN18transformer_engine16context_parallel25thd_out_correction_kernelI13__nv_bfloat16Li0ELi16ELb1EEEvPT_S4_PfS5_Piiiiii)
        /*044c*/ 	.word	0x00000000


	//----- nvinfo : EIATTR_MIN_STACK_SIZE
	.align		4
.L_186:
        /*0450*/ 	.byte	0x04, 0x12
        /*0452*/ 	.short	(.L_188 - .L_187)
	.align		4
.L_187:
        /*0454*/ 	.word	index@(_ZN18transformer_engine16context_parallel25thd_out_correction_kernelI6__halfLi0ELi16ELb0EEEvPT_S4_PfS5_Piiiiii)
        /*0458*/ 	.word	0x00000000


	//----- nvinfo : EIATTR_MIN_STACK_SIZE
	.align		4
.L_188:
        /*045c*/ 	.byte	0x04, 0x12
        /*045e*/ 	.short	(.L_190 - .L_189)
	.align		4
.L_189:
        /*0460*/ 	.word	index@(_ZN18transformer_engine16context_parallel25thd_out_correction_kernelI6__halfLi0ELi16ELb1EEEvPT_S4_PfS5_Piiiiii)
        /*0464*/ 	.word	0x00000000


	//----- nvinfo : EIATTR_MIN_STACK_SIZE
	.align		4
.L_190:
        /*0468*/ 	.byte	0x04, 0x12
        /*046a*/ 	.short	(.L_192 - .L_191)
	.align		4
.L_191:
        /*046c*/ 	.word	index@(_ZN18transformer_engine16context_parallel25thd_out_correction_kernelIfLi0ELi16ELb0EEEvPT_S3_PfS4_Piiiiii)
        /*0470*/ 	.word	0x00000000


	//----- nvinfo : EIATTR_MIN_STACK_SIZE
	.align		4
.L_192:
        /*0474*/ 	.byte	0x04, 0x12
        /*0476*/ 	.short	(.L_194 - .L_193)
	.align		4
.L_193:
        /*0478*/ 	.word	index@(_ZN18transformer_engine16context_parallel25thd_out_correction_kernelIfLi0ELi16ELb1EEEvPT_S3_PfS4_Piiiiii)
        /*047c*/ 	.word	0x00000000


	//----- nvinfo : EIATTR_MIN_STACK_SIZE
	.align		4
.L_194:
        /*0480*/ 	.byte	0x04, 0x12
        /*0482*/ 	.short	(.L_196 - .L_195)
	.align		4
.L_195:
        /*0484*/ 	.word	index@(_ZN18transformer_engine16context_parallel25thd_out_correction_kernelI13__nv_bfloat16Li1ELi16ELb0EEEvPT_S4_PfS5_Piiiiii)
        /*0488*/ 	.word	0x00000000


	//----- nvinfo : EIATTR_MIN_STACK_SIZE
	.align		4
.L_196:
        /*048c*/ 	.byte	0x04, 0x12
        /*048e*/ 	.short	(.L_198 - .L_197)
	.align		4
.L_197:
        /*0490*/ 	.word	index@(_ZN18transformer_engine16context_parallel25thd_out_correction_kernelI13__nv_bfloat16Li1ELi16ELb1EEEvPT_S4_PfS5_Piiiiii)
        /*0494*/ 	.word	0x00000000


	//----- nvinfo : EIATTR_MIN_STACK_SIZE
	.align		4
.L_198:
        /*0498*/ 	.byte	0x04, 0x12
        /*049a*/ 	.short	(.L_200 - .L_199)
	.align		4
.L_199:
        /*049c*/ 	.word	index@(_ZN18transformer_engine16context_parallel25thd_out_correction_kernelI6__halfLi1ELi16ELb0EEEvPT_S4_PfS5_Piiiiii)
        /*04a0*/ 	.word	0x00000000


	//----- nvinfo : EIATTR_MIN_STACK_SIZE
	.align		4
.L_200:
        /*04a4*/ 	.byte	0x04, 0x12
        /*04a6*/ 	.short	(.L_202 - .L_201)
	.align		4
.L_201:
        /*04a8*/ 	.word	index@(_ZN18transformer_engine16context_parallel25thd_out_correction_kernelI6__halfLi1ELi16ELb1EEEvPT_S4_PfS5_Piiiiii)
        /*04ac*/ 	.word	0x00000000


	//----- nvinfo : EIATTR_MIN_STACK_SIZE
	.align		4
.L_202:
        /*04b0*/ 	.byte	0x04, 0x12
        /*04b2*/ 	.short	(.L_204 - .L_203)
	.align		4
.L_203:
        /*04b4*/ 	.word	index@(_ZN18transformer_engine16context_parallel25thd_out_correction_kernelIfLi1ELi16ELb0EEEvPT_S3_PfS4_Piiiiii)
        /*04b8*/ 	.word	0x00000000


	//----- nvinfo : EIATTR_MIN_STACK_SIZE
	.align		4
.L_204:
        /*04bc*/ 	.byte	0x04, 0x12
        /*04be*/ 	.short	(.L_206 - .L_205)
	.align		4
.L_205:
        /*04c0*/ 	.word	index@(_ZN18transformer_engine16context_parallel25thd_out_correction_kernelIfLi1ELi16ELb1EEEvPT_S3_PfS4_Piiiiii)
        /*04c4*/ 	.word	0x00000000


	//----- nvinfo : EIATTR_MIN_STACK_SIZE
	.align		4
.L_206:
        /*04c8*/ 	.byte	0x04, 0x12
        /*04ca*/ 	.short	(.L_208 - .L_207)
	.align		4
.L_207:
        /*04cc*/ 	.word	index@(_ZN18transformer_engine16context_parallel14thd_lse_kernelILb0ENS0_14ReadLseFunctorEEEvPfS3_Piiiii)
        /*04d0*/ 	.word	0x00000000


	//----- nvinfo : EIATTR_MIN_STACK_SIZE
	.align		4
.L_208:
        /*04d4*/ 	.byte	0x04, 0x12
        /*04d6*/ 	.short	(.L_210 - .L_209)
	.align		4
.L_209:
        /*04d8*/ 	.word	index@(_ZN18transformer_engine16context_parallel14thd_lse_kernelILb1ENS0_14ReadLseFunctorEEEvPfS3_Piiiii)
        /*04dc*/ 	.word	0x00000000


	//----- nvinfo : EIATTR_MIN_STACK_SIZE
	.align		4
.L_210:
        /*04e0*/ 	.byte	0x04, 0x12
        /*04e2*/ 	.short	(.L_212 - .L_211)
	.align		4
.L_211:
        /*04e4*/ 	.word	index@(_ZN18transformer_engine16context_parallel14thd_lse_kernelILb0ENS0_20LseCorrectionFunctorEEEvPfS3_Piiiii)
        /*04e8*/ 	.word	0x00000000


	//----- nvinfo : EIATTR_MIN_STACK_SIZE
	.align		4
.L_212:
        /*04ec*/ 	.byte	0x04, 0x12
        /*04ee*/ 	.short	(.L_214 - .L_213)
	.align		4
.L_213:
        /*04f0*/ 	.word	index@(_ZN18transformer_engine16context_parallel14thd_lse_kernelILb1ENS0_20LseCorrectionFunctorEEEvPfS3_Piiiii)
        /*04f4*/ 	.word	0x00000000


	//----- nvinfo : EIATTR_MIN_STACK_SIZE
	.align		4
.L_214:
        /*04f8*/ 	.byte	0x04, 0x12
        /*04fa*/ 	.short	(.L_216 - .L_215)
	.align		4
.L_215:
        /*04fc*/ 	.word	index@(_ZN18transformer_engine16context_parallel27thd_read_half_tensor_kernelEPvS1_Piiiii)
        /*0500*/ 	.word	0x00000000


	//----- nvinfo : EIATTR_MIN_STACK_SIZE
	.align		4
.L_216:
        /*0504*/ 	.byte	0x04, 0x12
        /*0506*/ 	.short	(.L_218 - .L_217)
	.align		4
.L_217:
        /*0508*/ 	.word	index@(_ZN18transformer_engine16context_parallel28thd_partition_indices_kernelEPiS1_iiii)
        /*050c*/ 	.word	0x00000000
.L_218:


//--------------------- .nv.compat                --------------------------
	.section	.nv.compat,"",@"SHT_CUDA_COMPAT_INFO"
	.align	4
        /*0000*/ 	.byte	0x02, 0x09, 0x01, 0x00, 0x02, 0x02, 0x01, 0x00, 0x02, 0x05, 0x05, 0x00, 0x03, 0x07, 0x01, 0x01
        /*0010*/ 	.byte	0x02, 0x03, 0x00, 0x00, 0x02, 0x06, 0x01, 0x00, 0x04, 0x0b, 0x08, 0x00, 0x09, 0x00, 0x00, 0x00
        /*0020*/ 	.byte	0x00, 0x00, 0x00, 0x00


//--------------------- .nv.info._ZN18transformer_engine16context_parallel26thd_grad_correction_kernelI13__nv_bfloat16NS0_11CopyFunctorENS0_10AddFunctorIS2_EELi2ELi32EEEvPT_S7_Piiii --------------------------
	.section	.nv.info._ZN18transformer_engine16context_parallel26thd_grad_correction_kernelI13__nv_bfloat16NS0_11CopyFunctorENS0_10AddFunctorIS2_EELi2ELi32EEEvPT_S7_Piiii,"",@"SHT_CUDA_INFO"
	.sectionflags	@""
	.align	4


	//----- nvinfo : EIATTR_CUDA_API_VERSION
	.align		4
        /*0000*/ 	.byte	0x04, 0x37
        /*0002*/ 	.short	(.L_220 - .L_219)
.L_219:
        /*0004*/ 	.word	0x00000082


	//----- nvinfo : EIATTR_KPARAM_INFO
	.align		4
.L_220:
        /*0008*/ 	.byte	0x04, 0x17
        /*000a*/ 	.short	(.L_222 - .L_221)
.L_221:
        /*000c*/ 	.word	0x00000000
        /*0010*/ 	.short	0x0005
        /*0012*/ 	.short	0x0020
        /*0014*/ 	.byte	0x00, 0xf0, 0x11, 0x00


	//----- nvinfo : EIATTR_KPARAM_INFO
	.align		4
.L_222:
        /*0018*/ 	.byte	0x04, 0x17
        /*001a*/ 	.short	(.L_224 - .L_223)
.L_223:
        /*001c*/ 	.word	0x00000000
        /*0020*/ 	.short	0x0004
        /*0022*/ 	.short	0x001c
        /*0024*/ 	.byte	0x00, 0xf0, 0x11, 0x00


	//----- nvinfo : EIATTR_KPARAM_INFO
	.align		4
.L_224:
        /*0028*/ 	.byte	0x04, 0x17
        /*002a*/ 	.short	(.L_226 - .L_225)
.L_225:
        /*002c*/ 	.word	0x00000000
        /*0030*/ 	.short	0x0003
        /*0032*/ 	.short	0x0018
        /*0034*/ 	.byte	0x00, 0xf0, 0x11, 0x00


	//----- nvinfo : EIATTR_KPARAM_INFO
	.align		4
.L_226:
        /*0038*/ 	.byte	0x04, 0x17
        /*003a*/ 	.short	(.L_228 - .L_227)
.L_227:
        /*003c*/ 	.word	0x00000000
        /*0040*/ 	.short	0x0002
        /*0042*/ 	.short	0x0010
        /*0044*/ 	.byte	0x00, 0xf5, 0x21, 0x00


	//----- nvinfo : EIATTR_KPARAM_INFO
	.align		4
.L_228:
        /*0048*/ 	.byte	0x04, 0x17
        /*004a*/ 	.short	(.L_230 - .L_229)
.L_229:
        /*004c*/ 	.word	0x00000000
        /*0050*/ 	.short	0x0001
        /*0052*/ 	.short	0x0008
        /*0054*/ 	.byte	0x00, 0xf5, 0x21, 0x00


	//----- nvinfo : EIATTR_KPARAM_INFO
	.align		4
.L_230:
        /*0058*/ 	.byte	0x04, 0x17
        /*005a*/ 	.short	(.L_232 - .L_231)
.L_231:
        /*005c*/ 	.word	0x00000000
        /*0060*/ 	.short	0x0000
        /*0062*/ 	.short	0x0000
        /*0064*/ 	.byte	0x00, 0xf5, 0x21, 0x00


	//----- nvinfo : EIATTR_SPARSE_MMA_MASK
	.align		4
.L_232:
        /*0068*/ 	.byte	0x03, 0x50
        /*006a*/ 	.short	0x0000


	//----- nvinfo : EIATTR_MAXREG_COUNT
	.align		4
        /*006c*/ 	.byte	0x03, 0x1b
        /*006e*/ 	.short	0x00ff


	//----- nvinfo : EIATTR_NUM_BARRIERS
	.align		4
        /*0070*/ 	.byte	0x02, 0x4c
        /*0072*/ 	.byte	0x01
	.zero		1


	//----- nvinfo : EIATTR_MERCURY_ISA_VERSION
	.align		4
        /*0074*/ 	.byte	0x03, 0x5f
        /*0076*/ 	.short	0x0101


	//----- nvinfo : EIATTR_VRC_CTA_INIT_COUNT
	.align		4
        /*0078*/ 	.byte	0x02, 0x4a
	.zero		1
	.zero		1


	//----- nvinfo : EIATTR_EXIT_INSTR_OFFSETS
	.align		4
        /*007c*/ 	.byte	0x04, 0x1c
        /*007e*/ 	.short	(.L_234 - .L_233)


	//   ....[0]....
.L_233:
        /*0080*/ 	.word	0x00000270


	//   ....[1]....
        /*0084*/ 	.word	0x00001040


	//   ....[2]....
        /*0088*/ 	.word	0x00001b30


	//----- nvinfo : EIATTR_CRS_STACK_SIZE
	.align		4
.L_234:
        /*008c*/ 	.byte	0x04, 0x1e
        /*008e*/ 	.short	(.L_236 - .L_235)
.L_235:
        /*0090*/ 	.word	0x00000000


	//----- nvinfo : EIATTR_CBANK_PARAM_SIZE
	.align		4
.L_236:
        /*0094*/ 	.byte	0x03, 0x19
        /*0096*/ 	.short	0x0024


	//----- nvinfo : EIATTR_PARAM_CBANK
	.align		4
        /*0098*/ 	.byte	0x04, 0x0a
        /*009a*/ 	.short	(.L_238 - .L_237)
	.align		4
.L_237:
        /*009c*/ 	.word	index@(.nv.constant0._ZN18transformer_engine16context_parallel26thd_grad_correction_kernelI13__nv_bfloat16NS0_11CopyFunctorENS0_10AddFunctorIS2_EELi2ELi32EEEvPT_S7_Piiii)
        /*00a0*/ 	.short	0x0380
        /*00a2*/ 	.short	0x0024


	//----- nvinfo : EIATTR_SW_WAR
	.align		4
.L_238:
        /*00a4*/ 	.byte	0x04, 0x36
        /*00a6*/ 	.short	(.L_240 - .L_239)
.L_239:
        /*00a8*/ 	.word	0x00000008
.L_240:


//--------------------- .nv.info._ZN18transformer_engine16context_parallel26thd_grad_correction_kernelI13__nv_bfloat16NS0_10AddFunctorIS2_EENS0_11CopyFunctorELi2ELi32EEEvPT_S7_Piiii --------------------------
	.section	.nv.info._ZN18transformer_engine16context_parallel26thd_grad_correction_kernelI13__nv_bfloat16NS0_10AddFunctorIS2_EENS0_11CopyFunctorELi2ELi32EEEvPT_S7_Piiii,"",@"SHT_CUDA_INFO"
	.sectionflags	@""
	.align	4


	//----- nvinfo : EIATTR_CUDA_API_VERSION
	.align		4
        /*0000*/ 	.byte	0x04, 0x37
        /*0002*/ 	.short	(.L_242 - .L_241)
.L_241:
        /*0004*/ 	.word	0x00000082


	//----- nvinfo : EIATTR_KPARAM_INFO
	.align		4
.L_242:
        /*0008*/ 	.byte	0x04, 0x17
        /*000a*/ 	.short	(.L_244 - .L_243)
.L_243:
        /*000c*/ 	.word	0x00000000
        /*0010*/ 	.short	0x0005
        /*0012*/ 	.short	0x0020
        /*0014*/ 	.byte	0x00, 0xf0, 0x11, 0x00


	//----- nvinfo : EIATTR_KPARAM_INFO
	.align		4
.L_244:
        /*0018*/ 	.byte	0x04, 0x17
        /*001a*/ 	.short	(.L_246 - .L_245)
.L_245:
        /*001c*/ 	.word	0x00000000
        /*0020*/ 	.short	0x0004
        /*0022*/ 	.short	0x001c
        /*0024*/ 	.byte	0x00, 0xf0, 0x11, 0x00


	//----- nvinfo : EIATTR_KPARAM_INFO
	.align		4
.L_246:
        /*0028*/ 	.byte	0x04, 0x17
        /*002a*/ 	.short	(.L_248 - .L_247)
.L_247:
        /*002c*/ 	.word	0x00000000
        /*0030*/ 	.short	0x0003
        /*0032*/ 	.short	0x0018
        /*0034*/ 	.byte	0x00, 0xf0, 0x11, 0x00


	//----- nvinfo : EIATTR_KPARAM_INFO
	.align		4
.L_248:
        /*0038*/ 	.byte	0x04, 0x17
        /*003a*/ 	.short	(.L_250 - .L_249)
.L_249:
        /*003c*/ 	.word	0x00000000
        /*0040*/ 	.short	0x0002
        /*0042*/ 	.short	0x0010
        /*0044*/ 	.byte	0x00, 0xf5, 0x21, 0x00


	//----- nvinfo : EIATTR_KPARAM_INFO
	.align		4
.L_250:
        /*0048*/ 	.byte	0x04, 0x17
        /*004a*/ 	.short	(.L_252 - .L_251)
.L_251:
        /*004c*/ 	.word	0x00000000
        /*0050*/ 	.short	0x0001
        /*0052*/ 	.short	0x0008
        /*0054*/ 	.byte	0x00, 0xf5, 0x21, 0x00


	//----- nvinfo : EIATTR_KPARAM_INFO
	.align		4
.L_252:
        /*0058*/ 	.byte	0x04, 0x17
        /*005a*/ 	.short	(.L_254 - .L_253)
.L_253:
        /*005c*/ 	.word	0x00000000
        /*0060*/ 	.short	0x0000
        /*0062*/ 	.short	0x0000
        /*0064*/ 	.byte	0x00, 0xf5, 0x21, 0x00


	//----- nvinfo : EIATTR_SPARSE_MMA_MASK
	.align		4
.L_254:
        /*0068*/ 	.byte	0x03, 0x50
        /*006a*/ 	.short	0x0000


	//----- nvinfo : EIATTR_MAXREG_COUNT
	.align		4
        /*006c*/ 	.byte	0x03, 0x1b
        /*006e*/ 	.short	0x00ff


	//----- nvinfo : EIATTR_NUM_BARRIERS
	.align		4
        /*0070*/ 	.byte	0x02, 0x4c
        /*0072*/ 	.byte	0x01
	.zero		1


	//----- nvinfo : EIATTR_MERCURY_ISA_VERSION
	.align		4
        /*0074*/ 	.byte	0x03, 0x5f
        /*0076*/ 	.short	0x0101


	//----- nvinfo : EIATTR_VRC_CTA_INIT_COUNT
	.align		4
        /*0078*/ 	.byte	0x02, 0x4a
	.zero		1
	.zero		1


	//----- nvinfo : EIATTR_EXIT_INSTR_OFFSETS
	.align		4
        /*007c*/ 	.byte	0x04, 0x1c
        /*007e*/ 	.short	(.L_256 - .L_255)


	//   ....[0]....
.L_255:
        /*0080*/ 	.word	0x00000270


	//   ....[1]....
        /*0084*/ 	.word	0x00001040


	//   ....[2]....
        /*0088*/ 	.word	0x00001b40


	//----- nvinfo : EIATTR_CRS_STACK_SIZE
	.align		4
.L_256:
        /*008c*/ 	.byte	0x04, 0x1e
        /*008e*/ 	.short	(.L_258 - .L_257)
.L_257:
        /*0090*/ 	.word	0x00000000


	//----- nvinfo : EIATTR_CBANK_PARAM_SIZE
	.align		4
.L_258:
        /*0094*/ 	.byte	0x03, 0x19
        /*0096*/ 	.short	0x0024


	//----- nvinfo : EIATTR_PARAM_CBANK
	.align		4
        /*0098*/ 	.byte	0x04, 0x0a
        /*009a*/ 	.short	(.L_260 - .L_259)
	.align		4
.L_259:
        /*009c*/ 	.word	index@(.nv.constant0._ZN18transformer_engine16context_parallel26thd_grad_correction_kernelI13__nv_bfloat16NS0_10AddFunctorIS2_EENS0_11CopyFunctorELi2ELi32EEEvPT_S7_Piiii)
        /*00a0*/ 	.short	0x0380
        /*00a2*/ 	.short	0x0024


	//----- nvinfo : EIATTR_SW_WAR
	.align		4
.L_260:
        /*00a4*/ 	.byte	0x04, 0x36
        /*00a6*/ 	.short	(.L_262 - .L_261)
.L_261:
        /*00a8*/ 	.word	0x00000008
.L_262:


//--------------------- .nv.info._ZN18transformer_engine16context_parallel26thd_grad_correction_kernelI13__nv_bfloat16NS0_12EmptyFunctorENS0_11CopyFunctorELi1ELi32EEEvPT_S6_Piiii --------------------------
	.section	.nv.info._ZN18transformer_engine16context_parallel26thd_grad_correction_kernelI13__nv_bfloat16NS0_12EmptyFunctorENS0_11CopyFunctorELi1ELi32EEEvPT_S6_Piiii,"",@"SHT_CUDA_INFO"
	.sectionflags	@""
	.align	4


	//----- nvinfo : EIATTR_CUDA_API_VERSION
	.align		4
        /*0000*/ 	.byte	0x04, 0x37
        /*0002*/ 	.short	(.L_264 - .L_263)
.L_263:
        /*0004*/ 	.word	0x00000082


	//----- nvinfo : EIATTR_KPARAM_INFO
	.align		4
.L_264:
        /*0008*/ 	.byte	0x04, 0x17
        /*000a*/ 	.short	(.L_266 - .L_265)
.L_265:
        /*000c*/ 	.word	0x00000000
        /*0010*/ 	.short	0x0005
        /*0012*/ 	.short	0x0020
        /*0014*/ 	.byte	0x00, 0xf0, 0x11, 0x00


	//----- nvinfo : EIATTR_KPARAM_INFO
	.align		4
.L_266:
        /*0018*/ 	.byte	0x04, 0x17
        /*001a*/ 	.short	(.L_268 - .L_267)
.L_267:
        /*001c*/ 	.word	0x00000000
        /*0020*/ 	.short	0x0004
        /*0022*/ 	.short	0x001c
        /*0024*/ 	.byte	0x00, 0xf0, 0x11, 0x00


	//----- nvinfo : EIATTR_KPARAM_INFO
	.align		4
.L_268:
        /*0028*/ 	.byte	0x04, 0x17
        /*002a*/ 	.short	(.L_270 - .L_269)
.L_269:
        /*002c*/ 	.word	0x00000000
        /*0030*/ 	.short	0x0003
        /*0032*/ 	.short	0x0018
        /*0034*/ 	.byte	0x00, 0xf0, 0x11, 0x00


	//----- nvinfo : EIATTR_KPARAM_INFO
	.align		4
.L_270:
        /*0038*/ 	.byte	0x04, 0x17
        /*003a*/ 	.short	(.L_272 - .L_271)
.L_271:
        /*003c*/ 	.word	0x00000000
        /*0040*/ 	.short	0x0002
        /*0042*/ 	.short	0x0010
        /*0044*/ 	.byte	0x00, 0xf5, 0x21, 0x00


	//----- nvinfo : EIATTR_KPARAM_INFO
	.align		4
.L_272:
        /*0048*/ 	.byte	0x04, 0x17
        /*004a*/ 	.short	(.L_274 - .L_273)
.L_273:
        /*004c*/ 	.word	0x00000000
        /*0050*/ 	.short	0x0001
        /*0052*/ 	.short	0x0008
        /*0054*/ 	.byte	0x00, 0xf5, 0x21, 0x00


	//----- nvinfo : EIATTR_KPARAM_INFO
	.align		4
.L_274:
        /*0058*/ 	.byte	0x04, 0x17
        /*005a*/ 	.short	(.L_276 - .L_275)
.L_275:
        /*005c*/ 	.word	0x00000000
        /*0060*/ 	.short	0x0000
        /*0062*/ 	.short	0x0000
        /*0064*/ 	.byte	0x00, 0xf5, 0x21, 0x00


	//----- nvinfo : EIATTR_SPARSE_MMA_MASK
	.align		4
.L_276:
        /*0068*/ 	.byte	0x03, 0x50
        /*006a*/ 	.short	0x0000


	//----- nvinfo : EIATTR_MAXREG_COUNT
	.align		4
        /*006c*/ 	.byte	0x03, 0x1b
        /*006e*/ 	.short	0x00ff


	//----- nvinfo : EIATTR_NUM_BARRIERS
	.align		4
        /*0070*/ 	.byte	0x02, 0x4c
        /*0072*/ 	.byte	0x01
	.zero		1


	//----- nvinfo : EIATTR_MERCURY_ISA_VERSION
	.align		4
        /*0074*/ 	.byte	0x03, 0x5f
        /*0076*/ 	.short	0x0101


	//----- nvinfo : EIATTR_VRC_CTA_INIT_COUNT
	.align		4
        /*0078*/ 	.byte	0x02, 0x4a
	.zero		1
	.zero		1


	//----- nvinfo : EIATTR_EXIT_INSTR_OFFSETS
	.align		4
        /*007c*/ 	.byte	0x04, 0x1c
        /*007e*/ 	.short	(.L_278 - .L_277)


	//   ....[0]....
.L_277:
        /*0080*/ 	.word	0x00000250


	//   ....[1]....
        /*0084*/ 	.word	0x00000f70


	//   ....[2]....
        /*0088*/ 	.word	0x000013e0


	//----- nvinfo : EIATTR_CRS_STACK_SIZE
	.align		4
.L_278:
        /*008c*/ 	.byte	0x04, 0x1e
        /*008e*/ 	.short	(.L_280 - .L_279)
.L_279:
        /*0090*/ 	.word	0x00000000


	//----- nvinfo : EIATTR_CBANK_PARAM_SIZE
	.align		4
.L_280:
        /*0094*/ 	.byte	0x03, 0x19
        /*0096*/ 	.short	0x0024


	//----- nvinfo : EIATTR_PARAM_CBANK
	.align		4
        /*0098*/ 	.byte	0x04, 0x0a
        /*009a*/ 	.short	(.L_282 - .L_281)
	.align		4
.L_281:
        /*009c*/ 	.word	index@(.nv.constant0._ZN18transformer_engine16context_parallel26thd_grad_correction_kernelI13__nv_bfloat16NS0_12EmptyFunctorENS0_11CopyFunctorELi1ELi32EEEvPT_S6_Piiii)
        /*00a0*/ 	.short	0x0380
        /*00a2*/ 	.short	0x0024


	//----- nvinfo : EIATTR_SW_WAR
	.align		4
.L_282:
        /*00a4*/ 	.byte	0x04, 0x36
        /*00a6*/ 	.short	(.L_284 - .L_283)
.L_283:
        /*00a8*/ 	.word	0x00000008
.L_284:


//--------------------- .nv.info._ZN18transformer_engine16context_parallel26thd_grad_correction_kernelI13__nv_bfloat16NS0_12EmptyFunctorENS0_10AddFunctorIS2_EELi1ELi32EEEvPT_S7_Piiii --------------------------
	.section	.nv.info._ZN18transformer_engine16context_parallel26thd_grad_correction_kernelI13__nv_bfloat16NS0_12EmptyFunctorENS0_10AddFunctorIS2_EELi1ELi32EEEvPT_S7_Piiii,"",@"SHT_CUDA_INFO"
	.sectionflags	@""
	.align	4


	//----- nvinfo : EIATTR_CUDA_API_VERSION
	.align		4
        /*0000*/ 	.byte	0x04, 0x37
        /*0002*/ 	.short	(.L_286 - .L_285)
.L_285:
        /*0004*/ 	.word	0x00000082


	//----- nvinfo : EIATTR_KPARAM_INFO
	.align		4
.L_286:
        /*0008*/ 	.byte	0x04, 0x17
        /*000a*/ 	.short	(.L_288 - .L_287)
.L_287:
        /*000c*/ 	.word	0x00000000
        /*0010*/ 	.short	0x0005
        /*0012*/ 	.short	0x0020
        /*0014*/ 	.byte	0x00, 0xf0, 0x11, 0x00


	//----- nvinfo : EIATTR_KPARAM_INFO
	.align		4
.L_288:
        /*0018*/ 	.byte	0x04, 0x17
        /*001a*/ 	.short	(.L_290 - .L_289)
.L_289:
        /*001c*/ 	.word	0x00000000
        /*0020*/ 	.short	0x0004
        /*0022*/ 	.short	0x001c
        /*0024*/ 	.byte	0x00, 0xf0, 0x11, 0x00


	//----- nvinfo : EIATTR_KPARAM_INFO
	.align		4
.L_290:
        /*0028*/ 	.byte	0x04, 0x17
        /*002a*/ 	.short	(.L_292 - .L_291)
.L_291:
        /*002c*/ 	.word	0x00000000
        /*0030*/ 	.short	0x0003
        /*0032*/ 	.short	0x0018
        /*0034*/ 	.byte	0x00, 0xf0, 0x11, 0x00


	//----- nvinfo : EIATTR_KPARAM_INFO
	.align		4
.L_292:
        /*0038*/ 	.byte	0x04, 0x17
        /*003a*/ 	.short	(.L_294 - .L_293)
.L_293:
        /*003c*/ 	.word	0x00000000
        /*0040*/ 	.short	0x0002
        /*0042*/ 	.short	0x0010
        /*0044*/ 	.byte	0x00, 0xf5, 0x21, 0x00


	//----- nvinfo : EIATTR_KPARAM_INFO
	.align		4
.L_294:
        /*0048*/ 	.byte	0x04, 0x17
        /*004a*/ 	.short	(.L_296 - .L_295)
.L_295:
        /*004c*/ 	.word	0x00000000
        /*0050*/ 	.short	0x0001
        /*0052*/ 	.short	0x0008
        /*0054*/ 	.byte	0x00, 0xf5, 0x21, 0x00


	//----- nvinfo : EIATTR_KPARAM_INFO
	.align		4
.L_296:
        /*0058*/ 	.byte	0x04, 0x17
        /*005a*/ 	.short	(.L_298 - .L_297)
.L_297:
        /*005c*/ 	.word	0x00000000
        /*0060*/ 	.short	0x0000
        /*0062*/ 	.short	0x0000
        /*0064*/ 	.byte	0x00, 0xf5, 0x21, 0x00


	//----- nvinfo : EIATTR_SPARSE_MMA_MASK
	.align		4
.L_298:
        /*0068*/ 	.byte	0x03, 0x50
        /*006a*/ 	.short	0x0000


	//----- nvinfo : EIATTR_MAXREG_COUNT
	.align		4
        /*006c*/ 	.byte	0x03, 0x1b
        /*006e*/ 	.short	0x00ff


	//----- nvinfo : EIATTR_NUM_BARRIERS
	.align		4
        /*0070*/ 	.byte	0x02, 0x4c
        /*0072*/ 	.byte	0x01
	.zero		1


	//----- nvinfo : EIATTR_MERCURY_ISA_VERSION
	.align		4
        /*0074*/ 	.byte	0x03, 0x5f
        /*0076*/ 	.short	0x0101


	//----- nvinfo : EIATTR_VRC_CTA_INIT_COUNT
	.align		4
        /*0078*/ 	.byte	0x02, 0x4a
	.zero		1
	.zero		1


	//----- nvinfo : EIATTR_EXIT_INSTR_OFFSETS
	.align		4
        /*007c*/ 	.byte	0x04, 0x1c
        /*007e*/ 	.short	(.L_300 - .L_299)


	//   ....[0]....
.L_299:
        /*0080*/ 	.word	0x00000240


	//   ....[1]....
        /*0084*/ 	.word	0x00000cd0


	//   ....[2]....
        /*0088*/ 	.word	0x00001310


	//----- nvinfo : EIATTR_CRS_STACK_SIZE
	.align		4
.L_300:
        /*008c*/ 	.byte	0x04, 0x1e
        /*008e*/ 	.short	(.L_302 - .L_301)
.L_301:
        /*0090*/ 	.word	0x00000000


	//----- nvinfo : EIATTR_CBANK_PARAM_SIZE
	.align		4
.L_302:
        /*0094*/ 	.byte	0x03, 0x19
        /*0096*/ 	.short	0x0024


	//----- nvinfo : EIATTR_PARAM_CBANK
	.align		4
        /*0098*/ 	.byte	0x04, 0x0a
        /*009a*/ 	.short	(.L_304 - .L_303)
	.align		4
.L_303:
        /*009c*/ 	.word	index@(.nv.constant0._ZN18transformer_engine16context_parallel26thd_grad_correction_kernelI13__nv_bfloat16NS0_12EmptyFunctorENS0_10AddFunctorIS2_EELi1ELi32EEEvPT_S7_Piiii)
        /*00a0*/ 	.short	0x0380
        /*00a2*/ 	.short	0x0024


	//----- nvinfo : EIATTR_SW_WAR
	.align		4
.L_304:
        /*00a4*/ 	.byte	0x04, 0x36
        /*00a6*/ 	.short	(.L_306 - .L_305)
.L_305:
        /*00a8*/ 	.word	0x00000008
.L_306:


//--------------------- .nv.info._ZN18transformer_engine16context_parallel26thd_grad_correction_kernelI13__nv_bfloat16NS0_11CopyFunctorENS0_12EmptyFunctorELi0ELi32EEEvPT_S6_Piiii --------------------------
	.section	.nv.info._ZN18transformer_engine16context_parallel26thd_grad_correction_kernelI13__nv_bfloat16NS0_11CopyFunctorENS0_12EmptyFunctorELi0ELi32EEEvPT_S6_Piiii,"",@"SHT_CUDA_INFO"
	.sectionflags	@""
	.align	4


	//----- nvinfo : EIATTR_CUDA_API_VERSION
	.align		4
        /*0000*/ 	.byte	0x04, 0x37
        /*0002*/ 	.short	(.L_308 - .L_307)
.L_307:
        /*0004*/ 	.word	0x00000082


	//----- nvinfo : EIATTR_KPARAM_INFO
	.align		4
.L_308:
        /*0008*/ 	.byte	0x04, 0x17
        /*000a*/ 	.short	(.L_310 - .L_309)
.L_309:
        /*000c*/ 	.word	0x00000000
        /*0010*/ 	.short	0x0005
        /*0012*/ 	.short	0x0020
        /*0014*/ 	.byte	0x00, 0xf0, 0x11, 0x00


	//----- nvinfo : EIATTR_KPARAM_INFO
	.align		4
.L_310:
        /*0018*/ 	.byte	0x04, 0x17
        /*001a*/ 	.short	(.L_312 - .L_311)
.L_311:
        /*001c*/ 	.word	0x00000000
        /*0020*/ 	.short	0x0004
        /*0022*/ 	.short	0x001c
        /*0024*/ 	.byte	0x00, 0xf0, 0x11, 0x00


	//----- nvinfo : EIATTR_KPARAM_INFO
	.align		4
.L_312:
        /*0028*/ 	.byte	0x04, 0x17
        /*002a*/ 	.short	(.L_314 - .L_313)
.L_313:
        /*002c*/ 	.word	0x00000000
        /*0030*/ 	.short	0x0003
        /*0032*/ 	.short	0x0018
        /*0034*/ 	.byte	0x00, 0xf0, 0x11, 0x00


	//----- nvinfo : EIATTR_KPARAM_INFO
	.align		4
.L_314:
        /*0038*/ 	.byte	0x04, 0x17
        /*003a*/ 	.short	(.L_316 - .L_315)
.L_315:
        /*003c*/ 	.word	0x00000000
        /*0040*/ 	.short	0x0002
        /*0042*/ 	.short	0x0010
        /*0044*/ 	.byte	0x00, 0xf5, 0x21, 0x00


	//----- nvinfo : EIATTR_KPARAM_INFO
	.align		4
.L_316:
        /*0048*/ 	.byte	0x04, 0x17
        /*004a*/ 	.short	(.L_318 - .L_317)
.L_317:
        /*004c*/ 	.word	0x00000000
        /*0050*/ 	.short	0x0001
        /*0052*/ 	.short	0x0008
        /*0054*/ 	.byte	0x00, 0xf5, 0x21, 0x00


	//----- nvinfo : EIATTR_KPARAM_INFO
	.align		4
.L_318:
        /*0058*/ 	.byte	0x04, 0x17
        /*005a*/ 	.short	(.L_320 - .L_319)
.L_319:
        /*005c*/ 	.word	0x00000000
        /*0060*/ 	.short	0x0000
        /*0062*/ 	.short	0x0000
        /*0064*/ 	.byte	0x00, 0xf5, 0x21, 0x00


	//----- nvinfo : EIATTR_SPARSE_MMA_MASK
	.align		4
.L_320:
        /*0068*/ 	.byte	0x03, 0x50
        /*006a*/ 	.short	0x0000


	//----- nvinfo : EIATTR_MAXREG_COUNT
	.align		4
        /*006c*/ 	.byte	0x03, 0x1b
        /*006e*/ 	.short	0x00ff


	//----- nvinfo : EIATTR_NUM_BARRIERS
	.align		4
        /*0070*/ 	.byte	0x02, 0x4c
        /*0072*/ 	.byte	0x01
	.zero		1


	//----- nvinfo : EIATTR_MERCURY_ISA_VERSION
	.align		4
        /*0074*/ 	.byte	0x03, 0x5f
        /*0076*/ 	.short	0x0101


	//----- nvinfo : EIATTR_VRC_CTA_INIT_COUNT
	.align		4
        /*0078*/ 	.byte	0x02, 0x4a
	.zero		1
	.zero		1


	//----- nvinfo : EIATTR_EXIT_INSTR_OFFSETS
	.align		4
        /*007c*/ 	.byte	0x04, 0x1c
        /*007e*/ 	.short	(.L_322 - .L_321)


	//   ....[0]....
.L_321:
        /*0080*/ 	.word	0x00000250


	//   ....[1]....
        /*0084*/ 	.word	0x00000f70


	//   ....[2]....
        /*0088*/ 	.word	0x000013e0


	//----- nvinfo : EIATTR_CRS_STACK_SIZE
	.align		4
.L_322:
        /*008c*/ 	.byte	0x04, 0x1e
        /*008e*/ 	.short	(.L_324 - .L_323)
.L_323:
        /*0090*/ 	.word	0x00000000


	//----- nvinfo : EIATTR_CBANK_PARAM_SIZE
	.align		4
.L_324:
        /*0094*/ 	.byte	0x03, 0x19
        /*0096*/ 	.short	0x0024


	//----- nvinfo : EIATTR_PARAM_CBANK
	.align		4
        /*0098*/ 	.byte	0x04, 0x0a
        /*009a*/ 	.short	(.L_326 - .L_325)
	.align		4
.L_325:
        /*009c*/ 	.word	index@(.nv.constant0._ZN18transformer_engine16context_parallel26thd_grad_correction_kernelI13__nv_bfloat16NS0_11CopyFunctorENS0_12EmptyFunctorELi0ELi32EEEvPT_S6_Piiii)
        /*00a0*/ 	.short	0x0380
        /*00a2*/ 	.short	0x0024


	//----- nvinfo : EIATTR_SW_WAR
	.align		4
.L_326:
        /*00a4*/ 	.byte	0x04, 0x36
        /*00a6*/ 	.short	(.L_328 - .L_327)
.L_327:
        /*00a8*/ 	.word	0x00000008
.L_328:


//--------------------- .nv.info._ZN18transformer_engine16context_parallel26thd_grad_correction_kernelI13__nv_bfloat16NS0_10AddFunctorIS2_EENS0_12EmptyFunctorELi0ELi32EEEvPT_S7_Piiii --------------------------
	.section	.nv.info._ZN18transformer_engine16context_parallel26thd_grad_correction_kernelI13__nv_bfloat16NS0_10AddFunctorIS2_EENS0_12EmptyFunctorELi0ELi32EEEvPT_S7_Piiii,"",@"SHT_CUDA_INFO"
	.sectionflags	@""
	.align	4


	//----- nvinfo : EIATTR_CUDA_API_VERSION
	.align		4
        /*0000*/ 	.byte	0x04, 0x37
        /*0002*/ 	.short	(.L_330 - .L_329)
.L_329:
        /*0004*/ 	.word	0x00000082


	//----- nvinfo : EIATTR_KPARAM_INFO
	.align		4
.L_330:
        /*0008*/ 	.byte	0x04, 0x17
        /*000a*/ 	.short	(.L_332 - .L_331)
.L_331:
        /*000c*/ 	.word	0x00000000
        /*0010*/ 	.short	0x0005
        /*0012*/ 	.short	0x0020
        /*0014*/ 	.byte	0x00, 0xf0, 0x11, 0x00


	//----- nvinfo : EIATTR_KPARAM_INFO
	.align		4
.L_332:
        /*0018*/ 	.byte	0x04, 0x17
        /*001a*/ 	.short	(.L_334 - .L_333)
.L_333:
        /*001c*/ 	.word	0x00000000
        /*0020*/ 	.short	0x0004
        /*0022*/ 	.short	0x001c
        /*0024*/ 	.byte	0x00, 0xf0, 0x11, 0x00


	//----- nvinfo : EIATTR_KPARAM_INFO
	.align		4
.L_334:
        /*0028*/ 	.byte	0x04, 0x17
        /*002a*/ 	.short	(.L_336 - .L_335)
.L_335:
        /*002c*/ 	.word	0x00000000
        /*0030*/ 	.short	0x0003
        /*0032*/ 	.short	0x0018
        /*0034*/ 	.byte	0x00, 0xf0, 0x11, 0x00


	//----- nvinfo : EIATTR_KPARAM_INFO
	.align		4
.L_336:
        /*0038*/ 	.byte	0x04, 0x17
        /*003a*/ 	.short	(.L_338 - .L_337)
.L_337:
        /*003c*/ 	.word	0x00000000
        /*0040*/ 	.short	0x0002
        /*0042*/ 	.short	0x0010
        /*0044*/ 	.byte	0x00, 0xf5, 0x21, 0x00


	//----- nvinfo : EIATTR_KPARAM_INFO
	.align		4
.L_338:
        /*0048*/ 	.byte	0x04, 0x17
        /*004a*/ 	.short	(.L_340 - .L_339)
.L_339:
        /*004c*/ 	.word	0x00000000
        /*0050*/ 	.short	0x0001
        /*0052*/ 	.short	0x0008
        /*0054*/ 	.byte	0x00, 0xf5, 0x21, 0x00


	//----- nvinfo : EIATTR_KPARAM_INFO
	.align		4
.L_340:
        /*0058*/ 	.byte	0x04, 0x17
        /*005a*/ 	.short	(.L_342 - .L_341)
.L_341:
        /*005c*/ 	.word	0x00000000
        /*0060*/ 	.short	0x0000
        /*0062*/ 	.short	0x0000
        /*0064*/ 	.byte	0x00, 0xf5, 0x21, 0x00


	//----- nvinfo : EIATTR_SPARSE_MMA_MASK
	.align		4
.L_342:
        /*0068*/ 	.byte	0x03, 0x50
        /*006a*/ 	.short	0x0000


	//----- nvinfo : EIATTR_MAXREG_COUNT
	.align		4
        /*006c*/ 	.byte	0x03, 0x1b
        /*006e*/ 	.short	0x00ff


	//----- nvinfo : EIATTR_NUM_BARRIERS
	.align		4
        /*0070*/ 	.byte	0x02, 0x4c
        /*0072*/ 	.byte	0x01
	.zero		1


	//----- nvinfo : EIATTR_MERCURY_ISA_VERSION
	.align		4
        /*0074*/ 	.byte	0x03, 0x5f
        /*0076*/ 	.short	0x0101


	//----- nvinfo : EIATTR_VRC_CTA_INIT_COUNT
	.align		4
        /*0078*/ 	.byte	0x02, 0x4a
	.zero		1
	.zero		1


	//----- nvinfo : EIATTR_EXIT_INSTR_OFFSETS
	.align		4
        /*007c*/ 	.byte	0x04, 0x1c
        /*007e*/ 	.short	(.L_344 - .L_343)


	//   ....[0]....
.L_343:
        /*0080*/ 	.word	0x00000240


	//   ....[1]....
        /*0084*/ 	.word	0x00000cd0


	//   ....[2]....
        /*0088*/ 	.word	0x00001310


	//----- nvinfo : EIATTR_CRS_STACK_SIZE
	.align		4
.L_344:
        /*008c*/ 	.byte	0x04, 0x1e
        /*008e*/ 	.short	(.L_346 - .L_345)
.L_345:
        /*0090*/ 	.word	0x00000000


	//----- nvinfo : EIATTR_CBANK_PARAM_SIZE
	.align		4
.L_346:
        /*0094*/ 	.byte	0x03, 0x19
        /*0096*/ 	.short	0x0024


	//----- nvinfo : EIATTR_PARAM_CBANK
	.align		4
        /*0098*/ 	.byte	0x04, 0x0a
        /*009a*/ 	.short	(.L_348 - .L_347)
	.align		4
.L_347:
        /*009c*/ 	.word	index@(.nv.constant0._ZN18transformer_engine16context_parallel26thd_grad_correction_kernelI13__nv_bfloat16NS0_10AddFunctorIS2_EENS0_12EmptyFunctorELi0ELi32EEEvPT_S7_Piiii)
        /*00a0*/ 	.short	0x0380
        /*00a2*/ 	.short	0x0024


	//----- nvinfo : EIATTR_SW_WAR
	.align		4
.L_348:
        /*00a4*/ 	.byte	0x04, 0x36
        /*00a6*/ 	.short	(.L_350 - .L_349)
.L_349:
        /*00a8*/ 	.word	0x00000008
.L_350:


//--------------------- .nv.info._ZN18transformer_engine16context_parallel26thd_grad_correction_kernelI6__halfNS0_11CopyFunctorENS0_10AddFunctorIS2_EELi2ELi32EEEvPT_S7_Piiii --------------------------
	.section	.nv.info._ZN18transformer_engine16context_parallel26thd_grad_correction_kernelI6__halfNS0_11CopyFunctorENS0_10AddFunctorIS2_EELi2ELi32EEEvPT_S7_Piiii,"",@"SHT_CUDA_INFO"
	.sectionflags	@""
	.align	4


	//----- nvinfo : EIATTR_CUDA_API_VERSION
	.align		4
        /*0000*/ 	.byte	0x04, 0x37
        /*0002*/ 	.short	(.L_352 - .L_351)
.L_351:
        /*0004*/ 	.word	0x00000082


	//----- nvinfo : EIATTR_KPARAM_INFO
	.align		4
.L_352:
        /*0008*/ 	.byte	0x04, 0x17
        /*000a*/ 	.short	(.L_354 - .L_353)
.L_353:
        /*000c*/ 	.word	0x00000000
        /*0010*/ 	.short	0x0005
        /*0012*/ 	.short	0x0020
        /*0014*/ 	.byte	0x00, 0xf0, 0x11, 0x00


	//----- nvinfo : EIATTR_KPARAM_INFO
	.align		4
.L_354:
        /*0018*/ 	.byte	0x04, 0x17
        /*001a*/ 	.short	(.L_356 - .L_355)
.L_355:
        /*001c*/ 	.word	0x00000000
        /*0020*/ 	.short	0x0004
        /*0022*/ 	.short	0x001c
        /*0024*/ 	.byte	0x00, 0xf0, 0x11, 0x00


	//----- nvinfo : EIATTR_KPARAM_INFO
	.align		4
.L_356:
        /*0028*/ 	.byte	0x04, 0x17
        /*002a*/ 	.short	(.L_358 - .L_357)
.L_357:
        /*002c*/ 	.word	0x00000000
        /*0030*/ 	.short	0x0003
        /*0032*/ 	.short	0x0018
        /*0034*/ 	.byte	0x00, 0xf0, 0x11, 0x00


	//----- nvinfo : EIATTR_KPARAM_INFO
	.align		4
.L_358:
        /*0038*/ 	.byte	0x04, 0x17
        /*003a*/ 	.short	(.L_360 - .L_359)
.L_359:
        /*003c*/ 	.word	0x00000000
        /*0040*/ 	.short	0x0002
        /*0042*/ 	.short	0x0010
        /*0044*/ 	.byte	0x00, 0xf5, 0x21, 0x00


	//----- nvinfo : EIATTR_KPARAM_INFO
	.align		4
.L_360:
        /*0048*/ 	.byte	0x04, 0x17
        /*004a*/ 	.short	(.L_362 - .L_361)
.L_361:
        /*004c*/ 	.word	0x00000000
        /*0050*/ 	.short	0x0001
        /*0052*/ 	.short	0x0008
        /*0054*/ 	.byte	0x00, 0xf5, 0x21, 0x00


	//----- nvinfo : EIATTR_KPARAM_INFO
	.align		4
.L_362:
        /*0058*/ 	.byte	0x04, 0x17
        /*005a*/ 	.short	(.L_364 - .L_363)
.L_363:
        /*005c*/ 	.word	0x00000000
        /*0060*/ 	.short	0x0000
        /*0062*/ 	.short	0x0000
        /*0064*/ 	.byte	0x00, 0xf5, 0x21, 0x00


	//----- nvinfo : EIATTR_SPARSE_MMA_MASK
	.align		4
.L_364:
        /*0068*/ 	.byte	0x03, 0x50
        /*006a*/ 	.short	0x0000


	//----- nvinfo : EIATTR_MAXREG_COUNT
	.align		4
        /*006c*/ 	.byte	0x03, 0x1b
        /*006e*/ 	.short	0x00ff


	//----- nvinfo : EIATTR_NUM_BARRIERS
	.align		4
        /*0070*/ 	.byte	0x02, 0x4c
        /*0072*/ 	.byte	0x01
	.zero		1


	//----- nvinfo : EIATTR_MERCURY_ISA_VERSION
	.align		4
        /*0074*/ 	.byte	0x03, 0x5f
        /*0076*/ 	.short	0x0101


	//----- nvinfo : EIATTR_VRC_CTA_INIT_COUNT
	.align		4
        /*0078*/ 	.byte	0x02, 0x4a
	.zero		1
	.zero		1


	//----- nvinfo : EIATTR_EXIT_INSTR_OFFSETS
	.align		4
        /*007c*/ 	.byte	0x04, 0x1c
        /*007e*/ 	.short	(.L_366 - .L_365)


	//   ....[0]....
.L_365:
        /*0080*/ 	.word	0x00000270


	//   ....[1]....
        /*0084*/ 	.word	0x00001040


	//   ....[2]....
        /*0088*/ 	.word	0x00001b30


	//----- nvinfo : EIATTR_CRS_STACK_SIZE
	.align		4
.L_366:
        /*008c*/ 	.byte	0x04, 0x1e
        /*008e*/ 	.short	(.L_368 - .L_367)
.L_367:
        /*0090*/ 	.word	0x00000000


	//----- nvinfo : EIATTR_CBANK_PARAM_SIZE
	.align		4
.L_368:
        /*0094*/ 	.byte	0x03, 0x19
        /*0096*/ 	.short	0x0024


	//----- nvinfo : EIATTR_PARAM_CBANK
	.align		4
        /*0098*/ 	.byte	0x04, 0x0a
        /*009a*/ 	.short	(.L_370 - .L_369)
	.align		4
.L_369:
        /*009c*/ 	.word	index@(.nv.constant0._ZN18transformer_engine16context_parallel26thd_grad_correction_kernelI6__halfNS0_11CopyFunctorENS0_10AddFunctorIS2_EELi2ELi32EEEvPT_S7_Piiii)
        /*00a0*/ 	.short	0x0380
        /*00a2*/ 	.short	0x0024


	//----- nvinfo : EIATTR_SW_WAR
	.align		4
.L_370:
        /*00a4*/ 	.byte	0x04, 0x36
        /*00a6*/ 	.short	(.L_372 - .L_371)
.L_371:
        /*00a8*/ 	.word	0x00000008
.L_372:


//--------------------- .nv.info._ZN18transformer_engine16context_parallel26thd_grad_correction_kernelI6__halfNS0_10AddFunctorIS2_EENS0_11CopyFunctorELi2ELi32EEEvPT_S7_Piiii --------------------------
	.section	.nv.info._ZN18transformer_engine16context_parallel26thd_grad_correction_kernelI6__halfNS0_10AddFunctorIS2_EENS0_11CopyFunctorELi2ELi32EEEvPT_S7_Piiii,"",@"SHT_CUDA_INFO"
	.sectionflags	@""
	.align	4


	//----- nvinfo : EIATTR_CUDA_API_VERSION
	.align		4
        /*0000*/ 	.byte	0x04, 0x37
        /*0002*/ 	.short	(.L_374 - .L_373)
.L_373:
        /*0004*/ 	.word	0x00000082


	//----- nvinfo : EIATTR_KPARAM_INFO
	.align		4
.L_374:
        /*0008*/ 	.byte	0x04, 0x17
        /*000a*/ 	.short	(.L_376 - .L_375)
.L_375:
        /*000c*/ 	.word	0x00000000
        /*0010*/ 	.short	0x0005
        /*0012*/ 	.short	0x0020
        /*0014*/ 	.byte	0x00, 0xf0, 0x11, 0x00


	//----- nvinfo : EIATTR_KPARAM_INFO
	.align		4
.L_376:
        /*0018*/ 	.byte	0x04, 0x17
        /*001a*/ 	.short	(.L_378 - .L_377)
.L_377:
        /*001c*/ 	.word	0x00000000
        /*0020*/ 	.short	0x0004
        /*0022*/ 	.short	0x001c
        /*0024*/ 	.byte	0x00, 0xf0, 0x11, 0x00


	//----- nvinfo : EIATTR_KPARAM_INFO
	.align		4
.L_378:
        /*0028*/ 	.byte	0x04, 0x17
        /*002a*/ 	.short	(.L_380 - .L_379)
.L_379:
        /*002c*/ 	.word	0x00000000
        /*0030*/ 	.short	0x0003
        /*0032*/ 	.short	0x0018
        /*0034*/ 	.byte	0x00, 0xf0, 0x11, 0x00


	//----- nvinfo : EIATTR_KPARAM_INFO
	.align		4
.L_380:
        /*0038*/ 	.byte	0x04, 0x17
        /*003a*/ 	.short	(.L_382 - .L_381)
.L_381:
        /*003c*/ 	.word	0x00000000
        /*0040*/ 	.short	0x0002
        /*0042*/ 	.short	0x0010
        /*0044*/ 	.byte	0x00, 0xf5, 0x21, 0x00


	//----- nvinfo : EIATTR_KPARAM_INFO
	.align		4
.L_382:
        /*0048*/ 	.byte	0x04, 0x17
        /*004a*/ 	.short	(.L_384 - .L_383)
.L_383:
        /*004c*/ 	.word	0x00000000
        /*0050*/ 	.short	0x0001
        /*0052*/ 	.short	0x0008
        /*0054*/ 	.byte	0x00, 0xf5, 0x21, 0x00


	//----- nvinfo : EIATTR_KPARAM_INFO
	.align		4
.L_384:
        /*0058*/ 	.byte	0x04, 0x17
        /*005a*/ 	.short	(.L_386 - .L_385)
.L_385:
        /*005c*/ 	.word	0x00000000
        /*0060*/ 	.short	0x0000
        /*0062*/ 	.short	0x0000
        /*0064*/ 	.byte	0x00, 0xf5, 0x21, 0x00


	//----- nvinfo : EIATTR_SPARSE_MMA_MASK
	.align		4
.L_386:
        /*0068*/ 	.byte	0x03, 0x50
        /*006a*/ 	.short	0x0000


	//----- nvinfo : EIATTR_MAXREG_COUNT
	.align		4
        /*006c*/ 	.byte	0x03, 0x1b
        /*006e*/ 	.short	0x00ff


	//----- nvinfo : EIATTR_NUM_BARRIERS
	.align		4
        /*0070*/ 	.byte	0x02, 0x4c
        /*0072*/ 	.byte	0x01
	.zero		1


	//----- nvinfo : EIATTR_MERCURY_ISA_VERSION
	.align		4
        /*0074*/ 	.byte	0x03, 0x5f
        /*0076*/ 	.short	0x0101


	//----- nvinfo : EIATTR_VRC_CTA_INIT_COUNT
	.align		4
        /*0078*/ 	.byte	0x02, 0x4a
	.zero		1
	.zero		1


	//----- nvinfo : EIATTR_EXIT_INSTR_OFFSETS
	.align		4
        /*007c*/ 	.byte	0x04, 0x1c
        /*007e*/ 	.short	(.L_388 - .L_387)


	//   ....[0]....
.L_387:
        /*0080*/ 	.word	0x00000270


	//   ....[1]....
        /*0084*/ 	.word	0x00001040


	//   ....[2]....
        /*0088*/ 	.word	0x00001b40


	//----- nvinfo : EIATTR_CRS_STACK_SIZE
	.align		4
.L_388:
        /*008c*/ 	.byte	0x04, 0x1e
        /*008e*/ 	.short	(.L_390 - .L_389)
.L_389:
        /*0090*/ 	.word	0x00000000


	//----- nvinfo : EIATTR_CBANK_PARAM_SIZE
	.align		4
.L_390:
        /*0094*/ 	.byte	0x03, 0x19
        /*0096*/ 	.short	0x0024


	//----- nvinfo : EIATTR_PARAM_CBANK
	.align		4
        /*0098*/ 	.byte	0x04, 0x0a
        /*009a*/ 	.short	(.L_392 - .L_391)
	.align		4
.L_391:
        /*009c*/ 	.word	index@(.nv.constant0._ZN18transformer_engine16context_parallel26thd_grad_correction_kernelI6__halfNS0_10AddFunctorIS2_EENS0_11CopyFunctorELi2ELi32EEEvPT_S7_Piiii)
        /*00a0*/ 	.short	0x0380
        /*00a2*/ 	.short	0x0024


	//----- nvinfo : EIATTR_SW_WAR
	.align		4
.L_392:
        /*00a4*/ 	.byte	0x04, 0x36
        /*00a6*/ 	.short	(.L_394 - .L_393)
.L_393:
        /*00a8*/ 	.word	0x00000008
.L_394:


//--------------------- .nv.info._ZN18transformer_engine16context_parallel26thd_grad_correction_kernelI6__halfNS0_12EmptyFunctorENS0_11CopyFunctorELi1ELi32EEEvPT_S6_Piiii --------------------------
	.section	.nv.info._ZN18transformer_engine16context_parallel26thd_grad_correction_kernelI6__halfNS0_12EmptyFunctorENS0_11CopyFunctorELi1ELi32EEEvPT_S6_Piiii,"",@"SHT_CUDA_INFO"
	.sectionflags	@""
	.align	4


	//----- nvinfo : EIATTR_CUDA_API_VERSION
	.align		4
        /*0000*/ 	.byte	0x04, 0x37
        /*0002*/ 	.short	(.L_396 - .L_395)
.L_395:
        /*0004*/ 	.word	0x00000082


	//----- nvinfo : EIATTR_KPARAM_INFO
	.align		4
.L_396:
        /*0008*/ 	.byte	0x04, 0x17
        /*000a*/ 	.short	(.L_398 - .L_397)
.L_397:
        /*000c*/ 	.word	0x00000000
        /*0010*/ 	.short	0x0005
        /*0012*/ 	.short	0x0020
        /*0014*/ 	.byte	0x00, 0xf0, 0x11, 0x00


	//----- nvinfo : EIATTR_KPARAM_INFO
	.align		4
.L_398:
        /*0018*/ 	.byte	0x04, 0x17
        /*001a*/ 	.short	(.L_400 - .L_399)
.L_399:
        /*001c*/ 	.word	0x00000000
        /*0020*/ 	.short	0x0004
        /*0022*/ 	.short	0x001c
        /*0024*/ 	.byte	0x00, 0xf0, 0x11, 0x00


	//----- nvinfo : EIATTR_KPARAM_INFO
	.align		4
.L_400:
        /*0028*/ 	.byte	0x04, 0x17
        /*002a*/ 	.short	(.L_402 - .L_401)
.L_401:
        /*002c*/ 	.word	0x00000000
        /*0030*/ 	.short	0x0003
        /*0032*/ 	.short	0x0018
        /*0034*/ 	.byte	0x00, 0xf0, 0x11, 0x00


	//----- nvinfo : EIATTR_KPARAM_INFO
	.align		4
.L_402:
        /*0038*/ 	.byte	0x04, 0x17
        /*003a*/ 	.short	(.L_404 - .L_403)
.L_403:
        /*003c*/ 	.word	0x00000000
        /*0040*/ 	.short	0x0002
        /*0042*/ 	.short	0x0010
        /*0044*/ 	.byte	0x00, 0xf5, 0x21, 0x00


	//----- nvinfo : EIATTR_KPARAM_INFO
	.align		4
.L_404:
        /*0048*/ 	.byte	0x04, 0x17
        /*004a*/ 	.short	(.L_406 - .L_405)
.L_405:
        /*004c*/ 	.word	0x00000000
        /*0050*/ 	.short	0x0001
        /*0052*/ 	.short	0x0008
        /*0054*/ 	.byte	0x00, 0xf5, 0x21, 0x00


	//----- nvinfo : EIATTR_KPARAM_INFO
	.align		4
.L_406:
        /*0058*/ 	.byte	0x04, 0x17
        /*005a*/ 	.short	(.L_408 - .L_407)
.L_407:
        /*005c*/ 	.word	0x00000000
        /*0060*/ 	.short	0x0000
        /*0062*/ 	.short	0x0000
        /*0064*/ 	.byte	0x00, 0xf5, 0x21, 0x00


	//----- nvinfo : EIATTR_SPARSE_MMA_MASK
	.align		4
.L_408:
        /*0068*/ 	.byte	0x03, 0x50
        /*006a*/ 	.short	0x0000


	//----- nvinfo : EIATTR_MAXREG_COUNT
	.align		4
        /*006c*/ 	.byte	0x03, 0x1b
        /*006e*/ 	.short	0x00ff


	//----- nvinfo : EIATTR_NUM_BARRIERS
	.align		4
        /*0070*/ 	.byte	0x02, 0x4c
        /*0072*/ 	.byte	0x01
	.zero		1


	//----- nvinfo : EIATTR_MERCURY_ISA_VERSION
	.align		4
        /*0074*/ 	.byte	0x03, 0x5f
        /*0076*/ 	.short	0x0101


	//----- nvinfo : EIATTR_VRC_CTA_INIT_COUNT
	.align		4
        /*0078*/ 	.byte	0x02, 0x4a
	.zero		1
	.zero		1


	//----- nvinfo : EIATTR_EXIT_INSTR_OFFSETS
	.align		4
        /*007c*/ 	.byte	0x04, 0x1c
        /*007e*/ 	.short	(.L_410 - .L_409)


	//   ....[0]....
.L_409:
        /*0080*/ 	.word	0x00000250


	//   ....[1]....
        /*0084*/ 	.word	0x00000f70


	//   ....[2]....
        /*0088*/ 	.word	0x000013e0


	//----- nvinfo : EIATTR_CRS_STACK_SIZE
	.align		4
.L_410:
        /*008c*/ 	.byte	0x04, 0x1e
        /*008e*/ 	.short	(.L_412 - .L_411)
.L_411:
        /*0090*/ 	.word	0x00000000


	//----- nvinfo : EIATTR_CBANK_PARAM_SIZE
	.align		4
.L_412:
        /*0094*/ 	.byte	0x03, 0x19
        /*0096*/ 	.short	0x0024


	//----- nvinfo : EIATTR_PARAM_CBANK
	.align		4
        /*0098*/ 	.byte	0x04, 0x0a
        /*009a*/ 	.short	(.L_414 - .L_413)
	.align		4
.L_413:
        /*009c*/ 	.word	index@(.nv.constant0._ZN18transformer_engine16context_parallel26thd_grad_correction_kernelI6__halfNS0_12EmptyFunctorENS0_11CopyFunctorELi1ELi32EEEvPT_S6_Piiii)
        /*00a0*/ 	.short	0x0380
        /*00a2*/ 	.short	0x0024


	//----- nvinfo : EIATTR_SW_WAR
	.align		4
.L_414:
        /*00a4*/ 	.byte	0x04, 0x36
        /*00a6*/ 	.short	(.L_416 - .L_415)
.L_415:
        /*00a8*/ 	.word	0x00000008
.L_416:


//--------------------- .nv.info._ZN18transformer_engine16context_parallel26thd_grad_correction_kernelI6__halfNS0_12EmptyFunctorENS0_10AddFunctorIS2_EELi1ELi32EEEvPT_S7_Piiii --------------------------
	.section	.nv.info._ZN18transformer_engine16context_parallel26thd_grad_correction_kernelI6__halfNS0_12EmptyFunctorENS0_10AddFunctorIS2_EELi1ELi32EEEvPT_S7_Piiii,"",@"SHT_CUDA_INFO"
	.sectionflags	@""
	.align	4


	//----- nvinfo : EIATTR_CUDA_API_VERSION
	.align		4
        /*0000*/ 	.byte	0x04, 0x37
        /*0002*/ 	.short	(.L_418 - .L_417)
.L_417:
        /*0004*/ 	.word	0x00000082


	//----- nvinfo : EIATTR_KPARAM_INFO
	.align		4
.L_418:
        /*0008*/ 	.byte	0x04, 0x17
        /*000a*/ 	.short	(.L_420 - .L_419)
.L_419:
        /*000c*/ 	.word	0x00000000
        /*0010*/ 	.short	0x0005
        /*0012*/ 	.short	0x0020
        /*0014*/ 	.byte	0x00, 0xf0, 0x11, 0x00


	//----- nvinfo : EIATTR_KPARAM_INFO
	.align		4
.L_420:
        /*0018*/ 	.byte	0x04, 0x17
        /*001a*/ 	.short	(.L_422 - .L_421)
.L_421:
        /*001c*/ 	.word	0x00000000
        /*0020*/ 	.short	0x0004
        /*0022*/ 	.short	0x001c
        /*0024*/ 	.byte	0x00, 0xf0, 0x11, 0x00


	//----- nvinfo : EIATTR_KPARAM_INFO
	.align		4
.L_422:
        /*0028*/ 	.byte	0x04, 0x17
        /*002a*/ 	.short	(.L_424 - .L_423)
.L_423:
        /*002c*/ 	.word	0x00000000
        /*0030*/ 	.short	0x0003
        /*0032*/ 	.short	0x0018
        /*0034*/ 	.byte	0x00, 0xf0, 0x11, 0x00


	//----- nvinfo : EIATTR_KPARAM_INFO
	.align		4
.L_424:
        /*0038*/ 	.byte	0x04, 0x17
        /*003a*/ 	.short	(.L_426 - .L_425)
.L_425:
        /*003c*/ 	.word	0x00000000
        /*0040*/ 	.short	0x0002
        /*0042*/ 	.short	0x0010
        /*0044*/ 	.byte	0x00, 0xf5, 0x21, 0x00


	//----- nvinfo : EIATTR_KPARAM_INFO
	.align		4
.L_426:
        /*0048*/ 	.byte	0x04, 0x17
        /*004a*/ 	.short	(.L_428 - .L_427)
.L_427:
        /*004c*/ 	.word	0x00000000
        /*0050*/ 	.short	0x0001
        /*0052*/ 	.short	0x0008
        /*0054*/ 	.byte	0x00, 0xf5, 0x21, 0x00


	//----- nvinfo : EIATTR_KPARAM_INFO
	.align		4
.L_428:
        /*0058*/ 	.byte	0x04, 0x17
        /*005a*/ 	.short	(.L_430 - .L_429)
.L_429:
        /*005c*/ 	.word	0x00000000
        /*0060*/ 	.short	0x0000
        /*0062*/ 	.short	0x0000
        /*0064*/ 	.byte	0x00, 0xf5, 0x21, 0x00


	//----- nvinfo : EIATTR_SPARSE_MMA_MASK
	.align		4
.L_430:
        /*0068*/ 	.byte	0x03, 0x50
        /*006a*/ 	.short	0x0000


	//----- nvinfo : EIATTR_MAXREG_COUNT
	.align		4
        /*006c*/ 	.byte	0x03, 0x1b
        /*006e*/ 	.short	0x00ff


	//----- nvinfo : EIATTR_NUM_BARRIERS
	.align		4
        /*0070*/ 	.byte	0x02, 0x4c
        /*0072*/ 	.byte	0x01
	.zero		1


	//----- nvinfo : EIATTR_MERCURY_ISA_VERSION
	.align		4
        /*0074*/ 	.byte	0x03, 0x5f
        /*0076*/ 	.short	0x0101


	//----- nvinfo : EIATTR_VRC_CTA_INIT_COUNT
	.align		4
        /*0078*/ 	.byte	0x02, 0x4a
	.zero		1
	.zero		1


	//----- nvinfo : EIATTR_EXIT_INSTR_OFFSETS
	.align		4
        /*007c*/ 	.byte	0x04, 0x1c
        /*007e*/ 	.short	(.L_432 - .L_431)


	//   ....[0]....
.L_431:
        /*0080*/ 	.word	0x00000240


	//   ....[1]....
        /*0084*/ 	.word	0x00000cd0


	//   ....[2]....
        /*0088*/ 	.word	0x00001310


	//----- nvinfo : EIATTR_CRS_STACK_SIZE
	.align		4
.L_432:
        /*008c*/ 	.byte	0x04, 0x1e
        /*008e*/ 	.short	(.L_434 - .L_433)
.L_433:
        /*0090*/ 	.word	0x00000000


	//----- nvinfo : EIATTR_CBANK_PARAM_SIZE
	.align		4
.L_434:
        /*0094*/ 	.byte	0x03, 0x19
        /*0096*/ 	.short	0x0024


	//----- nvinfo : EIATTR_PARAM_CBANK
	.align		4
        /*0098*/ 	.byte	0x04, 0x0a
        /*009a*/ 	.short	(.L_436 - .L_435)
	.align		4
.L_435:
        /*009c*/ 	.word	index@(.nv.constant0._ZN18transformer_engine16context_parallel26thd_grad_correction_kernelI6__halfNS0_12EmptyFunctorENS0_10AddFunctorIS2_EELi1ELi32EEEvPT_S7_Piiii)
        /*00a0*/ 	.short	0x0380
        /*00a2*/ 	.short	0x0024


	//----- nvinfo : EIATTR_SW_WAR
	.align		4
.L_436:
        /*00a4*/ 	.byte	0x04, 0x36
        /*00a6*/ 	.short	(.L_438 - .L_437)
.L_437:
        /*00a8*/ 	.word	0x00000008
.L_438:


//--------------------- .nv.info._ZN18transformer_engine16context_parallel26thd_grad_correction_kernelI6__halfNS0_11CopyFunctorENS0_12EmptyFunctorELi0ELi32EEEvPT_S6_Piiii --------------------------
	.section	.nv.info._ZN18transformer_engine16context_parallel26thd_grad_correction_kernelI6__halfNS0_11CopyFunctorENS0_12EmptyFunctorELi0ELi32EEEvPT_S6_Piiii,"",@"SHT_CUDA_INFO"
	.sectionflags	@""
	.align	4


	//----- nvinfo : EIATTR_CUDA_API_VERSION
	.align		4
        /*0000*/ 	.byte	0x04, 0x37
        /*0002*/ 	.short	(.L_440 - .L_439)
.L_439:
        /*0004*/ 	.word	0x00000082


	//----- nvinfo : EIATTR_KPARAM_INFO
	.align		4
.L_440:
        /*0008*/ 	.byte	0x04, 0x17
        /*000a*/ 	.short	(.L_442 - .L_441)
.L_441:
        /*000c*/ 	.word	0x00000000
        /*0010*/ 	.short	0x0005
        /*0012*/ 	.short	0x0020
        /*0014*/ 	.byte	0x00, 0xf0, 0x11, 0x00


	//----- nvinfo : EIATTR_KPARAM_INFO
	.align		4
.L_442:
        /*0018*/ 	.byte	0x04, 0x17
        /*001a*/ 	.short	(.L_444 - .L_443)
.L_443:
        /*001c*/ 	.word	0x00000000
        /*0020*/ 	.short	0x0004
        /*0022*/ 	.short	0x001c
        /*0024*/ 	.byte	0x00, 0xf0, 0x11, 0x00


	//----- nvinfo : EIATTR_KPARAM_INFO
	.align		4
.L_444:
        /*0028*/ 	.byte	0x04, 0x17
        /*002a*/ 	.short	(.L_446 - .L_445)
.L_445:
        /*002c*/ 	.word	0x00000000
        /*0030*/ 	.short	0x0003
        /*0032*/ 	.short	0x0018
        /*0034*/ 	.byte	0x00, 0xf0, 0x11, 0x00


	//----- nvinfo : EIATTR_KPARAM_INFO
	.align		4
.L_446:
        /*0038*/ 	.byte	0x04, 0x17
        /*003a*/ 	.short	(.L_448 - .L_447)
.L_447:
        /*003c*/ 	.word	0x00000000
        /*0040*/ 	.short	0x0002
        /*0042*/ 	.short	0x0010
        /*0044*/ 	.byte	0x00, 0xf5, 0x21, 0x00


	//----- nvinfo : EIATTR_KPARAM_INFO
	.align		4
.L_448:
        /*0048*/ 	.byte	0x04, 0x17
        /*004a*/ 	.short	(.L_450 - .L_449)
.L_449:
        /*004c*/ 	.word	0x00000000
        /*0050*/ 	.short	0x0001
        /*0052*/ 	.short	0x0008
        /*0054*/ 	.byte	0x00, 0xf5, 0x21, 0x00


	//----- nvinfo : EIATTR_KPARAM_INFO
	.align		4
.L_450:
        /*0058*/ 	.byte	0x04, 0x17
        /*005a*/ 	.short	(.L_452 - .L_451)
.L_451:
        /*005c*/ 	.word	0x00000000
        /*0060*/ 	.short	0x0000
        /*0062*/ 	.short	0x0000
        /*0064*/ 	.byte	0x00, 0xf5, 0x21, 0x00


	//----- nvinfo : EIATTR_SPARSE_MMA_MASK
	.align		4
.L_452:
        /*0068*/ 	.byte	0x03, 0x50
        /*006a*/ 	.short	0x0000


	//----- nvinfo : EIATTR_MAXREG_COUNT
	.align		4
        /*006c*/ 	.byte	0x03, 0x1b
        /*006e*/ 	.short	0x00ff


	//----- nvinfo : EIATTR_NUM_BARRIERS
	.align		4
        /*0070*/ 	.byte	0x02, 0x4c
        /*0072*/ 	.byte	0x01
	.zero		1


	//----- nvinfo : EIATTR_MERCURY_ISA_VERSION
	.align		4
        /*0074*/ 	.byte	0x03, 0x5f
        /*0076*/ 	.short	0x0101


	//----- nvinfo : EIATTR_VRC_CTA_INIT_COUNT
	.align		4
        /*0078*/ 	.byte	0x02, 0x4a
	.zero		1
	.zero		1


	//----- nvinfo : EIATTR_EXIT_INSTR_OFFSETS
	.align		4
        /*007c*/ 	.byte	0x04, 0x1c
        /*007e*/ 	.short	(.L_454 - .L_453)


	//   ....[0]....
.L_453:
        /*0080*/ 	.word	0x00000250


	//   ....[1]....
        /*0084*/ 	.word	0x00000f70


	//   ....[2]....
        /*0088*/ 	.word	0x000013e0


	//----- nvinfo : EIATTR_CRS_STACK_SIZE
	.align		4
.L_454:
        /*008c*/ 	.byte	0x04, 0x1e
        /*008e*/ 	.short	(.L_456 - .L_455)
.L_455:
        /*0090*/ 	.word	0x00000000


	//----- nvinfo : EIATTR_CBANK_PARAM_SIZE
	.align		4
.L_456:
        /*0094*/ 	.byte	0x03, 0x19
        /*0096*/ 	.short	0x0024


	//----- nvinfo : EIATTR_PARAM_CBANK
	.align		4
        /*0098*/ 	.byte	0x04, 0x0a
        /*009a*/ 	.short	(.L_458 - .L_457)
	.align		4
.L_457:
        /*009c*/ 	.word	index@(.nv.constant0._ZN18transformer_engine16context_parallel26thd_grad_correction_kernelI6__halfNS0_11CopyFunctorENS0_12EmptyFunctorELi0ELi32EEEvPT_S6_Piiii)
        /*00a0*/ 	.short	0x0380
        /*00a2*/ 	.short	0x0024


	//----- nvinfo : EIATTR_SW_WAR
	.align		4
.L_458:
        /*00a4*/ 	.byte	0x04, 0x36
        /*00a6*/ 	.short	(.L_460 - .L_459)
.L_459:
        /*00a8*/ 	.word	0x00000008
.L_460:


//--------------------- .nv.info._ZN18transformer_engine16context_parallel26thd_grad_correction_kernelI6__halfNS0_10AddFunctorIS2_EENS0_12EmptyFunctorELi0ELi32EEEvPT_S7_Piiii --------------------------
	.section	.nv.info._ZN18transformer_engine16context_parallel26thd_grad_correction_kernelI6__halfNS0_10AddFunctorIS2_EENS0_12EmptyFunctorELi0ELi32EEEvPT_S7_Piiii,"",@"SHT_CUDA_INFO"
	.sectionflags	@""
	.align	4


	//----- nvinfo : EIATTR_CUDA_API_VERSION
	.align		4
        /*0000*/ 	.byte	0x04, 0x37
        /*0002*/ 	.short	(.L_462 - .L_461)
.L_461:
        /*0004*/ 	.word	0x00000082


	//----- nvinfo : EIATTR_KPARAM_INFO
	.align		4
.L_462:
        /*0008*/ 	.byte	0x04, 0x17
        /*000a*/ 	.short	(.L_464 - .L_463)
.L_463:
        /*000c*/ 	.word	0x00000000
        /*0010*/ 	.short	0x0005
        /*0012*/ 	.short	0x0020
        /*0014*/ 	.byte	0x00, 0xf0, 0x11, 0x00


	//----- nvinfo : EIATTR_KPARAM_INFO
	.align		4
.L_464:
        /*0018*/ 	.byte	0x04, 0x17
        /*001a*/ 	.short	(.L_466 - .L_465)
.L_465:
        /*001c*/ 	.word	0x00000000
        /*0020*/ 	.short	0x0004
        /*0022*/ 	.short	0x001c
        /*0024*/ 	.byte	0x00, 0xf0, 0x11, 0x00


	//----- nvinfo : EIATTR_KPARAM_INFO
	.align		4
.L_466:
        /*0028*/ 	.byte	0x04, 0x17
        /*002a*/ 	.short	(.L_468 - .L_467)
.L_467:
        /*002c*/ 	.word	0x00000000
        /*0030*/ 	.short	0x0003
        /*0032*/ 	.short	0x0018
        /*0034*/ 	.byte	0x00, 0xf0, 0x11, 0x00


	//----- nvinfo : EIATTR_KPARAM_INFO
	.align		4
.L_468:
        /*0038*/ 	.byte	0x04, 0x17
        /*003a*/ 	.short	(.L_470 - .L_469)
.L_469:
        /*003c*/ 	.word	0x00000000
        /*0040*/ 	.short	0x0002
        /*0042*/ 	.short	0x0010
        /*0044*/ 	.byte	0x00, 0xf5, 0x21, 0x00


	//----- nvinfo : EIATTR_KPARAM_INFO
	.align		4
.L_470:
        /*0048*/ 	.byte	0x04, 0x17
        /*004a*/ 	.short	(.L_472 - .L_471)
.L_471:
        /*004c*/ 	.word	0x00000000
        /*0050*/ 	.short	0x0001
        /*0052*/ 	.short	0x0008
        /*0054*/ 	.byte	0x00, 0xf5, 0x21, 0x00


	//----- nvinfo : EIATTR_KPARAM_INFO
	.align		4
.L_472:
        /*0058*/ 	.byte	0x04, 0x17
        /*005a*/ 	.short	(.L_474 - .L_473)
.L_473:
        /*005c*/ 	.word	0x00000000
        /*0060*/ 	.short	0x0000
        /*0062*/ 	.short	0x0000
        /*0064*/ 	.byte	0x00, 0xf5, 0x21, 0x00


	//----- nvinfo : EIATTR_SPARSE_MMA_MASK
	.align		4
.L_474:
        /*0068*/ 	.byte	0x03, 0x50
        /*006a*/ 	.short	0x0000


	//----- nvinfo : EIATTR_MAXREG_COUNT
	.align		4
        /*006c*/ 	.byte	0x03, 0x1b
        /*006e*/ 	.short	0x00ff


	//----- nvinfo : EIATTR_NUM_BARRIERS
	.align		4
        /*0070*/ 	.byte	0x02, 0x4c
        /*0072*/ 	.byte	0x01
	.zero		1


	//----- nvinfo : EIATTR_MERCURY_ISA_VERSION
	.align		4
        /*0074*/ 	.byte	0x03, 0x5f
        /*0076*/ 	.short	0x0101


	//----- nvinfo : EIATTR_VRC_CTA_INIT_COUNT
	.align		4
        /*0078*/ 	.byte	0x02, 0x4a
	.zero		1
	.zero		1


	//----- nvinfo : EIATTR_EXIT_INSTR_OFFSETS
	.align		4
        /*007c*/ 	.byte	0x04, 0x1c
        /*007e*/ 	.short	(.L_476 - .L_475)


	//   ....[0]....
.L_475:
        /*0080*/ 	.word	0x00000240


	//   ....[1]....
        /*0084*/ 	.word	0x00000cd0


	//   ....[2]....
        /*0088*/ 	.word	0x00001310


	//----- nvinfo : EIATTR_CRS_STACK_SIZE
	.align		4
.L_476:
        /*008c*/ 	.byte	0x04, 0x1e
        /*008e*/ 	.short	(.L_478 - .L_477)
.L_477:
        /*0090*/ 	.word	0x00000000


	//----- nvinfo : EIATTR_CBANK_PARAM_SIZE
	.align		4
.L_478:
        /*0094*/ 	.byte	0x03, 0x19
        /*0096*/ 	.short	0x0024


	//----- nvinfo : EIATTR_PARAM_CBANK
	.align		4
        /*0098*/ 	.byte	0x04, 0x0a
        /*009a*/ 	.short	(.L_480 - .L_479)
	.align		4
.L_479:
        /*009c*/ 	.word	index@(.nv.constant0._ZN18transformer_engine16context_parallel26thd_grad_correction_kernelI6__halfNS0_10AddFunctorIS2_EENS0_12EmptyFunctorELi0ELi32EEEvPT_S7_Piiii)
        /*00a0*/ 	.short	0x0380
        /*00a2*/ 	.short	0x0024


	//----- nvinfo : EIATTR_SW_WAR
	.align		4
.L_480:
        /*00a4*/ 	.byte	0x04, 0x36
        /*00a6*/ 	.short	(.L_482 - .L_481)
.L_481:
        /*00a8*/ 	.word	0x00000008
.L_482:


//--------------------- .nv.info._ZN18transformer_engine16context_parallel26thd_grad_correction_kernelIfNS0_11CopyFunctorENS0_10AddFunctorIfEELi2ELi32EEEvPT_S6_Piiii --------------------------
	.section	.nv.info._ZN18transformer_engine16context_parallel26thd_grad_correction_kernelIfNS0_11CopyFunctorENS0_10AddFunctorIfEELi2ELi32EEEvPT_S6_Piiii,"",@"SHT_CUDA_INFO"
	.sectionflags	@""
	.align	4


	//----- nvinfo : EIATTR_CUDA_API_VERSION
	.align		4
        /*0000*/ 	.byte	0x04, 0x37
        /*0002*/ 	.short	(.L_484 - .L_483)
.L_483:
        /*0004*/ 	.word	0x00000082


	//----- nvinfo : EIATTR_KPARAM_INFO
	.align		4
.L_484:
        /*0008*/ 	.byte	0x04, 0x17
        /*000a*/ 	.short	(.L_486 - .L_485)
.L_485:
        /*000c*/ 	.word	0x00000000
        /*0010*/ 	.short	0x0005
        /*0012*/ 	.short	0x0020
        /*0014*/ 	.byte	0x00, 0xf0, 0x11, 0x00


	//----- nvinfo : EIATTR_KPARAM_INFO
	.align		4
.L_486:
        /*0018*/ 	.byte	0x04, 0x17
        /*001a*/ 	.short	(.L_488 - .L_487)
.L_487:
        /*001c*/ 	.word	0x00000000
        /*0020*/ 	.short	0x0004
        /*0022*/ 	.short	0x001c
        /*0024*/ 	.byte	0x00, 0xf0, 0x11, 0x00


	//----- nvinfo : EIATTR_KPARAM_INFO
	.align		4
.L_488:
        /*0028*/ 	.byte	0x04, 0x17
        /*002a*/ 	.short	(.L_490 - .L_489)
.L_489:
        /*002c*/ 	.word	0x00000000
        /*0030*/ 	.short	0x0003
        /*0032*/ 	.short	0x0018
        /*0034*/ 	.byte	0x00, 0xf0, 0x11, 0x00


	//----- nvinfo : EIATTR_KPARAM_INFO
	.align		4
.L_490:
        /*0038*/ 	.byte	0x04, 0x17
        /*003a*/ 	.short	(.L_492 - .L_491)
.L_491:
        /*003c*/ 	.word	0x00000000
        /*0040*/ 	.short	0x0002
        /*0042*/ 	.short	0x0010
        /*0044*/ 	.byte	0x00, 0xf5, 0x21, 0x00


	//----- nvinfo : EIATTR_KPARAM_INFO
	.align		4
.L_492:
        /*0048*/ 	.byte	0x04, 0x17
        /*004a*/ 	.short	(.L_494 - .L_493)
.L_493:
        /*004c*/ 	.word	0x00000000
        /*0050*/ 	.short	0x0001
        /*0052*/ 	.short	0x0008
        /*0054*/ 	.byte	0x00, 0xf5, 0x21, 0x00


	//----- nvinfo : EIATTR_KPARAM_INFO
	.align		4
.L_494:
        /*0058*/ 	.byte	0x04, 0x17
        /*005a*/ 	.short	(.L_496 - .L_495)
.L_495:
        /*005c*/ 	.word	0x00000000
        /*0060*/ 	.short	0x0000
        /*0062*/ 	.short	0x0000
        /*0064*/ 	.byte	0x00, 0xf5, 0x21, 0x00


	//----- nvinfo : EIATTR_SPARSE_MMA_MASK
	.align		4
.L_496:
        /*0068*/ 	.byte	0x03, 0x50
        /*006a*/ 	.short	0x0000


	//----- nvinfo : EIATTR_MAXREG_COUNT
	.align		4
        /*006c*/ 	.byte	0x03, 0x1b
        /*006e*/ 	.short	0x00ff


	//----- nvinfo : EIATTR_NUM_BARRIERS
	.align		4
        /*0070*/ 	.byte	0x02, 0x4c
        /*0072*/ 	.byte	0x01
	.zero		1


	//----- nvinfo : EIATTR_MERCURY_ISA_VERSION
	.align		4
        /*0074*/ 	.byte	0x03, 0x5f
        /*0076*/ 	.short	0x0101


	//----- nvinfo : EIATTR_VRC_CTA_INIT_COUNT
	.align		4
        /*0078*/ 	.byte	0x02, 0x4a
	.zero		1
	.zero		1


	//----- nvinfo : EIATTR_EXIT_INSTR_OFFSETS
	.align		4
        /*007c*/ 	.byte	0x04, 0x1c
        /*007e*/ 	.short	(.L_498 - .L_497)


	//   ....[0]....
.L_497:
        /*0080*/ 	.word	0x00000270


	//   ....[1]....
        /*0084*/ 	.word	0x00000cc0


	//   ....[2]....
        /*0088*/ 	.word	0x00001450


	//----- nvinfo : EIATTR_CRS_STACK_SIZE
	.align		4
.L_498:
        /*008c*/ 	.byte	0x04, 0x1e
        /*008e*/ 	.short	(.L_500 - .L_499)
.L_499:
        /*0090*/ 	.word	0x00000000


	//----- nvinfo : EIATTR_CBANK_PARAM_SIZE
	.align		4
.L_500:
        /*0094*/ 	.byte	0x03, 0x19
        /*0096*/ 	.short	0x0024


	//----- nvinfo : EIATTR_PARAM_CBANK
	.align		4
        /*0098*/ 	.byte	0x04, 0x0a
        /*009a*/ 	.short	(.L_502 - .L_501)
	.align		4
.L_501:
        /*009c*/ 	.word	index@(.nv.constant0._ZN18transformer_engine16context_parallel26thd_grad_correction_kernelIfNS0_11CopyFunctorENS0_10AddFunctorIfEELi2ELi32EEEvPT_S6_Piiii)
        /*00a0*/ 	.short	0x0380
        /*00a2*/ 	.short	0x0024


	//----- nvinfo : EIATTR_SW_WAR
	.align		4
.L_502:
        /*00a4*/ 	.byte	0x04, 0x36
        /*00a6*/ 	.short	(.L_504 - .L_503)
.L_503:
        /*00a8*/ 	.word	0x00000008
.L_504:


//--------------------- .nv.info._ZN18transformer_engine16context_parallel26thd_grad_correction_kernelIfNS0_10AddFunctorIfEENS0_11CopyFunctorELi2ELi32EEEvPT_S6_Piiii --------------------------
	.section	.nv.info._ZN18transformer_engine16context_parallel26thd_grad_correction_kernelIfNS0_10AddFunctorIfEENS0_11CopyFunctorELi2ELi32EEEvPT_S6_Piiii,"",@"SHT_CUDA_INFO"
	.sectionflags	@""
	.align	4


	//----- nvinfo : EIATTR_CUDA_API_VERSION
	.align		4
        /*0000*/ 	.byte	0x04, 0x37
        /*0002*/ 	.short	(.L_506 - .L_505)
.L_505:
        /*0004*/ 	.word	0x00000082


	//----- nvinfo : EIATTR_KPARAM_INFO
	.align		4
.L_506:
        /*0008*/ 	.byte	0x04, 0x17
        /*000a*/ 	.short	(.L_508 - .L_507)
.L_507:
        /*000c*/ 	.word	0x00000000
        /*0010*/ 	.short	0x0005
        /*0012*/ 	.short	0x0020
        /*0014*/ 	.byte	0x00, 0xf0, 0x11, 0x00


	//----- nvinfo : EIATTR_KPARAM_INFO
	.align		4
.L_508:
        /*0018*/ 	.byte	0x04, 0x17
        /*001a*/ 	.short	(.L_510 - .L_509)
.L_509:
        /*001c*/ 	.word	0x00000000
        /*0020*/ 	.short	0x0004
        /*0022*/ 	.short	0x001c
        /*0024*/ 	.byte	0x00, 0xf0, 0x11, 0x00


	//----- nvinfo : EIATTR_KPARAM_INFO
	.align		4
.L_510:
        /*0028*/ 	.byte	0x04, 0x17
        /*002a*/ 	.short	(.L_512 - .L_511)
.L_511:
        /*002c*/ 	.word	0x00000000
        /*0030*/ 	.short	0x0003
        /*0032*/ 	.short	0x0018
        /*0034*/ 	.byte	0x00, 0xf0, 0x11, 0x00


	//----- nvinfo : EIATTR_KPARAM_INFO
	.align		4
.L_512:
        /*0038*/ 	.byte	0x04, 0x17
        /*003a*/ 	.short	(.L_514 - .L_513)
.L_513:
        /*003c*/ 	.word	0x00000000
        /*0040*/ 	.short	0x0002
        /*0042*/ 	.short	0x0010
        /*0044*/ 	.byte	0x00, 0xf5, 0x21, 0x00


	//----- nvinfo : EIATTR_KPARAM_INFO
	.align		4
.L_514:
        /*0048*/ 	.byte	0x04, 0x17
        /*004a*/ 	.short	(.L_516 - .L_515)
.L_515:
        /*004c*/ 	.word	0x00000000
        /*0050*/ 	.short	0x0001
        /*0052*/ 	.short	0x0008
        /*0054*/ 	.byte	0x00, 0xf5, 0x21, 0x00


	//----- nvinfo : EIATTR_KPARAM_INFO
	.align		4
.L_516:
        /*0058*/ 	.byte	0x04, 0x17
        /*005a*/ 	.short	(.L_518 - .L_517)
.L_517:
        /*005c*/ 	.word	0x00000000
        /*0060*/ 	.short	0x0000
        /*0062*/ 	.short	0x0000
        /*0064*/ 	.byte	0x00, 0xf5, 0x21, 0x00


	//----- nvinfo : EIATTR_SPARSE_MMA_MASK
	.align		4
.L_518:
        /*0068*/ 	.byte	0x03, 0x50
        /*006a*/ 	.short	0x0000


	//----- nvinfo : EIATTR_MAXREG_COUNT
	.align		4
        /*006c*/ 	.byte	0x03, 0x1b
        /*006e*/ 	.short	0x00ff


	//----- nvinfo : EIATTR_NUM_BARRIERS
	.align		4
        /*0070*/ 	.byte	0x02, 0x4c
        /*0072*/ 	.byte	0x01
	.zero		1


	//----- nvinfo : EIATTR_MERCURY_ISA_VERSION
	.align		4
        /*0074*/ 	.byte	0x03, 0x5f
        /*0076*/ 	.short	0x0101


	//----- nvinfo : EIATTR_VRC_CTA_INIT_COUNT
	.align		4
        /*0078*/ 	.byte	0x02, 0x4a
	.zero		1
	.zero		1


	//----- nvinfo : EIATTR_EXIT_INSTR_OFFSETS
	.align		4
        /*007c*/ 	.byte	0x04, 0x1c
        /*007e*/ 	.short	(.L_520 - .L_519)


	//   ....[0]....
.L_519:
        /*0080*/ 	.word	0x00000270


	//   ....[1]....
        /*0084*/ 	.word	0x00000cc0


	//   ....[2]....
        /*0088*/ 	.word	0x000014b0


	//----- nvinfo : EIATTR_CRS_STACK_SIZE
	.align		4
.L_520:
        /*008c*/ 	.byte	0x04, 0x1e
        /*008e*/ 	.short	(.L_522 - .L_521)
.L_521:
        /*0090*/ 	.word	0x00000000


	//----- nvinfo : EIATTR_CBANK_PARAM_SIZE
	.align		4
.L_522:
        /*0094*/ 	.byte	0x03, 0x19
        /*0096*/ 	.short	0x0024


	//----- nvinfo : EIATTR_PARAM_CBANK
	.align		4
        /*0098*/ 	.byte	0x04, 0x0a
        /*009a*/ 	.short	(.L_524 - .L_523)
	.align		4
.L_523:
        /*009c*/ 	.word	index@(.nv.constant0._ZN18transformer_engine16context_parallel26thd_grad_correction_kernelIfNS0_10AddFunctorIfEENS0_11CopyFunctorELi2ELi32EEEvPT_S6_Piiii)
        /*00a0*/ 	.short	0x0380
        /*00a2*/ 	.short	0x0024


	//----- nvinfo : EIATTR_SW_WAR
	.align		4
.L_524:
        /*00a4*/ 	.byte	0x04, 0x36
        /*00a6*/ 	.short	(.L_526 - .L_525)
.L_525:
        /*00a8*/ 	.word	0x00000008
.L_526:


//--------------------- .nv.info._ZN18transformer_engine16context_parallel26thd_grad_correction_kernelIfNS0_12EmptyFunctorENS0_11CopyFunctorELi1ELi32EEEvPT_S5_Piiii --------------------------
	.section	.nv.info._ZN18transformer_engine16context_parallel26thd_grad_correction_kernelIfNS0_12EmptyFunctorENS0_11CopyFunctorELi1ELi32EEEvPT_S5_Piiii,"",@"SHT_CUDA_INFO"
	.sectionflags	@""
	.align	4


	//----- nvinfo : EIATTR_CUDA_API_VERSION
	.align		4
        /*0000*/ 	.byte	0x04, 0x37
        /*0002*/ 	.short	(.L_528 - .L_527)
.L_527:
        /*0004*/ 	.word	0x00000082


	//----- nvinfo : EIATTR_KPARAM_INFO
	.align		4
.L_528:
        /*0008*/ 	.byte	0x04, 0x17
        /*000a*/ 	.short	(.L_530 - .L_529)
.L_529:
        /*000c*/ 	.word	0x00000000
        /*0010*/ 	.short	0x0005
        /*0012*/ 	.short	0x0020
        /*0014*/ 	.byte	0x00, 0xf0, 0x11, 0x00


	//----- nvinfo : EIATTR_KPARAM_INFO
	.align		4
.L_530:
        /*0018*/ 	.byte	0x04, 0x17
        /*001a*/ 	.short	(.L_532 - .L_531)
.L_531:
        /*001c*/ 	.word	0x00000000
        /*0020*/ 	.short	0x0004
        /*0022*/ 	.short	0x001c
        /*0024*/ 	.byte	0x00, 0xf0, 0x11, 0x00


	//----- nvinfo : EIATTR_KPARAM_INFO
	.align		4
.L_532:
        /*0028*/ 	.byte	0x04, 0x17
        /*002a*/ 	.short	(.L_534 - .L_533)
.L_533:
        /*002c*/ 	.word	0x00000000
        /*0030*/ 	.short	0x0003
        /*0032*/ 	.short	0x0018
        /*0034*/ 	.byte	0x00, 0xf0, 0x11, 0x00


	//----- nvinfo : EIATTR_KPARAM_INFO
	.align		4
.L_534:
        /*0038*/ 	.byte	0x04, 0x17
        /*003a*/ 	.short	(.L_536 - .L_535)
.L_535:
        /*003c*/ 	.word	0x00000000
        /*0040*/ 	.short	0x0002
        /*0042*/ 	.short	0x0010
        /*0044*/ 	.byte	0x00, 0xf5, 0x21, 0x00


	//----- nvinfo : EIATTR_KPARAM_INFO
	.align		4
.L_536:
        /*0048*/ 	.byte	0x04, 0x17
        /*004a*/ 	.short	(.L_538 - .L_537)
.L_537:
        /*004c*/ 	.word	0x00000000
        /*0050*/ 	.short	0x0001
        /*0052*/ 	.short	0x0008
        /*0054*/ 	.byte	0x00, 0xf5, 0x21, 0x00


	//----- nvinfo : EIATTR_KPARAM_INFO
	.align		4
.L_538:
        /*0058*/ 	.byte	0x04, 0x17
        /*005a*/ 	.short	(.L_540 - .L_539)
.L_539:
        /*005c*/ 	.word	0x00000000
        /*0060*/ 	.short	0x0000
        /*0062*/ 	.short	0x0000
        /*0064*/ 	.byte	0x00, 0xf5, 0x21, 0x00


	//----- nvinfo : EIATTR_SPARSE_MMA_MASK
	.align		4
.L_540:
        /*0068*/ 	.byte	0x03, 0x50
        /*006a*/ 	.short	0x0000


	//----- nvinfo : EIATTR_MAXREG_COUNT
	.align		4
        /*006c*/ 	.byte	0x03, 0x1b
        /*006e*/ 	.short	0x00ff


	//----- nvinfo : EIATTR_NUM_BARRIERS
	.align		4
        /*0070*/ 	.byte	0x02, 0x4c
        /*0072*/ 	.byte	0x01
	.zero		1


	//----- nvinfo : EIATTR_MERCURY_ISA_VERSION
	.align		4
        /*0074*/ 	.byte	0x03, 0x5f
        /*0076*/ 	.short	0x0101


	//----- nvinfo : EIATTR_VRC_CTA_INIT_COUNT
	.align		4
        /*0078*/ 	.byte	0x02, 0x4a
	.zero		1
	.zero		1


	//----- nvinfo : EIATTR_EXIT_INSTR_OFFSETS
	.align		4
        /*007c*/ 	.byte	0x04, 0x1c
        /*007e*/ 	.short	(.L_542 - .L_541)


	//   ....[0]....
.L_541:
        /*0080*/ 	.word	0x00000250


	//   ....[1]....
        /*0084*/ 	.word	0x00000f70


	//   ....[2]....
        /*0088*/ 	.word	0x000013e0


	//----- nvinfo : EIATTR_CRS_STACK_SIZE
	.align		4
.L_542:
        /*008c*/ 	.byte	0x04, 0x1e
        /*008e*/ 	.short	(.L_544 - .L_543)
.L_543:
        /*0090*/ 	.word	0x00000000


	//----- nvinfo : EIATTR_CBANK_PARAM_SIZE
	.align		4
.L_544:
        /*0094*/ 	.byte	0x03, 0x19
        /*0096*/ 	.short	0x0024


	//----- nvinfo : EIATTR_PARAM_CBANK
	.align		4
        /*0098*/ 	.byte	0x04, 0x0a
        /*009a*/ 	.short	(.L_546 - .L_545)
	.align		4
.L_545:
        /*009c*/ 	.word	index@(.nv.constant0._ZN18transformer_engine16context_parallel26thd_grad_correction_kernelIfNS0_12EmptyFunctorENS0_11CopyFunctorELi1ELi32EEEvPT_S5_Piiii)
        /*00a0*/ 	.short	0x0380
        /*00a2*/ 	.short	0x0024


	//----- nvinfo : EIATTR_SW_WAR
	.align		4
.L_546:
        /*00a4*/ 	.byte	0x04, 0x36
        /*00a6*/ 	.short	(.L_548 - .L_547)
.L_547:
        /*00a8*/ 	.word	0x00000008
.L_548:


//--------------------- .nv.info._ZN18transformer_engine16context_parallel26thd_grad_correction_kernelIfNS0_12EmptyFunctorENS0_10AddFunctorIfEELi1ELi32EEEvPT_S6_Piiii --------------------------
	.section	.nv.info._ZN18transformer_engine16context_parallel26thd_grad_correction_kernelIfNS0_12EmptyFunctorENS0_10AddFunctorIfEELi1ELi32EEEvPT_S6_Piiii,"",@"SHT_CUDA_INFO"
	.sectionflags	@""
	.align	4


	//----- nvinfo : EIATTR_CUDA_API_VERSION
	.align		4
        /*0000*/ 	.byte	0x04, 0x37
        /*0002*/ 	.short	(.L_550 - .L_549)
.L_549:
        /*0004*/ 	.word	0x00000082


	//----- nvinfo : EIATTR_KPARAM_INFO
	.align		4
.L_550:
        /*0008*/ 	.byte	0x04, 0x17
        /*000a*/ 	.short	(.L_552 - .L_551)
.L_551:
        /*000c*/ 	.word	0x00000000
        /*0010*/ 	.short	0x0005
        /*0012*/ 	.short	0x0020
        /*0014*/ 	.byte	0x00, 0xf0, 0x11, 0x00


	//----- nvinfo : EIATTR_KPARAM_INFO
	.align		4
.L_552:
        /*0018*/ 	.byte	0x04, 0x17
        /*001a*/ 	.short	(.L_554 - .L_553)
.L_553:
        /*001c*/ 	.word	0x00000000
        /*0020*/ 	.short	0x0004
        /*0022*/ 	.short	0x001c
        /*0024*/ 	.byte	0x00, 0xf0, 0x11, 0x00


	//----- nvinfo : EIATTR_KPARAM_INFO
	.align		4
.L_554:
        /*0028*/ 	.byte	0x04, 0x17
        /*002a*/ 	.short	(.L_556 - .L_555)
.L_555:
        /*002c*/ 	.word	0x00000000
        /*0030*/ 	.short	0x0003
        /*0032*/ 	.short	0x0018
        /*0034*/ 	.byte	0x00, 0xf0, 0x11, 0x00


	//----- nvinfo : EIATTR_KPARAM_INFO
	.align		4
.L_556:
        /*0038*/ 	.byte	0x04, 0x17
        /*003a*/ 	.short	(.L_558 - .L_557)
.L_557:
        /*003c*/ 	.word	0x00000000
        /*0040*/ 	.short	0x0002
        /*0042*/ 	.short	0x0010
        /*0044*/ 	.byte	0x00, 0xf5, 0x21, 0x00


	//----- nvinfo : EIATTR_KPARAM_INFO
	.align		4
.L_558:
        /*0048*/ 	.byte	0x04, 0x17
        /*004a*/ 	.short	(.L_560 - .L_559)
.L_559:
        /*004c*/ 	.word	0x00000000
        /*0050*/ 	.short	0x0001
        /*0052*/ 	.short	0x0008
        /*0054*/ 	.byte	0x00, 0xf5, 0x21, 0x00


	//----- nvinfo : EIATTR_KPARAM_INFO
	.align		4
.L_560:
        /*0058*/ 	.byte	0x04, 0x17
        /*005a*/ 	.short	(.L_562 - .L_561)
.L_561:
        /*005c*/ 	.word	0x00000000
        /*0060*/ 	.short	0x0000
        /*0062*/ 	.short	0x0000
        /*0064*/ 	.byte	0x00, 0xf5, 0x21, 0x00


	//----- nvinfo : EIATTR_SPARSE_MMA_MASK
	.align		4
.L_562:
        /*0068*/ 	.byte	0x03, 0x50
        /*006a*/ 	.short	0x0000


	//----- nvinfo : EIATTR_MAXREG_COUNT
	.align		4
        /*006c*/ 	.byte	0x03, 0x1b
        /*006e*/ 	.short	0x00ff


	//----- nvinfo : EIATTR_NUM_BARRIERS
	.align		4
        /*0070*/ 	.byte	0x02, 0x4c
        /*0072*/ 	.byte	0x01
	.zero		1


	//----- nvinfo : EIATTR_MERCURY_ISA_VERSION
	.align		4
        /*0074*/ 	.byte	0x03, 0x5f
        /*0076*/ 	.short	0x0101


	//----- nvinfo : EIATTR_VRC_CTA_INIT_COUNT
	.align		4
        /*0078*/ 	.byte	0x02, 0x4a
	.zero		1
	.zero		1


	//----- nvinfo : EIATTR_EXIT_INSTR_OFFSETS
	.align		4
        /*007c*/ 	.byte	0x04, 0x1c
        /*007e*/ 	.short	(.L_564 - .L_563)


	//   ....[0]....
.L_563:
        /*0080*/ 	.word	0x00000240


	//   ....[1]....
        /*0084*/ 	.word	0x000018c0


	//   ....[2]....
        /*0088*/ 	.word	0x00001f00


	//----- nvinfo : EIATTR_CRS_STACK_SIZE
	.align		4
.L_564:
        /*008c*/ 	.byte	0x04, 0x1e
        /*008e*/ 	.short	(.L_566 - .L_565)
.L_565:
        /*0090*/ 	.word	0x00000000


	//----- nvinfo : EIATTR_CBANK_PARAM_SIZE
	.align		4
.L_566:
        /*0094*/ 	.byte	0x03, 0x19
        /*0096*/ 	.short	0x0024


	//----- nvinfo : EIATTR_PARAM_CBANK
	.align		4
        /*0098*/ 	.byte	0x04, 0x0a
        /*009a*/ 	.short	(.L_568 - .L_567)
	.align		4
.L_567:
        /*009c*/ 	.word	index@(.nv.constant0._ZN18transformer_engine16context_parallel26thd_grad_correction_kernelIfNS0_12EmptyFunctorENS0_10AddFunctorIfEELi1ELi32EEEvPT_S6_Piiii)
        /*00a0*/ 	.short	0x0380
        /*00a2*/ 	.short	0x0024


	//----- nvinfo : EIATTR_SW_WAR
	.align		4
.L_568:
        /*00a4*/ 	.byte	0x04, 0x36
        /*00a6*/ 	.short	(.L_570 - .L_569)
.L_569:
        /*00a8*/ 	.word	0x00000008
.L_570:


//--------------------- .nv.info._ZN18transformer_engine16context_parallel26thd_grad_correction_kernelIfNS0_11CopyFunctorENS0_12EmptyFunctorELi0ELi32EEEvPT_S5_Piiii --------------------------
	.section	.nv.info._ZN18transformer_engine16context_parallel26thd_grad_correction_kernelIfNS0_11CopyFunctorENS0_12EmptyFunctorELi0ELi32EEEvPT_S5_Piiii,"",@"SHT_CUDA_INFO"
	.sectionflags	@""
	.align	4


	//----- nvinfo : EIATTR_CUDA_API_VERSION
	.align		4
        /*0000*/ 	.byte	0x04, 0x37
        /*0002*/ 	.short	(.L_572 - .L_571)
.L_571:
        /*0004*/ 	.word	0x00000082


	//----- nvinfo : EIATTR_KPARAM_INFO
	.align		4
.L_572:
        /*0008*/ 	.byte	0x04, 0x17
        /*000a*/ 	.short	(.L_574 - .L_573)
.L_573:
        /*000c*/ 	.word	0x00000000
        /*0010*/ 	.short	0x0005
        /*0012*/ 	.short	0x0020
        /*0014*/ 	.byte	0x00, 0xf0, 0x11, 0x00


	//----- nvinfo : EIATTR_KPARAM_INFO
	.align		4
.L_574:
        /*0018*/ 	.byte	0x04, 0x17
        /*001a*/ 	.short	(.L_576 - .L_575)
.L_575:
        /*001c*/ 	.word	0x00000000
        /*0020*/ 	.short	0x0004
        /*0022*/ 	.short	0x001c
        /*0024*/ 	.byte	0x00, 0xf0, 0x11, 0x00


	//----- nvinfo : EIATTR_KPARAM_INFO
	.align		4
.L_576:
        /*0028*/ 	.byte	0x04, 0x17
        /*002a*/ 	.short	(.L_578 - .L_577)
.L_577:
        /*002c*/ 	.word	0x00000000
        /*0030*/ 	.short	0x0003
        /*0032*/ 	.short	0x0018
        /*0034*/ 	.byte	0x00, 0xf0, 0x11, 0x00


	//----- nvinfo : EIATTR_KPARAM_INFO
	.align		4
.L_578:
        /*0038*/ 	.byte	0x04, 0x17
        /*003a*/ 	.short	(.L_580 - .L_579)
.L_579:
        /*003c*/ 	.word	0x00000000
        /*0040*/ 	.short	0x0002
        /*0042*/ 	.short	0x0010
        /*0044*/ 	.byte	0x00, 0xf5, 0x21, 0x00


	//----- nvinfo : EIATTR_KPARAM_INFO
	.align		4
.L_580:
        /*0048*/ 	.byte	0x04, 0x17
        /*004a*/ 	.short	(.L_582 - .L_581)
.L_581:
        /*004c*/ 	.word	0x00000000
        /*0050*/ 	.short	0x0001
        /*0052*/ 	.short	0x0008
        /*0054*/ 	.byte	0x00, 0xf5, 0x21, 0x00


	//----- nvinfo : EIATTR_KPARAM_INFO
	.align		4
.L_582:
        /*0058*/ 	.byte	0x04, 0x17
        /*005a*/ 	.short	(.L_584 - .L_583)
.L_583:
        /*005c*/ 	.word	0x00000000
        /*0060*/ 	.short	0x0000
        /*0062*/ 	.short	0x0000
        /*0064*/ 	.byte	0x00, 0xf5, 0x21, 0x00


	//----- nvinfo : EIATTR_SPARSE_MMA_MASK
	.align		4
.L_584:
        /*0068*/ 	.byte	0x03, 0x50
        /*006a*/ 	.short	0x0000


	//----- nvinfo : EIATTR_MAXREG_COUNT
	.align		4
        /*006c*/ 	.byte	0x03, 0x1b
        /*006e*/ 	.short	0x00ff


	//----- nvinfo : EIATTR_NUM_BARRIERS
	.align		4
        /*0070*/ 	.byte	0x02, 0x4c
        /*0072*/ 	.byte	0x01
	.zero		1


	//----- nvinfo : EIATTR_MERCURY_ISA_VERSION
	.align		4
        /*0074*/ 	.byte	0x03, 0x5f
        /*0076*/ 	.short	0x0101


	//----- nvinfo : EIATTR_VRC_CTA_INIT_COUNT
	.align		4
        /*0078*/ 	.byte	0x02, 0x4a
	.zero		1
	.zero		1


	//----- nvinfo : EIATTR_EXIT_INSTR_OFFSETS
	.align		4
        /*007c*/ 	.byte	0x04, 0x1c
        /*007e*/ 	.short	(.L_586 - .L_585)


	//   ....[0]....
.L_585:
        /*0080*/ 	.word	0x00000250


	//   ....[1]....
        /*0084*/ 	.word	0x00000f70


	//   ....[2]....
        /*0088*/ 	.word	0x000013e0


	//----- nvinfo : EIATTR_CRS_STACK_SIZE
	.align		4
.L_586:
        /*008c*/ 	.byte	0x04, 0x1e
        /*008e*/ 	.short	(.L_588 - .L_587)
.L_587:
        /*0090*/ 	.word	0x00000000


	//----- nvinfo : EIATTR_CBANK_PARAM_SIZE
	.align		4
.L_588:
        /*0094*/ 	.byte	0x03, 0x19
        /*0096*/ 	.short	0x0024


	//----- nvinfo : EIATTR_PARAM_CBANK
	.align		4
        /*0098*/ 	.byte	0x04, 0x0a
        /*009a*/ 	.short	(.L_590 - .L_589)
	.align		4
.L_589:
        /*009c*/ 	.word	index@(.nv.constant0._ZN18transformer_engine16context_parallel26thd_grad_correction_kernelIfNS0_11CopyFunctorENS0_12EmptyFunctorELi0ELi32EEEvPT_S5_Piiii)
        /*00a0*/ 	.short	0x0380
        /*00a2*/ 	.short	0x0024


	//----- nvinfo : EIATTR_SW_WAR
	.align		4
.L_590:
        /*00a4*/ 	.byte	0x04, 0x36
        /*00a6*/ 	.short	(.L_592 - .L_591)
.L_591:
        /*00a8*/ 	.word	0x00000008
.L_592:


//--------------------- .nv.info._ZN18transformer_engine16context_parallel26thd_grad_correction_kernelIfNS0_10AddFunctorIfEENS0_12EmptyFunctorELi0ELi32EEEvPT_S6_Piiii --------------------------
	.section	.nv.info._ZN18transformer_engine16context_parallel26thd_grad_correction_kernelIfNS0_10AddFunctorIfEENS0_12EmptyFunctorELi0ELi32EEEvPT_S6_Piiii,"",@"SHT_CUDA_INFO"
	.sectionflags	@""
	.align	4


	//----- nvinfo : EIATTR_CUDA_API_VERSION
	.align		4
        /*0000*/ 	.byte	0x04, 0x37
        /*0002*/ 	.short	(.L_594 - .L_593)
.L_593:
        /*0004*/ 	.word	0x00000082


	//----- nvinfo : EIATTR_KPARAM_INFO
	.align		4
.L_594:
        /*0008*/ 	.byte	0x04, 0x17
        /*000a*/ 	.short	(.L_596 - .L_595)
.L_595:
        /*000c*/ 	.word	0x00000000
        /*0010*/ 	.short	0x0005
        /*0012*/ 	.short	0x0020
        /*0014*/ 	.byte	0x00, 0xf0, 0x11, 0x00


	//----- nvinfo : EIATTR_KPARAM_INFO
	.align		4
.L_596:
        /*0018*/ 	.byte	0x04, 0x17
        /*001a*/ 	.short	(.L_598 - .L_597)
.L_597:
        /*001c*/ 	.word	0x00000000
        /*0020*/ 	.short	0x0004
        /*0022*/ 	.short	0x001c
        /*0024*/ 	.byte	0x00, 0xf0, 0x11, 0x00


	//----- nvinfo : EIATTR_KPARAM_INFO
	.align		4
.L_598:
        /*0028*/ 	.byte	0x04, 0x17
        /*002a*/ 	.short	(.L_600 - .L_599)
.L_599:
        /*002c*/ 	.word	0x00000000
        /*0030*/ 	.short	0x0003
        /*0032*/ 	.short	0x0018
        /*0034*/ 	.byte	0x00, 0xf0, 0x11, 0x00


	//----- nvinfo : EIATTR_KPARAM_INFO
	.align		4
.L_600:
        /*0038*/ 	.byte	0x04, 0x17
        /*003a*/ 	.short	(.L_602 - .L_601)
.L_601:
        /*003c*/ 	.word	0x00000000
        /*0040*/ 	.short	0x0002
        /*0042*/ 	.short	0x0010
        /*0044*/ 	.byte	0x00, 0xf5, 0x21, 0x00


	//----- nvinfo : EIATTR_KPARAM_INFO
	.align		4
.L_602:
        /*0048*/ 	.byte	0x04, 0x17
        /*004a*/ 	.short	(.L_604 - .L_603)
.L_603:
        /*004c*/ 	.word	0x00000000
        /*0050*/ 	.short	0x0001
        /*0052*/ 	.short	0x0008
        /*0054*/ 	.byte	0x00, 0xf5, 0x21, 0x00


	//----- nvinfo : EIATTR_KPARAM_INFO
	.align		4
.L_604:
        /*0058*/ 	.byte	0x04, 0x17
        /*005a*/ 	.short	(.L_606 - .L_605)
.L_605:
        /*005c*/ 	.word	0x00000000
        /*0060*/ 	.short	0x0000
        /*0062*/ 	.short	0x0000
        /*0064*/ 	.byte	0x00, 0xf5, 0x21, 0x00


	//----- nvinfo : EIATTR_SPARSE_MMA_MASK
	.align		4
.L_606:
        /*0068*/ 	.byte	0x03, 0x50
        /*006a*/ 	.short	0x0000


	//----- nvinfo : EIATTR_MAXREG_COUNT
	.align		4
        /*006c*/ 	.byte	0x03, 0x1b
        /*006e*/ 	.short	0x00ff


	//----- nvinfo : EIATTR_NUM_BARRIERS
	.align		4
        /*0070*/ 	.byte	0x02, 0x4c
        /*0072*/ 	.byte	0x01
	.zero		1


	//----- nvinfo : EIATTR_MERCURY_ISA_VERSION
	.align		4
        /*0074*/ 	.byte	0x03, 0x5f
        /*0076*/ 	.short	0x0101


	//----- nvinfo : EIATTR_VRC_CTA_INIT_COUNT
	.align		4
        /*0078*/ 	.byte	0x02, 0x4a
	.zero		1
	.zero		1


	//----- nvinfo : EIATTR_EXIT_INSTR_OFFSETS
	.align		4
        /*007c*/ 	.byte	0x04, 0x1c
        /*007e*/ 	.short	(.L_608 - .L_607)


	//   ....[0]....
.L_607:
        /*0080*/ 	.word	0x00000240


	//   ....[1]....
        /*0084*/ 	.word	0x000018c0


	//   ....[2]....
        /*0088*/ 	.word	0x00001f00


	//----- nvinfo : EIATTR_CRS_STACK_SIZE
	.align		4
.L_608:
        /*008c*/ 	.byte	0x04, 0x1e
        /*008e*/ 	.short	(.L_610 - .L_609)
.L_609:
        /*0090*/ 	.word	0x00000000


	//----- nvinfo : EIATTR_CBANK_PARAM_SIZE
	.align		4
.L_610:
        /*0094*/ 	.byte	0x03, 0x19
        /*0096*/ 	.short	0x0024


	//----- nvinfo : EIATTR_PARAM_CBANK
	.align		4
        /*0098*/ 	.byte	0x04, 0x0a
        /*009a*/ 	.short	(.L_612 - .L_611)
	.align		4
.L_611:
        /*009c*/ 	.word	index@(.nv.constant0._ZN18transformer_engine16context_parallel26thd_grad_correction_kernelIfNS0_10AddFunctorIfEENS0_12EmptyFunctorELi0ELi32EEEvPT_S6_Piiii)
        /*00a0*/ 	.short	0x0380
        /*00a2*/ 	.short	0x0024


	//----- nvinfo : EIATTR_SW_WAR
	.align		4
.L_612:
        /*00a4*/ 	.byte	0x04, 0x36
        /*00a6*/ 	.short	(.L_614 - .L_613)
.L_613:
        /*00a8*/ 	.word	0x00000008
.L_614:


//--------------------- .nv.info._ZN18transformer_engine16context_parallel25thd_out_correction_kernelI13__nv_bfloat16Li0ELi16ELb0EEEvPT_S4_PfS5_Piiiiii --------------------------
	.section	.nv.info._ZN18transformer_engine16context_parallel25thd_out_correction_kernelI13__nv_bfloat16Li0ELi16ELb0EEEvPT_S4_PfS5_Piiiiii,"",@"SHT_CUDA_INFO"
	.sectionflags	@""
	.align	4


	//----- nvinfo : EIATTR_CUDA_API_VERSION
	.align		4
        /*0000*/ 	.byte	0x04, 0x37
        /*0002*/ 	.short	(.L_616 - .L_615)
.L_615:
        /*0004*/ 	.word	0x00000082


	//----- nvinfo : EIATTR_KPARAM_INFO
	.align		4
.L_616:
        /*0008*/ 	.byte	0x04, 0x17
        /*000a*/ 	.short	(.L_618 - .L_617)
.L_617:
        /*000c*/ 	.word	0x00000000
        /*0010*/ 	.short	0x0009
        /*0012*/ 	.short	0x0038
        /*0014*/ 	.byte	0x00, 0xf0, 0x11, 0x00


	//----- nvinfo : EIATTR_KPARAM_INFO
	.align		4
.L_618:
        /*0018*/ 	.byte	0x04, 0x17
        /*001a*/ 	.short	(.L_620 - .L_619)
.L_619:
        /*001c*/ 	.word	0x00000000
        /*0020*/ 	.short	0x0008
        /*0022*/ 	.short	0x0034
        /*0024*/ 	.byte	0x00, 0xf0, 0x11, 0x00


	//----- nvinfo : EIATTR_KPARAM_INFO
	.align		4
.L_620:
        /*0028*/ 	.byte	0x04, 0x17
        /*002a*/ 	.short	(.L_622 - .L_621)
.L_621:
        /*002c*/ 	.word	0x00000000
        /*0030*/ 	.short	0x0007
        /*0032*/ 	.short	0x0030
        /*0034*/ 	.byte	0x00, 0xf0, 0x11, 0x00


	//----- nvinfo : EIATTR_KPARAM_INFO
	.align		4
.L_622:
        /*0038*/ 	.byte	0x04, 0x17
        /*003a*/ 	.short	(.L_624 - .L_623)
.L_623:
        /*003c*/ 	.word	0x00000000
        /*0040*/ 	.short	0x0006
        /*0042*/ 	.short	0x002c
        /*0044*/ 	.byte	0x00, 0xf0, 0x11, 0x00


	//----- nvinfo : EIATTR_KPARAM_INFO
	.align		4
.L_624:
        /*0048*/ 	.byte	0x04, 0x17
        /*004a*/ 	.short	(.L_626 - .L_625)
.L_625:
        /*004c*/ 	.word	0x00000000
        /*0050*/ 	.short	0x0005
        /*0052*/ 	.short	0x0028
        /*0054*/ 	.byte	0x00, 0xf0, 0x11, 0x00


	//----- nvinfo : EIATTR_KPARAM_INFO
	.align		4
.L_626:
        /*0058*/ 	.byte	0x04, 0x17
        /*005a*/ 	.short	(.L_628 - .L_627)
.L_627:
        /*005c*/ 	.word	0x00000000
        /*0060*/ 	.short	0x0004
        /*0062*/ 	.short	0x0020
        /*0064*/ 	.byte	0x00, 0xf5, 0x21, 0x00


	//----- nvinfo : EIATTR_KPARAM_INFO
	.align		4
.L_628:
        /*0068*/ 	.byte	0x04, 0x17
        /*006a*/ 	.short	(.L_630 - .L_629)
.L_629:
        /*006c*/ 	.word	0x00000000
        /*0070*/ 	.short	0x0003
        /*0072*/ 	.short	0x0018
        /*0074*/ 	.byte	0x00, 0xf5, 0x21, 0x00


	//----- nvinfo : EIATTR_KPARAM_INFO
	.align		4
.L_630:
        /*0078*/ 	.byte	0x04, 0x17
        /*007a*/ 	.short	(.L_632 - .L_631)
.L_631:
        /*007c*/ 	.word	0x00000000
        /*0080*/ 	.short	0x0002
        /*0082*/ 	.short	0x0010
        /*0084*/ 	.byte	0x00, 0xf5, 0x21, 0x00


	//----- nvinfo : EIATTR_KPARAM_INFO
	.align		4
.L_632:
        /*0088*/ 	.byte	0x04, 0x17
        /*008a*/ 	.short	(.L_634 - .L_633)
.L_633:
        /*008c*/ 	.word	0x00000000
        /*0090*/ 	.short	0x0001
        /*0092*/ 	.short	0x0008
        /*0094*/ 	.byte	0x00, 0xf5, 0x21, 0x00


	//----- nvinfo : EIATTR_KPARAM_INFO
	.align		4
.L_634:
        /*0098*/ 	.byte	0x04, 0x17
        /*009a*/ 	.short	(.L_636 - .L_635)
.L_635:
        /*009c*/ 	.word	0x00000000
        /*00a0*/ 	.short	0x0000
        /*00a2*/ 	.short	0x0000
        /*00a4*/ 	.byte	0x00, 0xf5, 0x21, 0x00


	//----- nvinfo : EIATTR_SPARSE_MMA_MASK
	.align		4
.L_636:
        /*00a8*/ 	.byte	0x03, 0x50
        /*00aa*/ 	.short	0x0000


	//----- nvinfo : EIATTR_MAXREG_COUNT
	.align		4
        /*00ac*/ 	.byte	0x03, 0x1b
        /*00ae*/ 	.short	0x00ff


	//----- nvinfo : EIATTR_NUM_BARRIERS
	.align		4
        /*00b0*/ 	.byte	0x02, 0x4c
        /*00b2*/ 	.byte	0x01
	.zero		1


	//----- nvinfo : EIATTR_MERCURY_ISA_VERSION
	.align		4
        /*00b4*/ 	.byte	0x03, 0x5f
        /*00b6*/ 	.short	0x0101


	//----- nvinfo : EIATTR_VRC_CTA_INIT_COUNT
	.align		4
        /*00b8*/ 	.byte	0x02, 0x4a
	.zero		1
	.zero		1


	//----- nvinfo : EIATTR_EXIT_INSTR_OFFSETS
	.align		4
        /*00bc*/ 	.byte	0x04, 0x1c
        /*00be*/ 	.short	(.L_638 - .L_637)


	//   ....[0]....
.L_637:
        /*00c0*/ 	.word	0x00000220


	//   ....[1]....
        /*00c4*/ 	.word	0x00000ad0


	//   ....[2]....
        /*00c8*/ 	.word	0x00001480


	//----- nvinfo : EIATTR_CRS_STACK_SIZE
	.align		4
.L_638:
        /*00cc*/ 	.byte	0x04, 0x1e
        /*00ce*/ 	.short	(.L_640 - .L_639)
.L_639:
        /*00d0*/ 	.word	0x00000000


	//----- nvinfo : EIATTR_CBANK_PARAM_SIZE
	.align		4
.L_640:
        /*00d4*/ 	.byte	0x03, 0x19
        /*00d6*/ 	.short	0x003c


	//----- nvinfo : EIATTR_PARAM_CBANK
	.align		4
        /*00d8*/ 	.byte	0x04, 0x0a
        /*00da*/ 	.short	(.L_642 - .L_641)
	.align		4
.L_641:
        /*00dc*/ 	.word	index@(.nv.constant0._ZN18transformer_engine16context_parallel25thd_out_correction_kernelI13__nv_bfloat16Li0ELi16ELb0EEEvPT_S4_PfS5_Piiiiii)
        /*00e0*/ 	.short	0x0380
        /*00e2*/ 	.short	0x003c


	//----- nvinfo : EIATTR_SW_WAR
	.align		4
.L_642:
        /*00e4*/ 	.byte	0x04, 0x36
        /*00e6*/ 	.short	(.L_644 - .L_643)
.L_643:
        /*00e8*/ 	.word	0x00000008
.L_644:


//--------------------- .nv.info._ZN18transformer_engine16context_parallel25thd_out_correction_kernelI13__nv_bfloat16Li0ELi16ELb1EEEvPT_S4_PfS5_Piiiiii --------------------------
	.section	.nv.info._ZN18transformer_engine16context_parallel25thd_out_correction_kernelI13__nv_bfloat16Li0ELi16ELb1EEEvPT_S4_PfS5_Piiiiii,"",@"SHT_CUDA_INFO"
	.sectionflags	@""
	.align	4


	//----- nvinfo : EIATTR_CUDA_API_VERSION
	.align		4
        /*0000*/ 	.byte	0x04, 0x37
        /*0002*/ 	.short	(.L_646 - .L_645)
.L_645:
        /*0004*/ 	.word	0x00000082


	//----- nvinfo : EIATTR_KPARAM_INFO
	.align		4
.L_646:
        /*0008*/ 	.byte	0x04, 0x17
        /*000a*/ 	.short	(.L_648 - .L_647)
.L_647:
        /*000c*/ 	.word	0x00000000
        /*0010*/ 	.short	0x0009
        /*0012*/ 	.short	0x0038
        /*0014*/ 	.byte	0x00, 0xf0, 0x11, 0x00


	//----- nvinfo : EIATTR_KPARAM_INFO
	.align		4
.L_648:
        /*0018*/ 	.byte	0x04, 0x17
        /*001a*/ 	.short	(.L_650 - .L_649)
.L_649:
        /*001c*/ 	.word	0x00000000
        /*0020*/ 	.short	0x0008
        /*0022*/ 	.short	0x0034
        /*0024*/ 	.byte	0x00, 0xf0, 0x11, 0x00


	//----- nvinfo : EIATTR_KPARAM_INFO
	.align		4
.L_650:
        /*0028*/ 	.byte	0x04, 0x17
        /*002a*/ 	.short	(.L_652 - .L_651)
.L_651:
        /*002c*/ 	.word	0x00000000
        /*0030*/ 	.short	0x0007
        /*0032*/ 	.short	0x0030
        /*0034*/ 	.byte	0x00, 0xf0, 0x11, 0x00


	//----- nvinfo : EIATTR_KPARAM_INFO
	.align		4
.L_652:
        /*0038*/ 	.byte	0x04, 0x17
        /*003a*/ 	.short	(.L_654 - .L_653)
.L_653:
        /*003c*/ 	.word	0x00000000
        /*0040*/ 	.short	0x0006
        /*0042*/ 	.short	0x002c
        /*0044*/ 	.byte	0x00, 0xf0, 0x11, 0x00


	//----- nvinfo : EIATTR_KPARAM_INFO
	.align		4
.L_654:
        /*0048*/ 	.byte	0x04, 0x17
        /*004a*/ 	.short	(.L_656 - .L_655)
.L_655:
        /*004c*/ 	.word	0x00000000
        /*0050*/ 	.short	0x0005
        /*0052*/ 	.short	0x0028
        /*0054*/ 	.byte	0x00, 0xf0, 0x11, 0x00


	//----- nvinfo : EIATTR_KPARAM_INFO
	.align		4
.L_656:
        /*0058*/ 	.byte	0x04, 0x17
        /*005a*/ 	.short	(.L_658 - .L_657)
.L_657:
        /*005c*/ 	.word	0x00000000
        /*0060*/ 	.short	0x0004
        /*0062*/ 	.short	0x0020
        /*0064*/ 	.byte	0x00, 0xf5, 0x21, 0x00


	//----- nvinfo : EIATTR_KPARAM_INFO
	.align		4
.L_658:
        /*0068*/ 	.byte	0x04, 0x17
        /*006a*/ 	.short	(.L_660 - .L_659)
.L_659:
        /*006c*/ 	.word	0x00000000
        /*0070*/ 	.short	0x0003
        /*0072*/ 	.short	0x0018
        /*0074*/ 	.byte	0x00, 0xf5, 0x21, 0x00


	//----- nvinfo : EIATTR_KPARAM_INFO
	.align		4
.L_660:
        /*0078*/ 	.byte	0x04, 0x17
        /*007a*/ 	.short	(.L_662 - .L_661)
.L_661:
        /*007c*/ 	.word	0x00000000
        /*0080*/ 	.short	0x0002
        /*0082*/ 	.short	0x0010
        /*0084*/ 	.byte	0x00, 0xf5, 0x21, 0x00


	//----- nvinfo : EIATTR_KPARAM_INFO
	.align		4
.L_662:
        /*0088*/ 	.byte	0x04, 0x17
        /*008a*/ 	.short	(.L_664 - .L_663)
.L_663:
        /*008c*/ 	.word	0x00000000
        /*0090*/ 	.short	0x0001
        /*0092*/ 	.short	0x0008
        /*0094*/ 	.byte	0x00, 0xf5, 0x21, 0x00


	//----- nvinfo : EIATTR_KPARAM_INFO
	.align		4
.L_664:
        /*0098*/ 	.byte	0x04, 0x17
        /*009a*/ 	.short	(.L_666 - .L_665)
.L_665:
        /*009c*/ 	.word	0x00000000
        /*00a0*/ 	.short	0x0000
        /*00a2*/ 	.short	0x0000
        /*00a4*/ 	.byte	0x00, 0xf5, 0x21, 0x00


	//----- nvinfo : EIATTR_SPARSE_MMA_MASK
	.align		4
.L_666:
        /*00a8*/ 	.byte	0x03, 0x50
        /*00aa*/ 	.short	0x0000


	//----- nvinfo : EIATTR_MAXREG_COUNT
	.align		4
        /*00ac*/ 	.byte	0x03, 0x1b
        /*00ae*/ 	.short	0x00ff


	//----- nvinfo : EIATTR_NUM_BARRIERS
	.align		4
        /*00b0*/ 	.byte	0x02, 0x4c
        /*00b2*/ 	.byte	0x01
	.zero		1


	//----- nvinfo : EIATTR_MERCURY_ISA_VERSION
	.align		4
        /*00b4*/ 	.byte	0x03, 0x5f
        /*00b6*/ 	.short	0x0101


	//----- nvinfo : EIATTR_VRC_CTA_INIT_COUNT
	.align		4
        /*00b8*/ 	.byte	0x02, 0x4a
	.zero		1
	.zero		1


	//----- nvinfo : EIATTR_EXIT_INSTR_OFFSETS
	.align		4
        /*00bc*/ 	.byte	0x04, 0x1c
        /*00be*/ 	.short	(.L_668 - .L_667)


	//   ....[0]....
.L_667:
        /*00c0*/ 	.word	0x00000220


	//   ....[1]....
        /*00c4*/ 	.word	0x00000a10


	//----- nvinfo : EIATTR_CRS_STACK_SIZE
	.align		4
.L_668:
        /*00c8*/ 	.byte	0x04, 0x1e
        /*00ca*/ 	.short	(.L_670 - .L_669)
.L_669:
        /*00cc*/ 	.word	0x00000000


	//----- nvinfo : EIATTR_CBANK_PARAM_SIZE
	.align		4
.L_670:
        /*00d0*/ 	.byte	0x03, 0x19
        /*00d2*/ 	.short	0x003c


	//----- nvinfo : EIATTR_PARAM_CBANK
	.align		4
        /*00d4*/ 	.byte	0x04, 0x0a
        /*00d6*/ 	.short	(.L_672 - .L_671)
	.align		4
.L_671:
        /*00d8*/ 	.word	index@(.nv.constant0._ZN18transformer_engine16context_parallel25thd_out_correction_kernelI13__nv_bfloat16Li0ELi16ELb1EEEvPT_S4_PfS5_Piiiiii)
        /*00dc*/ 	.short	0x0380
        /*00de*/ 	.short	0x003c


	//----- nvinfo : EIATTR_SW_WAR
	.align		4
.L_672:
        /*00e0*/ 	.byte	0x04, 0x36
        /*00e2*/ 	.short	(.L_674 - .L_673)
.L_673:
        /*00e4*/ 	.word	0x00000008
.L_674:


//--------------------- .nv.info._ZN18transformer_engine16context_parallel25thd_out_correction_kernelI6__halfLi0ELi16ELb0EEEvPT_S4_PfS5_Piiiiii --------------------------
	.section	.nv.info._ZN18transformer_engine16context_parallel25thd_out_correction_kernelI6__halfLi0ELi16ELb0EEEvPT_S4_PfS5_Piiiiii,"",@"SHT_CUDA_INFO"
	.sectionflags	@""
	.align	4


	//----- nvinfo : EIATTR_CUDA_API_VERSION
	.align		4
        /*0000*/ 	.byte	0x04, 0x37
        /*0002*/ 	.short	(.L_676 - .L_675)
.L_675:
        /*0004*/ 	.word	0x00000082


	//----- nvinfo : EIATTR_KPARAM_INFO
	.align		4
.L_676:
        /*0008*/ 	.byte	0x04, 0x17
        /*000a*/ 	.short	(.L_678 - .L_677)
.L_677:
        /*000c*/ 	.word	0x00000000
        /*0010*/ 	.short	0x0009
        /*0012*/ 	.short	0x0038
        /*0014*/ 	.byte	0x00, 0xf0, 0x11, 0x00


	//----- nvinfo : EIATTR_KPARAM_INFO
	.align		4
.L_678:
        /*0018*/ 	.byte	0x04, 0x17
        /*001a*/ 	.short	(.L_680 - .L_679)
.L_679:
        /*001c*/ 	.word	0x00000000
        /*0020*/ 	.short	0x0008
        /*0022*/ 	.short	0x0034
        /*0024*/ 	.byte	0x00, 0xf0, 0x11, 0x00


	//----- nvinfo : EIATTR_KPARAM_INFO
	.align		4
.L_680:
        /*0028*/ 	.byte	0x04, 0x17
        /*002a*/ 	.short	(.L_682 - .L_681)
.L_681:
        /*002c*/ 	.word	0x00000000
        /*0030*/ 	.short	0x0007
        /*0032*/ 	.short	0x0030
        /*0034*/ 	.byte	0x00, 0xf0, 0x11, 0x00


	//----- nvinfo : EIATTR_KPARAM_INFO
	.align		4
.L_682:
        /*0038*/ 	.byte	0x04, 0x17
        /*003a*/ 	.short	(.L_684 - .L_683)
.L_683:
        /*003c*/ 	.word	0x00000000
        /*0040*/ 	.short	0x0006
        /*0042*/ 	.short	0x002c
        /*0044*/ 	.byte	0x00, 0xf0, 0x11, 0x00


	//----- nvinfo : EIATTR_KPARAM_INFO
	.align		4
.L_684:
        /*0048*/ 	.byte	0x04, 0x17
        /*004a*/ 	.short	(.L_686 - .L_685)
.L_685:
        /*004c*/ 	.word	0x00000000
        /*0050*/ 	.short	0x0005
        /*0052*/ 	.short	0x0028
        /*0054*/ 	.byte	0x00, 0xf0, 0x11, 0x00


	//----- nvinfo : EIATTR_KPARAM_INFO
	.align		4
.L_686:
        /*0058*/ 	.byte	0x04, 0x17
        /*005a*/ 	.short	(.L_688 - .L_687)
.L_687:
        /*005c*/ 	.word	0x00000000
        /*0060*/ 	.short	0x0004
        /*0062*/ 	.short	0x0020
        /*0064*/ 	.byte	0x00, 0xf5, 0x21, 0x00


	//----- nvinfo : EIATTR_KPARAM_INFO
	.align		4
.L_688:
        /*0068*/ 	.byte	0x04, 0x17
        /*006a*/ 	.short	(.L_690 - .L_689)
.L_689:
        /*006c*/ 	.word	0x00000000
        /*0070*/ 	.short	0x0003
        /*0072*/ 	.short	0x0018
        /*0074*/ 	.byte	0x00, 0xf5, 0x21, 0x00


	//----- nvinfo : EIATTR_KPARAM_INFO
	.align		4
.L_690:
        /*0078*/ 	.byte	0x04, 0x17
        /*007a*/ 	.short	(.L_692 - .L_691)
.L_691:
        /*007c*/ 	.word	0x00000000
        /*0080*/ 	.short	0x0002
        /*0082*/ 	.short	0x0010
        /*0084*/ 	.byte	0x00, 0xf5, 0x21, 0x00


	//----- nvinfo : EIATTR_KPARAM_INFO
	.align		4
.L_692:
        /*0088*/ 	.byte	0x04, 0x17
        /*008a*/ 	.short	(.L_694 - .L_693)
.L_693:
        /*008c*/ 	.word	0x00000000
        /*0090*/ 	.short	0x0001
        /*0092*/ 	.short	0x0008
        /*0094*/ 	.byte	0x00, 0xf5, 0x21, 0x00


	//----- nvinfo : EIATTR_KPARAM_INFO
	.align		4
.L_694:
        /*0098*/ 	.byte	0x04, 0x17
        /*009a*/ 	.short	(.L_696 - .L_695)
.L_695:
        /*009c*/ 	.word	0x00000000
        /*00a0*/ 	.short	0x0000
        /*00a2*/ 	.short	0x0000
        /*00a4*/ 	.byte	0x00, 0xf5, 0x21, 0x00


	//----- nvinfo : EIATTR_SPARSE_MMA_MASK
	.align		4
.L_696:
        /*00a8*/ 	.byte	0x03, 0x50
        /*00aa*/ 	.short	0x0000


	//----- nvinfo : EIATTR_MAXREG_COUNT
	.align		4
        /*00ac*/ 	.byte	0x03, 0x1b
        /*00ae*/ 	.short	0x00ff


	//----- nvinfo : EIATTR_NUM_BARRIERS
	.align		4
        /*00b0*/ 	.byte	0x02, 0x4c
        /*00b2*/ 	.byte	0x01
	.zero		1


	//----- nvinfo : EIATTR_MERCURY_ISA_VERSION
	.align		4
        /*00b4*/ 	.byte	0x03, 0x5f
        /*00b6*/ 	.short	0x0101


	//----- nvinfo : EIATTR_VRC_CTA_INIT_COUNT
	.align		4
        /*00b8*/ 	.byte	0x02, 0x4a
	.zero		1
	.zero		1


	//----- nvinfo : EIATTR_EXIT_INSTR_OFFSETS
	.align		4
        /*00bc*/ 	.byte	0x04, 0x1c
        /*00be*/ 	.short	(.L_698 - .L_697)


	//   ....[0]....
.L_697:
        /*00c0*/ 	.word	0x00000220


	//   ....[1]....
        /*00c4*/ 	.word	0x00000a90


	//   ....[2]....
        /*00c8*/ 	.word	0x00001400


	//----- nvinfo : EIATTR_CRS_STACK_SIZE
	.align		4
.L_698:
        /*00cc*/ 	.byte	0x04, 0x1e
        /*00ce*/ 	.short	(.L_700 - .L_699)
.L_699:
        /*00d0*/ 	.word	0x00000000


	//----- nvinfo : EIATTR_CBANK_PARAM_SIZE
	.align		4
.L_700:
        /*00d4*/ 	.byte	0x03, 0x19
        /*00d6*/ 	.short	0x003c


	//----- nvinfo : EIATTR_PARAM_CBANK
	.align		4
        /*00d8*/ 	.byte	0x04, 0x0a
        /*00da*/ 	.short	(.L_702 - .L_701)
	.align		4
.L_701:
        /*00dc*/ 	.word	index@(.nv.constant0._ZN18transformer_engine16context_parallel25thd_out_correction_kernelI6__halfLi0ELi16ELb0EEEvPT_S4_PfS5_Piiiiii)
        /*00e0*/ 	.short	0x0380
        /*00e2*/ 	.short	0x003c


	//----- nvinfo : EIATTR_SW_WAR
	.align		4
.L_702:
        /*00e4*/ 	.byte	0x04, 0x36
        /*00e6*/ 	.short	(.L_704 - .L_703)
.L_703:
        /*00e8*/ 	.word	0x00000008
.L_704:


//--------------------- .nv.info._ZN18transformer_engine16context_parallel25thd_out_correction_kernelI6__halfLi0ELi16ELb1EEEvPT_S4_PfS5_Piiiiii --------------------------
	.section	.nv.info._ZN18transformer_engine16context_parallel25thd_out_correction_kernelI6__halfLi0ELi16ELb1EEEvPT_S4_PfS5_Piiiiii,"",@"SHT_CUDA_INFO"
	.sectionflags	@""
	.align	4


	//----- nvinfo : EIATTR_CUDA_API_VERSION
	.align		4
        /*0000*/ 	.byte	0x04, 0x37
        /*0002*/ 	.short	(.L_706 - .L_705)
.L_705:
        /*0004*/ 	.word	0x00000082


	//----- nvinfo : EIATTR_KPARAM_INFO
	.align		4
.L_706:
        /*0008*/ 	.byte	0x04, 0x17
        /*000a*/ 	.short	(.L_708 - .L_707)
.L_707:
        /*000c*/ 	.word	0x00000000
        /*0010*/ 	.short	0x0009
        /*0012*/ 	.short	0x0038
        /*0014*/ 	.byte	0x00, 0xf0, 0x11, 0x00


	//----- nvinfo : EIATTR_KPARAM_INFO
	.align		4
.L_708:
        /*0018*/ 	.byte	0x04, 0x17
        /*001a*/ 	.short	(.L_710 - .L_709)
.L_709:
        /*001c*/ 	.word	0x00000000
        /*0020*/ 	.short	0x0008
        /*0022*/ 	.short	0x0034
        /*0024*/ 	.byte	0x00, 0xf0, 0x11, 0x00


	//----- nvinfo : EIATTR_KPARAM_INFO
	.align		4
.L_710:
        /*0028*/ 	.byte	0x04, 0x17
        /*002a*/ 	.short	(.L_712 - .L_711)
.L_711:
        /*002c*/ 	.word	0x00000000
        /*0030*/ 	.short	0x0007
        /*0032*/ 	.short	0x0030
        /*0034*/ 	.byte	0x00, 0xf0, 0x11, 0x00


	//----- nvinfo : EIATTR_KPARAM_INFO
	.align		4
.L_712:
        /*0038*/ 	.byte	0x04, 0x17
        /*003a*/ 	.short	(.L_714 - .L_713)
.L_713:
        /*003c*/ 	.word	0x00000000
        /*0040*/ 	.short	0x0006
        /*0042*/ 	.short	0x002c
        /*0044*/ 	.byte	0x00, 0xf0, 0x11, 0x00


	//----- nvinfo : EIATTR_KPARAM_INFO
	.align		4
.L_714:
        /*0048*/ 	.byte	0x04, 0x17
        /*004a*/ 	.short	(.L_716 - .L_715)
.L_715:
        /*004c*/ 	.word	0x00000000
        /*0050*/ 	.short	0x0005
        /*0052*/ 	.short	0x0028
        /*0054*/ 	.byte	0x00, 0xf0, 0x11, 0x00


	//----- nvinfo : EIATTR_KPARAM_INFO
	.align		4
.L_716:
        /*0058*/ 	.byte	0x04, 0x17
        /*005a*/ 	.short	(.L_718 - .L_717)
.L_717:
        /*005c*/ 	.word	0x00000000
        /*0060*/ 	.short	0x0004
        /*0062*/ 	.short	0x0020
        /*0064*/ 	.byte	0x00, 0xf5, 0x21, 0x00


	//----- nvinfo : EIATTR_KPARAM_INFO
	.align		4
.L_718:
        /*0068*/ 	.byte	0x04, 0x17
        /*006a*/ 	.short	(.L_720 - .L_719)
.L_719:
        /*006c*/ 	.word	0x00000000
        /*0070*/ 	.short	0x0003
        /*0072*/ 	.short	0x0018
        /*0074*/ 	.byte	0x00, 0xf5, 0x21, 0x00


	//----- nvinfo : EIATTR_KPARAM_INFO
	.align		4
.L_720:
        /*0078*/ 	.byte	0x04, 0x17
        /*007a*/ 	.short	(.L_722 - .L_721)
.L_721:
        /*007c*/ 	.word	0x00000000
        /*0080*/ 	.short	0x0002
        /*0082*/ 	.short	0x0010
        /*0084*/ 	.byte	0x00, 0xf5, 0x21, 0x00


	//----- nvinfo : EIATTR_KPARAM_INFO
	.align		4
.L_722:
        /*0088*/ 	.byte	0x04, 0x17
        /*008a*/ 	.short	(.L_724 - .L_723)
.L_723:
        /*008c*/ 	.word	0x00000000
        /*0090*/ 	.short	0x0001
        /*0092*/ 	.short	0x0008
        /*0094*/ 	.byte	0x00, 0xf5, 0x21, 0x00


	//----- nvinfo : EIATTR_KPARAM_INFO
	.align		4
.L_724:
        /*0098*/ 	.byte	0x04, 0x17
        /*009a*/ 	.short	(.L_726 - .L_725)
.L_725:
        /*009c*/ 	.word	0x00000000
        /*00a0*/ 	.short	0x0000
        /*00a2*/ 	.short	0x0000
        /*00a4*/ 	.byte	0x00, 0xf5, 0x21, 0x00


	//----- nvinfo : EIATTR_SPARSE_MMA_MASK
	.align		4
.L_726:
        /*00a8*/ 	.byte	0x03, 0x50
        /*00aa*/ 	.short	0x0000


	//----- nvinfo : EIATTR_MAXREG_COUNT
	.align		4
        /*00ac*/ 	.byte	0x03, 0x1b
        /*00ae*/ 	.short	0x00ff


	//----- nvinfo : EIATTR_NUM_BARRIERS
	.align		4
        /*00b0*/ 	.byte	0x02, 0x4c
        /*00b2*/ 	.byte	0x01
	.zero		1


	//----- nvinfo : EIATTR_MERCURY_ISA_VERSION
	.align		4
        /*00b4*/ 	.byte	0x03, 0x5f
        /*00b6*/ 	.short	0x0101


	//----- nvinfo : EIATTR_VRC_CTA_INIT_COUNT
	.align		4
        /*00b8*/ 	.byte	0x02, 0x4a
	.zero		1
	.zero		1


	//----- nvinfo : EIATTR_EXIT_INSTR_OFFSETS
	.align		4
        /*00bc*/ 	.byte	0x04, 0x1c
        /*00be*/ 	.short	(.L_728 - .L_727)


	//   ....[0]....
.L_727:
        /*00c0*/ 	.word	0x00000220


	//   ....[1]....
        /*00c4*/ 	.word	0x000009d0


	//----- nvinfo : EIATTR_CRS_STACK_SIZE
	.align		4
.L_728:
        /*00c8*/ 	.byte	0x04, 0x1e
        /*00ca*/ 	.short	(.L_730 - .L_729)
.L_729:
        /*00cc*/ 	.word	0x00000000


	//----- nvinfo : EIATTR_CBANK_PARAM_SIZE
	.align		4
.L_730:
        /*00d0*/ 	.byte	0x03, 0x19
        /*00d2*/ 	.short	0x003c


	//----- nvinfo : EIATTR_PARAM_CBANK
	.align		4
        /*00d4*/ 	.byte	0x04, 0x0a
        /*00d6*/ 	.short	(.L_732 - .L_731)
	.align		4
.L_731:
        /*00d8*/ 	.word	index@(.nv.constant0._ZN18transformer_engine16context_parallel25thd_out_correction_kernelI6__halfLi0ELi16ELb1EEEvPT_S4_PfS5_Piiiiii)
        /*00dc*/ 	.short	0x0380
        /*00de*/ 	.short	0x003c


	//----- nvinfo : EIATTR_SW_WAR
	.align		4
.L_732:
        /*00e0*/ 	.byte	0x04, 0x36
        /*00e2*/ 	.short	(.L_734 - .L_733)
.L_733:
        /*00e4*/ 	.word	0x00000008
.L_734:


//--------------------- .nv.info._ZN18transformer_engine16context_parallel25thd_out_correction_kernelIfLi0ELi16ELb0EEEvPT_S3_PfS4_Piiiiii --------------------------
	.section	.nv.info._ZN18transformer_engine16context_parallel25thd_out_correction_kernelIfLi0ELi16ELb0EEEvPT_S3_PfS4_Piiiiii,"",@"SHT_CUDA_INFO"
	.sectionflags	@""
	.align	4


	//----- nvinfo : EIATTR_CUDA_API_VERSION
	.align		4
        /*0000*/ 	.byte	0x04, 0x37
        /*0002*/ 	.short	(.L_736 - .L_735)
.L_735:
        /*0004*/ 	.word	0x00000082


	//----- nvinfo : EIATTR_KPARAM_INFO
	.align		4
.L_736:
        /*0008*/ 	.byte	0x04, 0x17
        /*000a*/ 	.short	(.L_738 - .L_737)
.L_737:
        /*000c*/ 	.word	0x00000000
        /*0010*/ 	.short	0x0009
        /*0012*/ 	.short	0x0038
        /*0014*/ 	.byte	0x00, 0xf0, 0x11, 0x00


	//----- nvinfo : EIATTR_KPARAM_INFO
	.align		4
.L_738:
        /*0018*/ 	.byte	0x04, 0x17
        /*001a*/ 	.short	(.L_740 - .L_739)
.L_739:
        /*001c*/ 	.word	0x00000000
        /*0020*/ 	.short	0x0008
        /*0022*/ 	.short	0x0034
        /*0024*/ 	.byte	0x00, 0xf0, 0x11, 0x00


	//----- nvinfo : EIATTR_KPARAM_INFO
	.align		4
.L_740:
        /*0028*/ 	.byte	0x04, 0x17
        /*002a*/ 	.short	(.L_742 - .L_741)
.L_741:
        /*002c*/ 	.word	0x00000000
        /*0030*/ 	.short	0x0007
        /*0032*/ 	.short	0x0030
        /*0034*/ 	.byte	0x00, 0xf0, 0x11, 0x00


	//----- nvinfo : EIATTR_KPARAM_INFO
	.align		4
.L_742:
        /*0038*/ 	.byte	0x04, 0x17
        /*003a*/ 	.short	(.L_744 - .L_743)
.L_743:
        /*003c*/ 	.word	0x00000000
        /*0040*/ 	.short	0x0006
        /*0042*/ 	.short	0x002c
        /*0044*/ 	.byte	0x00, 0xf0, 0x11, 0x00


	//----- nvinfo : EIATTR_KPARAM_INFO
	.align		4
.L_744:
        /*0048*/ 	.byte	0x04, 0x17
        /*004a*/ 	.short	(.L_746 - .L_745)
.L_745:
        /*004c*/ 	.word	0x00000000
        /*0050*/ 	.short	0x0005
        /*0052*/ 	.short	0x0028
        /*0054*/ 	.byte	0x00, 0xf0, 0x11, 0x00


	//----- nvinfo : EIATTR_KPARAM_INFO
	.align		4
.L_746:
        /*0058*/ 	.byte	0x04, 0x17
        /*005a*/ 	.short	(.L_748 - .L_747)
.L_747:
        /*005c*/ 	.word	0x00000000
        /*0060*/ 	.short	0x0004
        /*0062*/ 	.short	0x0020
        /*0064*/ 	.byte	0x00, 0xf5, 0x21, 0x00


	//----- nvinfo : EIATTR_KPARAM_INFO
	.align		4
.L_748:
        /*0068*/ 	.byte	0x04, 0x17
        /*006a*/ 	.short	(.L_750 - .L_749)
.L_749:
        /*006c*/ 	.word	0x00000000
        /*0070*/ 	.short	0x0003
        /*0072*/ 	.short	0x0018
        /*0074*/ 	.byte	0x00, 0xf5, 0x21, 0x00


	//----- nvinfo : EIATTR_KPARAM_INFO
	.align		4
.L_750:
        /*0078*/ 	.byte	0x04, 0x17
        /*007a*/ 	.short	(.L_752 - .L_751)
.L_751:
        /*007c*/ 	.word	0x00000000
        /*0080*/ 	.short	0x0002
        /*0082*/ 	.short	0x0010
        /*0084*/ 	.byte	0x00, 0xf5, 0x21, 0x00


	//----- nvinfo : EIATTR_KPARAM_INFO
	.align		4
.L_752:
        /*0088*/ 	.byte	0x04, 0x17
        /*008a*/ 	.short	(.L_754 - .L_753)
.L_753:
        /*008c*/ 	.word	0x00000000
        /*0090*/ 	.short	0x0001
        /*0092*/ 	.short	0x0008
        /*0094*/ 	.byte	0x00, 0xf5, 0x21, 0x00


	//----- nvinfo : EIATTR_KPARAM_INFO
	.align		4
.L_754:
        /*0098*/ 	.byte	0x04, 0x17
        /*009a*/ 	.short	(.L_756 - .L_755)
.L_755:
        /*009c*/ 	.word	0x00000000
        /*00a0*/ 	.short	0x0000
        /*00a2*/ 	.short	0x0000
        /*00a4*/ 	.byte	0x00, 0xf5, 0x21, 0x00


	//----- nvinfo : EIATTR_SPARSE_MMA_MASK
	.align		4
.L_756:
        /*00a8*/ 	.byte	0x03, 0x50
        /*00aa*/ 	.short	0x0000


	//----- nvinfo : EIATTR_MAXREG_COUNT
	.align		4
        /*00ac*/ 	.byte	0x03, 0x1b
        /*00ae*/ 	.short	0x00ff


	//----- nvinfo : EIATTR_NUM_BARRIERS
	.align		4
        /*00b0*/ 	.byte	0x02, 0x4c
        /*00b2*/ 	.byte	0x01
	.zero		1


	//----- nvinfo : EIATTR_MERCURY_ISA_VERSION
	.align		4
        /*00b4*/ 	.byte	0x03, 0x5f
        /*00b6*/ 	.short	0x0101


	//----- nvinfo : EIATTR_VRC_CTA_INIT_COUNT
	.align		4
        /*00b8*/ 	.byte	0x02, 0x4a
	.zero		1
	.zero		1


	//----- nvinfo : EIATTR_EXIT_INSTR_OFFSETS
	.align		4
        /*00bc*/ 	.byte	0x04, 0x1c
        /*00be*/ 	.short	(.L_758 - .L_757)


	//   ....[0]....
.L_757:
        /*00c0*/ 	.word	0x00000220


	//   ....[1]....
        /*00c4*/ 	.word	0x00000890


	//   ....[2]....
        /*00c8*/ 	.word	0x00001910


	//----- nvinfo : EIATTR_CRS_STACK_SIZE
	.align		4
.L_758:
        /*00cc*/ 	.byte	0x04, 0x1e
        /*00ce*/ 	.short	(.L_760 - .L_759)
.L_759:
        /*00d0*/ 	.word	0x00000000


	//----- nvinfo : EIATTR_CBANK_PARAM_SIZE
	.align		4
.L_760:
        /*00d4*/ 	.byte	0x03, 0x19
        /*00d6*/ 	.short	0x003c


	//----- nvinfo : EIATTR_PARAM_CBANK
	.align		4
        /*00d8*/ 	.byte	0x04, 0x0a
        /*00da*/ 	.short	(.L_762 - .L_761)
	.align		4
.L_761:
        /*00dc*/ 	.word	index@(.nv.constant0._ZN18transformer_engine16context_parallel25thd_out_correction_kernelIfLi0ELi16ELb0EEEvPT_S3_PfS4_Piiiiii)
        /*00e0*/ 	.short	0x0380
        /*00e2*/ 	.short	0x003c


	//----- nvinfo : EIATTR_SW_WAR
	.align		4
.L_762:
        /*00e4*/ 	.byte	0x04, 0x36
        /*00e6*/ 	.short	(.L_764 - .L_763)
.L_763:
        /*00e8*/ 	.word	0x00000008
.L_764:


//--------------------- .nv.info._ZN18transformer_engine16context_parallel25thd_out_correction_kernelIfLi0ELi16ELb1EEEvPT_S3_PfS4_Piiiiii --------------------------
	.section	.nv.info._ZN18transformer_engine16context_parallel25thd_out_correction_kernelIfLi0ELi16ELb1EEEvPT_S3_PfS4_Piiiiii,"",@"SHT_CUDA_INFO"
	.sectionflags	@""
	.align	4


	//----- nvinfo : EIATTR_CUDA_API_VERSION
	.align		4
        /*0000*/ 	.byte	0x04, 0x37
        /*0002*/ 	.short	(.L_766 - .L_765)
.L_765:
        /*0004*/ 	.word	0x00000082


	//----- nvinfo : EIATTR_KPARAM_INFO
	.align		4
.L_766:
        /*0008*/ 	.byte	0x04, 0x17
        /*000a*/ 	.short	(.L_768 - .L_767)
.L_767:
        /*000c*/ 	.word	0x00000000
        /*0010*/ 	.short	0x0009
        /*0012*/ 	.short	0x0038
        /*0014*/ 	.byte	0x00, 0xf0, 0x11, 0x00


	//----- nvinfo : EIATTR_KPARAM_INFO
	.align		4
.L_768:
        /*0018*/ 	.byte	0x04, 0x17
        /*001a*/ 	.short	(.L_770 - .L_769)
.L_769:
        /*001c*/ 	.word	0x00000000
        /*0020*/ 	.short	0x0008
        /*0022*/ 	.short	0x0034
        /*0024*/ 	.byte	0x00, 0xf0, 0x11, 0x00


	//----- nvinfo : EIATTR_KPARAM_INFO
	.align		4
.L_770:
        /*0028*/ 	.byte	0x04, 0x17
        /*002a*/ 	.short	(.L_772 - .L_771)
.L_771:
        /*002c*/ 	.word	0x00000000
        /*0030*/ 	.short	0x0007
        /*0032*/ 	.short	0x0030
        /*0034*/ 	.byte	0x00, 0xf0, 0x11, 0x00


	//----- nvinfo : EIATTR_KPARAM_INFO
	.align		4
.L_772:
        /*0038*/ 	.byte	0x04, 0x17
        /*003a*/ 	.short	(.L_774 - .L_773)
.L_773:
        /*003c*/ 	.word	0x00000000
        /*0040*/ 	.short	0x0006
        /*0042*/ 	.short	0x002c
        /*0044*/ 	.byte	0x00, 0xf0, 0x11, 0x00


	//----- nvinfo : EIATTR_KPARAM_INFO
	.align		4
.L_774:
        /*0048*/ 	.byte	0x04, 0x17
        /*004a*/ 	.short	(.L_776 - .L_775)
.L_775:
        /*004c*/ 	.word	0x00000000
        /*0050*/ 	.short	0x0005
        /*0052*/ 	.short	0x0028
        /*0054*/ 	.byte	0x00, 0xf0, 0x11, 0x00


	//----- nvinfo : EIATTR_KPARAM_INFO
	.align		4
.L_776:
        /*0058*/ 	.byte	0x04, 0x17
        /*005a*/ 	.short	(.L_778 - .L_777)
.L_777:
        /*005c*/ 	.word	0x00000000
        /*0060*/ 	.short	0x0004
        /*0062*/ 	.short	0x0020
        /*0064*/ 	.byte	0x00, 0xf5, 0x21, 0x00


	//----- nvinfo : EIATTR_KPARAM_INFO
	.align		4
.L_778:
        /*0068*/ 	.byte	0x04, 0x17
        /*006a*/ 	.short	(.L_780 - .L_779)
.L_779:
        /*006c*/ 	.word	0x00000000
        /*0070*/ 	.short	0x0003
        /*0072*/ 	.short	0x0018
        /*0074*/ 	.byte	0x00, 0xf5, 0x21, 0x00


	//----- nvinfo : EIATTR_KPARAM_INFO
	.align		4
.L_780:
        /*0078*/ 	.byte	0x04, 0x17
        /*007a*/ 	.short	(.L_782 - .L_781)
.L_781:
        /*007c*/ 	.word	0x00000000
        /*0080*/ 	.short	0x0002
        /*0082*/ 	.short	0x0010
        /*0084*/ 	.byte	0x00, 0xf5, 0x21, 0x00


	//----- nvinfo : EIATTR_KPARAM_INFO
	.align		4
.L_782:
        /*0088*/ 	.byte	0x04, 0x17
        /*008a*/ 	.short	(.L_784 - .L_783)
.L_783:
        /*008c*/ 	.word	0x00000000
        /*0090*/ 	.short	0x0001
        /*0092*/ 	.short	0x0008
        /*0094*/ 	.byte	0x00, 0xf5, 0x21, 0x00


	//----- nvinfo : EIATTR_KPARAM_INFO
	.align		4
.L_784:
        /*0098*/ 	.byte	0x04, 0x17
        /*009a*/ 	.short	(.L_786 - .L_785)
.L_785:
        /*009c*/ 	.word	0x00000000
        /*00a0*/ 	.short	0x0000
        /*00a2*/ 	.short	0x0000
        /*00a4*/ 	.byte	0x00, 0xf5, 0x21, 0x00


	//----- nvinfo : EIATTR_SPARSE_MMA_MASK
	.align		4
.L_786:
        /*00a8*/ 	.byte	0x03, 0x50
        /*00aa*/ 	.short	0x0000


	//----- nvinfo : EIATTR_MAXREG_COUNT
	.align		4
        /*00ac*/ 	.byte	0x03, 0x1b
        /*00ae*/ 	.short	0x00ff


	//----- nvinfo : EIATTR_NUM_BARRIERS
	.align		4
        /*00b0*/ 	.byte	0x02, 0x4c
        /*00b2*/ 	.byte	0x01
	.zero		1


	//----- nvinfo : EIATTR_MERCURY_ISA_VERSION
	.align		4
        /*00b4*/ 	.byte	0x03, 0x5f
        /*00b6*/ 	.short	0x0101


	//----- nvinfo : EIATTR_VRC_CTA_INIT_COUNT
	.align		4
        /*00b8*/ 	.byte	0x02, 0x4a
	.zero		1
	.zero		1


	//----- nvinfo : EIATTR_EXIT_INSTR_OFFSETS
	.align		4
        /*00bc*/ 	.byte	0x04, 0x1c
        /*00be*/ 	.short	(.L_788 - .L_787)


	//   ....[0]....
.L_787:
        /*00c0*/ 	.word	0x00000220


	//   ....[1]....
        /*00c4*/ 	.word	0x00001040


	//----- nvinfo : EIATTR_CRS_STACK_SIZE
	.align		4
.L_788:
        /*00c8*/ 	.byte	0x04, 0x1e
        /*00ca*/ 	.short	(.L_790 - .L_789)
.L_789:
        /*00cc*/ 	.word	0x00000000


	//----- nvinfo : EIATTR_CBANK_PARAM_SIZE
	.align		4
.L_790:
        /*00d0*/ 	.byte	0x03, 0x19
        /*00d2*/ 	.short	0x003c


	//----- nvinfo : EIATTR_PARAM_CBANK
	.align		4
        /*00d4*/ 	.byte	0x04, 0x0a
        /*00d6*/ 	.short	(.L_792 - .L_791)
	.align		4
.L_791:
        /*00d8*/ 	.word	index@(.nv.constant0._ZN18transformer_engine16context_parallel25thd_out_correction_kernelIfLi0ELi16ELb1EEEvPT_S3_PfS4_Piiiiii)
        /*00dc*/ 	.short	0x0380
        /*00de*/ 	.short	0x003c


	//----- nvinfo : EIATTR_SW_WAR
	.align		4
.L_792:
        /*00e0*/ 	.byte	0x04, 0x36
        /*00e2*/ 	.short	(.L_794 - .L_793)
.L_793:
        /*00e4*/ 	.word	0x00000008
.L_794:


//--------------------- .nv.info._ZN18transformer_engine16context_parallel25thd_out_correction_kernelI13__nv_bfloat16Li1ELi16ELb0EEEvPT_S4_PfS5_Piiiiii --------------------------
	.section	.nv.info._ZN18transformer_engine16context_parallel25thd_out_correction_kernelI13__nv_bfloat16Li1ELi16ELb0EEEvPT_S4_PfS5_Piiiiii,"",@"SHT_CUDA_INFO"
	.sectionflags	@""
	.align	4


	//----- nvinfo : EIATTR_CUDA_API_VERSION
	.align		4
        /*0000*/ 	.byte	0x04, 0x37
        /*0002*/ 	.short	(.L_796 - .L_795)
.L_795:
        /*0004*/ 	.word	0x00000082


	//----- nvinfo : EIATTR_KPARAM_INFO
	.align		4
.L_796:
        /*0008*/ 	.byte	0x04, 0x17
        /*000a*/ 	.short	(.L_798 - .L_797)
.L_797:
        /*000c*/ 	.word	0x00000000
        /*0010*/ 	.short	0x0009
        /*0012*/ 	.short	0x0038
        /*0014*/ 	.byte	0x00, 0xf0, 0x11, 0x00


	//----- nvinfo : EIATTR_KPARAM_INFO
	.align		4
.L_798:
        /*0018*/ 	.byte	0x04, 0x17
        /*001a*/ 	.short	(.L_800 - .L_799)
.L_799:
        /*001c*/ 	.word	0x00000000
        /*0020*/ 	.short	0x0008
        /*0022*/ 	.short	0x0034
        /*0024*/ 	.byte	0x00, 0xf0, 0x11, 0x00


	//----- nvinfo : EIATTR_KPARAM_INFO
	.align		4
.L_800:
        /*0028*/ 	.byte	0x04, 0x17
        /*002a*/ 	.short	(.L_802 - .L_801)
.L_801:
        /*002c*/ 	.word	0x00000000
        /*0030*/ 	.short	0x0007
        /*0032*/ 	.short	0x0030
        /*0034*/ 	.byte	0x00, 0xf0, 0x11, 0x00


	//----- nvinfo : EIATTR_KPARAM_INFO
	.align		4
.L_802:
        /*0038*/ 	.byte	0x04, 0x17
        /*003a*/ 	.short	(.L_804 - .L_803)
.L_803:
        /*003c*/ 	.word	0x00000000
        /*0040*/ 	.short	0x0006
        /*0042*/ 	.short	0x002c
        /*0044*/ 	.byte	0x00, 0xf0, 0x11, 0x00


	//----- nvinfo : EIATTR_KPARAM_INFO
	.align		4
.L_804:
        /*0048*/ 	.byte	0x04, 0x17
        /*004a*/ 	.short	(.L_806 - .L_805)
.L_805:
        /*004c*/ 	.word	0x00000000
        /*0050*/ 	.short	0x0005
        /*0052*/ 	.short	0x0028
        /*0054*/ 	.byte	0x00, 0xf0, 0x11, 0x00


	//----- nvinfo : EIATTR_KPARAM_INFO
	.align		4
.L_806:
        /*0058*/ 	.byte	0x04, 0x17
        /*005a*/ 	.short	(.L_808 - .L_807)
.L_807:
        /*005c*/ 	.word	0x00000000
        /*0060*/ 	.short	0x0004
        /*0062*/ 	.short	0x0020
        /*0064*/ 	.byte	0x00, 0xf5, 0x21, 0x00


	//----- nvinfo : EIATTR_KPARAM_INFO
	.align		4
.L_808:
        /*0068*/ 	.byte	0x04, 0x17
        /*006a*/ 	.short	(.L_810 - .L_809)
.L_809:
        /*006c*/ 	.word	0x00000000
        /*0070*/ 	.short	0x0003
        /*0072*/ 	.short	0x0018
        /*0074*/ 	.byte	0x00, 0xf5, 0x21, 0x00


	//----- nvinfo : EIATTR_KPARAM_INFO
	.align		4
.L_810:
        /*0078*/ 	.byte	0x04, 0x17
        /*007a*/ 	.short	(.L_812 - .L_811)
.L_811:
        /*007c*/ 	.word	0x00000000
        /*0080*/ 	.short	0x0002
        /*0082*/ 	.short	0x0010
        /*0084*/ 	.byte	0x00, 0xf5, 0x21, 0x00


	//----- nvinfo : EIATTR_KPARAM_INFO
	.align		4
.L_812:
        /*0088*/ 	.byte	0x04, 0x17
        /*008a*/ 	.short	(.L_814 - .L_813)
.L_813:
        /*008c*/ 	.word	0x00000000
        /*0090*/ 	.short	0x0001
        /*0092*/ 	.short	0x0008
        /*0094*/ 	.byte	0x00, 0xf5, 0x21, 0x00


	//----- nvinfo : EIATTR_KPARAM_INFO
	.align		4
.L_814:
        /*0098*/ 	.byte	0x04, 0x17
        /*009a*/ 	.short	(.L_816 - .L_815)
.L_815:
        /*009c*/ 	.word	0x00000000
        /*00a0*/ 	.short	0x0000
        /*00a2*/ 	.short	0x0000
        /*00a4*/ 	.byte	0x00, 0xf5, 0x21, 0x00


	//----- nvinfo : EIATTR_SPARSE_MMA_MASK
	.align		4
.L_816:
        /*00a8*/ 	.byte	0x03, 0x50
        /*00aa*/ 	.short	0x0000


	//----- nvinfo : EIATTR_MAXREG_COUNT
	.align		4
        /*00ac*/ 	.byte	0x03, 0x1b
        /*00ae*/ 	.short	0x00ff


	//----- nvinfo : EIATTR_NUM_BARRIERS
	.align		4
        /*00b0*/ 	.byte	0x02, 0x4c
        /*00b2*/ 	.byte	0x01
	.zero		1


	//----- nvinfo : EIATTR_MERCURY_ISA_VERSION
	.align		4
        /*00b4*/ 	.byte	0x03, 0x5f
        /*00b6*/ 	.short	0x0101


	//----- nvinfo : EIATTR_VRC_CTA_INIT_COUNT
	.align		4
        /*00b8*/ 	.byte	0x02, 0x4a
	.zero		1
	.zero		1


	//----- nvinfo : EIATTR_EXIT_INSTR_OFFSETS
	.align		4
        /*00bc*/ 	.byte	0x04, 0x1c
        /*00be*/ 	.short	(.L_818 - .L_817)


	//   ....[0]....
.L_817:
        /*00c0*/ 	.word	0x00000250


	//   ....[1]....
        /*00c4*/ 	.word	0x00000b70


	//   ....[2]....
        /*00c8*/ 	.word	0x000015a0


	//----- nvinfo : EIATTR_CRS_STACK_SIZE
	.align		4
.L_818:
        /*00cc*/ 	.byte	0x04, 0x1e
        /*00ce*/ 	.short	(.L_820 - .L_819)
.L_819:
        /*00d0*/ 	.word	0x00000000


	//----- nvinfo : EIATTR_CBANK_PARAM_SIZE
	.align		4
.L_820:
        /*00d4*/ 	.byte	0x03, 0x19
        /*00d6*/ 	.short	0x003c


	//----- nvinfo : EIATTR_PARAM_CBANK
	.align		4
        /*00d8*/ 	.byte	0x04, 0x0a
        /*00da*/ 	.short	(.L_822 - .L_821)
	.align		4
.L_821:
        /*00dc*/ 	.word	index@(.nv.constant0._ZN18transformer_engine16context_parallel25thd_out_correction_kernelI13__nv_bfloat16Li1ELi16ELb0EEEvPT_S4_PfS5_Piiiiii)
        /*00e0*/ 	.short	0x0380
        /*00e2*/ 	.short	0x003c


	//----- nvinfo : EIATTR_SW_WAR
	.align		4
.L_822:
        /*00e4*/ 	.byte	0x04, 0x36
        /*00e6*/ 	.short	(.L_824 - .L_823)
.L_823:
        /*00e8*/ 	.word	0x00000008
.L_824:


//--------------------- .nv.info._ZN18transformer_engine16context_parallel25thd_out_correction_kernelI13__nv_bfloat16Li1ELi16ELb1EEEvPT_S4_PfS5_Piiiiii --------------------------
	.section	.nv.info._ZN18transformer_engine16context_parallel25thd_out_correction_kernelI13__nv_bfloat16Li1ELi16ELb1EEEvPT_S4_PfS5_Piiiiii,"",@"SHT_CUDA_INFO"
	.sectionflags	@""
	.align	4


	//----- nvinfo : EIATTR_CUDA_API_VERSION
	.align		4
        /*0000*/ 	.byte	0x04, 0x37
        /*0002*/ 	.short	(.L_826 - .L_825)
.L_825:
        /*0004*/ 	.word	0x00000082


	//----- nvinfo : EIATTR_KPARAM_INFO
	.align		4
.L_826:
        /*0008*/ 	.byte	0x04, 0x17
        /*000a*/ 	.short	(.L_828 - .L_827)
.L_827:
        /*000c*/ 	.word	0x00000000
        /*0010*/ 	.short	0x0009
        /*0012*/ 	.short	0x0038
        /*0014*/ 	.byte	0x00, 0xf0, 0x11, 0x00


	//----- nvinfo : EIATTR_KPARAM_INFO
	.align		4
.L_828:
        /*0018*/ 	.byte	0x04, 0x17
        /*001a*/ 	.short	(.L_830 - .L_829)
.L_829:
        /*001c*/ 	.word	0x00000000
        /*0020*/ 	.short	0x0008
        /*0022*/ 	.short	0x0034
        /*0024*/ 	.byte	0x00, 0xf0, 0x11, 0x00


	//----- nvinfo : EIATTR_KPARAM_INFO
	.align		4
.L_830:
        /*0028*/ 	.byte	0x04, 0x17
        /*002a*/ 	.short	(.L_832 - .L_831)
.L_831:
        /*002c*/ 	.word	0x00000000
        /*0030*/ 	.short	0x0007
        /*0032*/ 	.short	0x0030
        /*0034*/ 	.byte	0x00, 0xf0, 0x11, 0x00


	//----- nvinfo : EIATTR_KPARAM_INFO
	.align		4
.L_832:
        /*0038*/ 	.byte	0x04, 0x17
        /*003a*/ 	.short	(.L_834 - .L_833)
.L_833:
        /*003c*/ 	.word	0x00000000
        /*0040*/ 	.short	0x0006
        /*0042*/ 	.short	0x002c
        /*0044*/ 	.byte	0x00, 0xf0, 0x11, 0x00


	//----- nvinfo : EIATTR_KPARAM_INFO
	.align		4
.L_834:
        /*0048*/ 	.byte	0x04, 0x17
        /*004a*/ 	.short	(.L_836 - .L_835)
.L_835:
        /*004c*/ 	.word	0x00000000
        /*0050*/ 	.short	0x0005
        /*0052*/ 	.short	0x0028
        /*0054*/ 	.byte	0x00, 0xf0, 0x11, 0x00


	//----- nvinfo : EIATTR_KPARAM_INFO
	.align		4
.L_836:
        /*0058*/ 	.byte	0x04, 0x17
        /*005a*/ 	.short	(.L_838 - .L_837)
.L_837:
        /*005c*/ 	.word	0x00000000
        /*0060*/ 	.short	0x0004
        /*0062*/ 	.short	0x0020
        /*0064*/ 	.byte	0x00, 0xf5, 0x21, 0x00


	//----- nvinfo : EIATTR_KPARAM_INFO
	.align		4
.L_838:
        /*0068*/ 	.byte	0x04, 0x17
        /*006a*/ 	.short	(.L_840 - .L_839)
.L_839:
        /*006c*/ 	.word	0x00000000
        /*0070*/ 	.short	0x0003
        /*0072*/ 	.short	0x0018
        /*0074*/ 	.byte	0x00, 0xf5, 0x21, 0x00


	//----- nvinfo : EIATTR_KPARAM_INFO
	.align		4
.L_840:
        /*0078*/ 	.byte	0x04, 0x17
        /*007a*/ 	.short	(.L_842 - .L_841)
.L_841:
        /*007c*/ 	.word	0x00000000
        /*0080*/ 	.short	0x0002
        /*0082*/ 	.short	0x0010
        /*0084*/ 	.byte	0x00, 0xf5, 0x21, 0x00


	//----- nvinfo : EIATTR_KPARAM_INFO
	.align		4
.L_842:
        /*0088*/ 	.byte	0x04, 0x17
        /*008a*/ 	.short	(.L_844 - .L_843)
.L_843:
        /*008c*/ 	.word	0x00000000
        /*0090*/ 	.short	0x0001
        /*0092*/ 	.short	0x0008
        /*0094*/ 	.byte	0x00, 0xf5, 0x21, 0x00


	//----- nvinfo : EIATTR_KPARAM_INFO
	.align		4
.L_844:
        /*0098*/ 	.byte	0x04, 0x17
        /*009a*/ 	.short	(.L_846 - .L_845)
.L_845:
        /*009c*/ 	.word	0x00000000
        /*00a0*/ 	.short	0x0000
        /*00a2*/ 	.short	0x0000
        /*00a4*/ 	.byte	0x00, 0xf5, 0x21, 0x00


	//----- nvinfo : EIATTR_SPARSE_MMA_MASK
	.align		4
.L_846:
        /*00a8*/ 	.byte	0x03, 0x50
        /*00aa*/ 	.short	0x0000


	//----- nvinfo : EIATTR_MAXREG_COUNT
	.align		4
        /*00ac*/ 	.byte	0x03, 0x1b
        /*00ae*/ 	.short	0x00ff


	//----- nvinfo : EIATTR_NUM_BARRIERS
	.align		4
        /*00b0*/ 	.byte	0x02, 0x4c
        /*00b2*/ 	.byte	0x01
	.zero		1


	//----- nvinfo : EIATTR_MERCURY_ISA_VERSION
	.align		4
        /*00b4*/ 	.byte	0x03, 0x5f
        /*00b6*/ 	.short	0x0101


	//----- nvinfo : EIATTR_VRC_CTA_INIT_COUNT
	.align		4
        /*00b8*/ 	.byte	0x02, 0x4a
	.zero		1
	.zero		1


	//----- nvinfo : EIATTR_EXIT_INSTR_OFFSETS
	.align		4
        /*00bc*/ 	.byte	0x04, 0x1c
        /*00be*/ 	.short	(.L_848 - .L_847)


	//   ....[0]....
.L_847:
        /*00c0*/ 	.word	0x00000250


	//   ....[1]....
        /*00c4*/ 	.word	0x00000ab0


	//   ....[2]....
        /*00c8*/ 	.word	0x00001420


	//----- nvinfo : EIATTR_CRS_STACK_SIZE
	.align		4
.L_848:
        /*00cc*/ 	.byte	0x04, 0x1e
        /*00ce*/ 	.short	(.L_850 - .L_849)
.L_849:
        /*00d0*/ 	.word	0x00000000


	//----- nvinfo : EIATTR_CBANK_PARAM_SIZE
	.align		4
.L_850:
        /*00d4*/ 	.byte	0x03, 0x19
        /*00d6*/ 	.short	0x003c


	//----- nvinfo : EIATTR_PARAM_CBANK
	.align		4
        /*00d8*/ 	.byte	0x04, 0x0a
        /*00da*/ 	.short	(.L_852 - .L_851)
	.align		4
.L_851:
        /*00dc*/ 	.word	index@(.nv.constant0._ZN18transformer_engine16context_parallel25thd_out_correction_kernelI13__nv_bfloat16Li1ELi16ELb1EEEvPT_S4_PfS5_Piiiiii)
        /*00e0*/ 	.short	0x0380
        /*00e2*/ 	.short	0x003c


	//----- nvinfo : EIATTR_SW_WAR
	.align		4
.L_852:
        /*00e4*/ 	.byte	0x04, 0x36
        /*00e6*/ 	.short	(.L_854 - .L_853)
.L_853:
        /*00e8*/ 	.word	0x00000008
.L_854:


//--------------------- .nv.info._ZN18transformer_engine16context_parallel25thd_out_correction_kernelI6__halfLi1ELi16ELb0EEEvPT_S4_PfS5_Piiiiii --------------------------
	.section	.nv.info._ZN18transformer_engine16context_parallel25thd_out_correction_kernelI6__halfLi1ELi16ELb0EEEvPT_S4_PfS5_Piiiiii,"",@"SHT_CUDA_INFO"
	.sectionflags	@""
	.align	4


	//----- nvinfo : EIATTR_CUDA_API_VERSION
	.align		4
        /*0000*/ 	.byte	0x04, 0x37
        /*0002*/ 	.short	(.L_856 - .L_855)
.L_855:
        /*0004*/ 	.word	0x00000082


	//----- nvinfo : EIATTR_KPARAM_INFO
	.align		4
.L_856:
        /*0008*/ 	.byte	0x04, 0x17
        /*000a*/ 	.short	(.L_858 - .L_857)
.L_857:
        /*000c*/ 	.word	0x00000000
        /*0010*/ 	.short	0x0009
        /*0012*/ 	.short	0x0038
        /*0014*/ 	.byte	0x00, 0xf0, 0x11, 0x00


	//----- nvinfo : EIATTR_KPARAM_INFO
	.align		4
.L_858:
        /*0018*/ 	.byte	0x04, 0x17
        /*001a*/ 	.short	(.L_860 - .L_859)
.L_859:
        /*001c*/ 	.word	0x00000000
        /*0020*/ 	.short	0x0008
        /*0022*/ 	.short	0x0034
        /*0024*/ 	.byte	0x00, 0xf0, 0x11, 0x00


	//----- nvinfo : EIATTR_KPARAM_INFO
	.align		4
.L_860:
        /*0028*/ 	.byte	0x04, 0x17
        /*002a*/ 	.short	(.L_862 - .L_861)
.L_861:
        /*002c*/ 	.word	0x00000000
        /*0030*/ 	.short	0x0007
        /*0032*/ 	.short	0x0030
        /*0034*/ 	.byte	0x00, 0xf0, 0x11, 0x00


	//----- nvinfo : EIATTR_KPARAM_INFO
	.align		4
.L_862:
        /*0038*/ 	.byte	0x04, 0x17
        /*003a*/ 	.short	(.L_864 - .L_863)
.L_863:
        /*003c*/ 	.word	0x00000000
        /*0040*/ 	.short	0x0006
        /*0042*/ 	.short	0x002c
        /*0044*/ 	.byte	0x00, 0xf0, 0x11, 0x00


	//----- nvinfo : EIATTR_KPARAM_INFO
	.align		4
.L_864:
        /*0048*/ 	.byte	0x04, 0x17
        /*004a*/ 	.short	(.L_866 - .L_865)
.L_865:
        /*004c*/ 	.word	0x00000000
        /*0050*/ 	.short	0x0005
        /*0052*/ 	.short	0x0028
        /*0054*/ 	.byte	0x00, 0xf0, 0x11, 0x00


	//----- nvinfo : EIATTR_KPARAM_INFO
	.align		4
.L_866:
        /*0058*/ 	.byte	0x04, 0x17
        /*005a*/ 	.short	(.L_868 - .L_867)
.L_867:
        /*005c*/ 	.word	0x00000000
        /*0060*/ 	.short	0x0004
        /*0062*/ 	.short	0x0020
        /*0064*/ 	.byte	0x00, 0xf5, 0x21, 0x00


	//----- nvinfo : EIATTR_KPARAM_INFO
	.align		4
.L_868:
        /*0068*/ 	.byte	0x04, 0x17
        /*006a*/ 	.short	(.L_870 - .L_869)
.L_869:
        /*006c*/ 	.word	0x00000000
        /*0070*/ 	.short	0x0003
        /*0072*/ 	.short	0x0018
        /*0074*/ 	.byte	0x00, 0xf5, 0x21, 0x00


	//----- nvinfo : EIATTR_KPARAM_INFO
	.align		4
.L_870:
        /*0078*/ 	.byte	0x04, 0x17
        /*007a*/ 	.short	(.L_872 - .L_871)
.L_871:
        /*007c*/ 	.word	0x00000000
        /*0080*/ 	.short	0x0002
        /*0082*/ 	.short	0x0010
        /*0084*/ 	.byte	0x00, 0xf5, 0x21, 0x00


	//----- nvinfo : EIATTR_KPARAM_INFO
	.align		4
.L_872:
        /*0088*/ 	.byte	0x04, 0x17
        /*008a*/ 	.short	(.L_874 - .L_873)
.L_873:
        /*008c*/ 	.word	0x00000000
        /*0090*/ 	.short	0x0001
        /*0092*/ 	.short	0x0008
        /*0094*/ 	.byte	0x00, 0xf5, 0x21, 0x00


	//----- nvinfo : EIATTR_KPARAM_INFO
	.align		4
.L_874:
        /*0098*/ 	.byte	0x04, 0x17
        /*009a*/ 	.short	(.L_876 - .L_875)
.L_875:
        /*009c*/ 	.word	0x00000000
        /*00a0*/ 	.short	0x0000
        /*00a2*/ 	.short	0x0000
        /*00a4*/ 	.byte	0x00, 0xf5, 0x21, 0x00


	//----- nvinfo : EIATTR_SPARSE_MMA_MASK
	.align		4
.L_876:
        /*00a8*/ 	.byte	0x03, 0x50
        /*00aa*/ 	.short	0x0000


	//----- nvinfo : EIATTR_MAXREG_COUNT
	.align		4
        /*00ac*/ 	.byte	0x03, 0x1b
        /*00ae*/ 	.short	0x00ff


	//----- nvinfo : EIATTR_NUM_BARRIERS
	.align		4
        /*00b0*/ 	.byte	0x02, 0x4c
        /*00b2*/ 	.byte	0x01
	.zero		1


	//----- nvinfo : EIATTR_MERCURY_ISA_VERSION
	.align		4
        /*00b4*/ 	.byte	0x03, 0x5f
        /*00b6*/ 	.short	0x0101


	//----- nvinfo : EIATTR_VRC_CTA_INIT_COUNT
	.align		4
        /*00b8*/ 	.byte	0x02, 0x4a
	.zero		1
	.zero		1


	//----- nvinfo : EIATTR_EXIT_INSTR_OFFSETS
	.align		4
        /*00bc*/ 	.byte	0x04, 0x1c
        /*00be*/ 	.short	(.L_878 - .L_877)


	//   ....[0]....
.L_877:
        /*00c0*/ 	.word	0x00000250


	//   ....[1]....
        /*00c4*/ 	.word	0x00000b30


	//   ....[2]....
        /*00c8*/ 	.word	0x00001520


	//----- nvinfo : EIATTR_CRS_STACK_SIZE
	.align		4
.L_878:
        /*00cc*/ 	.byte	0x04, 0x1e
        /*00ce*/ 	.short	(.L_880 - .L_879)
.L_879:
        /*00d0*/ 	.word	0x00000000


	//----- nvinfo : EIATTR_CBANK_PARAM_SIZE
	.align		4
.L_880:
        /*00d4*/ 	.byte	0x03, 0x19
        /*00d6*/ 	.short	0x003c


	//----- nvinfo : EIATTR_PARAM_CBANK
	.align		4
        /*00d8*/ 	.byte	0x04, 0x0a
        /*00da*/ 	.short	(.L_882 - .L_881)
	.align		4
.L_881:
        /*00dc*/ 	.word	index@(.nv.constant0._ZN18transformer_engine16context_parallel25thd_out_correction_kernelI6__halfLi1ELi16ELb0EEEvPT_S4_PfS5_Piiiiii)
        /*00e0*/ 	.short	0x0380
        /*00e2*/ 	.short	0x003c


	//----- nvinfo : EIATTR_SW_WAR
	.align		4
.L_882:
        /*00e4*/ 	.byte	0x04, 0x36
        /*00e6*/ 	.short	(.L_884 - .L_883)
.L_883:
        /*00e8*/ 	.word	0x00000008
.L_884:


//--------------------- .nv.info._ZN18transformer_engine16context_parallel25thd_out_correction_kernelI6__halfLi1ELi16ELb1EEEvPT_S4_PfS5_Piiiiii --------------------------
	.section	.nv.info._ZN18transformer_engine16context_parallel25thd_out_correction_kernelI6__halfLi1ELi16ELb1EEEvPT_S4_PfS5_Piiiiii,"",@"SHT_CUDA_INFO"
	.sectionflags	@""
	.align	4


	//----- nvinfo : EIATTR_CUDA_API_VERSION
	.align		4
        /*0000*/ 	.byte	0x04, 0x37
        /*0002*/ 	.short	(.L_886 - .L_885)
.L_885:
        /*0004*/ 	.word	0x00000082


	//----- nvinfo : EIATTR_KPARAM_INFO
	.align		4
.L_886:
        /*0008*/ 	.byte	0x04, 0x17
        /*000a*/ 	.short	(.L_888 - .L_887)
.L_887:
        /*000c*/ 	.word	0x00000000
        /*0010*/ 	.short	0x0009
        /*0012*/ 	.short	0x0038
        /*0014*/ 	.byte	0x00, 0xf0, 0x11, 0x00


	//----- nvinfo : EIATTR_KPARAM_INFO
	.align		4
.L_888:
        /*0018*/ 	.byte	0x04, 0x17
        /*001a*/ 	.short	(.L_890 - .L_889)
.L_889:
        /*001c*/ 	.word	0x00000000
        /*0020*/ 	.short	0x0008
        /*0022*/ 	.short	0x0034
        /*0024*/ 	.byte	0x00, 0xf0, 0x11, 0x00


	//----- nvinfo : EIATTR_KPARAM_INFO
	.align		4
.L_890:
        /*0028*/ 	.byte	0x04, 0x17
        /*002a*/ 	.short	(.L_892 - .L_891)
.L_891:
        /*002c*/ 	.word	0x00000000
        /*0030*/ 	.short	0x0007
        /*0032*/ 	.short	0x0030
        /*0034*/ 	.byte	0x00, 0xf0, 0x11, 0x00


	//----- nvinfo : EIATTR_KPARAM_INFO
	.align		4
.L_892:
        /*0038*/ 	.byte	0x04, 0x17
        /*003a*/ 	.short	(.L_894 - .L_893)
.L_893:
        /*003c*/ 	.word	0x00000000
        /*0040*/ 	.short	0x0006
        /*0042*/ 	.short	0x002c
        /*0044*/ 	.byte	0x00, 0xf0, 0x11, 0x00


	//----- nvinfo : EIATTR_KPARAM_INFO
	.align		4
.L_894:
        /*0048*/ 	.byte	0x04, 0x17
        /*004a*/ 	.short	(.L_896 - .L_895)
.L_895:
        /*004c*/ 	.word	0x00000000
        /*0050*/ 	.short	0x0005
        /*0052*/ 	.short	0x0028
        /*0054*/ 	.byte	0x00, 0xf0, 0x11, 0x00


	//----- nvinfo : EIATTR_KPARAM_INFO
	.align		4
.L_896:
        /*0058*/ 	.byte	0x04, 0x17
        /*005a*/ 	.short	(.L_898 - .L_897)
.L_897:
        /*005c*/ 	.word	0x00000000
        /*0060*/ 	.short	0x0004
        /*0062*/ 	.short	0x0020
        /*0064*/ 	.byte	0x00, 0xf5, 0x21, 0x00


	//----- nvinfo : EIATTR_KPARAM_INFO
	.align		4
.L_898:
        /*0068*/ 	.byte	0x04, 0x17
        /*006a*/ 	.short	(.L_900 - .L_899)
.L_899:
        /*006c*/ 	.word	0x00000000
        /*0070*/ 	.short	0x0003
        /*0072*/ 	.short	0x0018
        /*0074*/ 	.byte	0x00, 0xf5, 0x21, 0x00


	//----- nvinfo : EIATTR_KPARAM_INFO
	.align		4
.L_900:
        /*0078*/ 	.byte	0x04, 0x17
        /*007a*/ 	.short	(.L_902 - .L_901)
.L_901:
        /*007c*/ 	.word	0x00000000
        /*0080*/ 	.short	0x0002
        /*0082*/ 	.short	0x0010
        /*0084*/ 	.byte	0x00, 0xf5, 0x21, 0x00


	//----- nvinfo : EIATTR_KPARAM_INFO
	.align		4
.L_902:
        /*0088*/ 	.byte	0x04, 0x17
        /*008a*/ 	.short	(.L_904 - .L_903)
.L_903:
        /*008c*/ 	.word	0x00000000
        /*0090*/ 	.short	0x0001
        /*0092*/ 	.short	0x0008
        /*0094*/ 	.byte	0x00, 0xf5, 0x21, 0x00


	//----- nvinfo : EIATTR_KPARAM_INFO
	.align		4
.L_904:
        /*0098*/ 	.byte	0x04, 0x17
        /*009a*/ 	.short	(.L_906 - .L_905)
.L_905:
        /*009c*/ 	.word	0x00000000
        /*00a0*/ 	.short	0x0000
        /*00a2*/ 	.short	0x0000
        /*00a4*/ 	.byte	0x00, 0xf5, 0x21, 0x00


	//----- nvinfo : EIATTR_SPARSE_MMA_MASK
	.align		4
.L_906:
        /*00a8*/ 	.byte	0x03, 0x50
        /*00aa*/ 	.short	0x0000


	//----- nvinfo : EIATTR_MAXREG_COUNT
	.align		4
        /*00ac*/ 	.byte	0x03, 0x1b
        /*00ae*/ 	.short	0x00ff


	//----- nvinfo : EIATTR_NUM_BARRIERS
	.align		4
        /*00b0*/ 	.byte	0x02, 0x4c
        /*00b2*/ 	.byte	0x01
	.zero		1


	//----- nvinfo : EIATTR_MERCURY_ISA_VERSION
	.align		4
        /*00b4*/ 	.byte	0x03, 0x5f
        /*00b6*/ 	.short	0x0101


	//----- nvinfo : EIATTR_VRC_CTA_INIT_COUNT
	.align		4
        /*00b8*/ 	.byte	0x02, 0x4a
	.zero		1
	.zero		1


	//----- nvinfo : EIATTR_EXIT_INSTR_OFFSETS
	.align		4
        /*00bc*/ 	.byte	0x04, 0x1c
        /*00be*/ 	.short	(.L_908 - .L_907)


	//   ....[0]....
.L_907:
        /*00c0*/ 	.word	0x00000250


	//   ....[1]....
        /*00c4*/ 	.word	0x00000a70


	//   ....[2]....
        /*00c8*/ 	.word	0x000013a0


	//----- nvinfo : EIATTR_CRS_STACK_SIZE
	.align		4
.L_908:
        /*00cc*/ 	.byte	0x04, 0x1e
        /*00ce*/ 	.short	(.L_910 - .L_909)
.L_909:
        /*00d0*/ 	.word	0x00000000


	//----- nvinfo : EIATTR_CBANK_PARAM_SIZE
	.align		4
.L_910:
        /*00d4*/ 	.byte	0x03, 0x19
        /*00d6*/ 	.short	0x003c


	//----- nvinfo : EIATTR_PARAM_CBANK
	.align		4
        /*00d8*/ 	.byte	0x04, 0x0a
        /*00da*/ 	.short	(.L_912 - .L_911)
	.align		4
.L_911:
        /*00dc*/ 	.word	index@(.nv.constant0._ZN18transformer_engine16context_parallel25thd_out_correction_kernelI6__halfLi1ELi16ELb1EEEvPT_S4_PfS5_Piiiiii)
        /*00e0*/ 	.short	0x0380
        /*00e2*/ 	.short	0x003c


	//----- nvinfo : EIATTR_SW_WAR
	.align		4
.L_912:
        /*00e4*/ 	.byte	0x04, 0x36
        /*00e6*/ 	.short	(.L_914 - .L_913)
.L_913:
        /*00e8*/ 	.word	0x00000008
.L_914:


//--------------------- .nv.info._ZN18transformer_engine16context_parallel25thd_out_correction_kernelIfLi1ELi16ELb0EEEvPT_S3_PfS4_Piiiiii --------------------------
	.section	.nv.info._ZN18transformer_engine16context_parallel25thd_out_correction_kernelIfLi1ELi16ELb0EEEvPT_S3_PfS4_Piiiiii,"",@"SHT_CUDA_INFO"
	.sectionflags	@""
	.align	4


	//----- nvinfo : EIATTR_CUDA_API_VERSION
	.align		4
        /*0000*/ 	.byte	0x04, 0x37
        /*0002*/ 	.short	(.L_916 - .L_915)
.L_915:
        /*0004*/ 	.word	0x00000082


	//----- nvinfo : EIATTR_KPARAM_INFO
	.align		4
.L_916:
        /*0008*/ 	.byte	0x04, 0x17
        /*000a*/ 	.short	(.L_918 - .L_917)
.L_917:
        /*000c*/ 	.word	0x00000000
        /*0010*/ 	.short	0x0009
        /*0012*/ 	.short	0x0038
        /*0014*/ 	.byte	0x00, 0xf0, 0x11, 0x00


	//----- nvinfo : EIATTR_KPARAM_INFO
	.align		4
.L_918:
        /*0018*/ 	.byte	0x04, 0x17
        /*001a*/ 	.short	(.L_920 - .L_919)
.L_919:
        /*001c*/ 	.word	0x00000000
        /*0020*/ 	.short	0x0008
        /*0022*/ 	.short	0x0034
        /*0024*/ 	.byte	0x00, 0xf0, 0x11, 0x00


	//----- nvinfo : EIATTR_KPARAM_INFO
	.align		4
.L_920:
        /*0028*/ 	.byte	0x04, 0x17
        /*002a*/ 	.short	(.L_922 - .L_921)
.L_921:
        /*002c*/ 	.word	0x00000000
        /*0030*/ 	.short	0x0007
        /*0032*/ 	.short	0x0030
        /*0034*/ 	.byte	0x00, 0xf0, 0x11, 0x00


	//----- nvinfo : EIATTR_KPARAM_INFO
	.align		4
.L_922:
        /*0038*/ 	.byte	0x04, 0x17
        /*003a*/ 	.short	(.L_924 - .L_923)
.L_923:
        /*003c*/ 	.word	0x00000000
        /*0040*/ 	.short	0x0006
        /*0042*/ 	.short	0x002c
        /*0044*/ 	.byte	0x00, 0xf0, 0x11, 0x00


	//----- nvinfo : EIATTR_KPARAM_INFO
	.align		4
.L_924:
        /*0048*/ 	.byte	0x04, 0x17
        /*004a*/ 	.short	(.L_926 - .L_925)
.L_925:
        /*004c*/ 	.word	0x00000000
        /*0050*/ 	.short	0x0005
        /*0052*/ 	.short	0x0028
        /*0054*/ 	.byte	0x00, 0xf0, 0x11, 0x00


	//----- nvinfo : EIATTR_KPARAM_INFO
	.align		4
.L_926:
        /*0058*/ 	.byte	0x04, 0x17
        /*005a*/ 	.short	(.L_928 - .L_927)
.L_927:
        /*005c*/ 	.word	0x00000000
        /*0060*/ 	.short	0x0004
        /*0062*/ 	.short	0x0020
        /*0064*/ 	.byte	0x00, 0xf5, 0x21, 0x00


	//----- nvinfo : EIATTR_KPARAM_INFO
	.align		4
.L_928:
        /*0068*/ 	.byte	0x04, 0x17
        /*006a*/ 	.short	(.L_930 - .L_929)
.L_929:
        /*006c*/ 	.word	0x00000000
        /*0070*/ 	.short	0x0003
        /*0072*/ 	.short	0x0018
        /*0074*/ 	.byte	0x00, 0xf5, 0x21, 0x00


	//----- nvinfo : EIATTR_KPARAM_INFO
	.align		4
.L_930:
        /*0078*/ 	.byte	0x04, 0x17
        /*007a*/ 	.short	(.L_932 - .L_931)
.L_931:
        /*007c*/ 	.word	0x00000000
        /*0080*/ 	.short	0x0002
        /*0082*/ 	.short	0x0010
        /*0084*/ 	.byte	0x00, 0xf5, 0x21, 0x00


	//----- nvinfo : EIATTR_KPARAM_INFO
	.align		4
.L_932:
        /*0088*/ 	.byte	0x04, 0x17
        /*008a*/ 	.short	(.L_934 - .L_933)
.L_933:
        /*008c*/ 	.word	0x00000000
        /*0090*/ 	.short	0x0001
        /*0092*/ 	.short	0x0008
        /*0094*/ 	.byte	0x00, 0xf5, 0x21, 0x00


	//----- nvinfo : EIATTR_KPARAM_INFO
	.align		4
.L_934:
        /*0098*/ 	.byte	0x04, 0x17
        /*009a*/ 	.short	(.L_936 - .L_935)
.L_935:
        /*009c*/ 	.word	0x00000000
        /*00a0*/ 	.short	0x0000
        /*00a2*/ 	.short	0x0000
        /*00a4*/ 	.byte	0x00, 0xf5, 0x21, 0x00


	//----- nvinfo : EIATTR_SPARSE_MMA_MASK
	.align		4
.L_936:
        /*00a8*/ 	.byte	0x03, 0x50
        /*00aa*/ 	.short	0x0000


	//----- nvinfo : EIATTR_MAXREG_COUNT
	.align		4
        /*00ac*/ 	.byte	0x03, 0x1b
        /*00ae*/ 	.short	0x00ff


	//----- nvinfo : EIATTR_NUM_BARRIERS
	.align		4
        /*00b0*/ 	.byte	0x02, 0x4c
        /*00b2*/ 	.byte	0x01
	.zero		1


	//----- nvinfo : EIATTR_MERCURY_ISA_VERSION
	.align		4
        /*00b4*/ 	.byte	0x03, 0x5f
        /*00b6*/ 	.short	0x0101


	//----- nvinfo : EIATTR_VRC_CTA_INIT_COUNT
	.align		4
        /*00b8*/ 	.byte	0x02, 0x4a
	.zero		1
	.zero		1


	//----- nvinfo : EIATTR_EXIT_INSTR_OFFSETS
	.align		4
        /*00bc*/ 	.byte	0x04, 0x1c
        /*00be*/ 	.short	(.L_938 - .L_937)


	//   ....[0]....
.L_937:
        /*00c0*/ 	.word	0x00000240


	//   ....[1]....
        /*00c4*/ 	.word	0x000009b0


	//   ....[2]....
        /*00c8*/ 	.word	0x00001b10


	//----- nvinfo : EIATTR_CRS_STACK_SIZE
	.align		4
.L_938:
        /*00cc*/ 	.byte	0x04, 0x1e
        /*00ce*/ 	.short	(.L_940 - .L_939)
.L_939:
        /*00d0*/ 	.word	0x00000000


	//----- nvinfo : EIATTR_CBANK_PARAM_SIZE
	.align		4
.L_940:
        /*00d4*/ 	.byte	0x03, 0x19
        /*00d6*/ 	.short	0x003c


	//----- nvinfo : EIATTR_PARAM_CBANK
	.align		4
        /*00d8*/ 	.byte	0x04, 0x0a
        /*00da*/ 	.short	(.L_942 - .L_941)
	.align		4
.L_941:
        /*00dc*/ 	.word	index@(.nv.constant0._ZN18transformer_engine16context_parallel25thd_out_correction_kernelIfLi1ELi16ELb0EEEvPT_S3_PfS4_Piiiiii)
        /*00e0*/ 	.short	0x0380
        /*00e2*/ 	.short	0x003c


	//----- nvinfo : EIATTR_SW_WAR
	.align		4
.L_942:
        /*00e4*/ 	.byte	0x04, 0x36
        /*00e6*/ 	.short	(.L_944 - .L_943)
.L_943:
        /*00e8*/ 	.word	0x00000008
.L_944:


//--------------------- .nv.info._ZN18transformer_engine16context_parallel25thd_out_correction_kernelIfLi1ELi16ELb1EEEvPT_S3_PfS4_Piiiiii --------------------------
	.section	.nv.info._ZN18transformer_engine16context_parallel25thd_out_correction_kernelIfLi1ELi16ELb1EEEvPT_S3_PfS4_Piiiiii,"",@"SHT_CUDA_INFO"
	.sectionflags	@""
	.align	4


	//----- nvinfo : EIATTR_CUDA_API_VERSION
	.align		4
        /*0000*/ 	.byte	0x04, 0x37
        /*0002*/ 	.short	(.L_946 - .L_945)
.L_945:
        /*0004*/ 	.word	0x00000082


	//----- nvinfo : EIATTR_KPARAM_INFO
	.align		4
.L_946:
        /*0008*/ 	.byte	0x04, 0x17
        /*000a*/ 	.short	(.L_948 - .L_947)
.L_947:
        /*000c*/ 	.word	0x00000000
        /*0010*/ 	.short	0x0009
        /*0012*/ 	.short	0x0038
        /*0014*/ 	.byte	0x00, 0xf0, 0x11, 0x00


	//----- nvinfo : EIATTR_KPARAM_INFO
	.align		4
.L_948:
        /*0018*/ 	.byte	0x04, 0x17
        /*001a*/ 	.short	(.L_950 - .L_949)
.L_949:
        /*001c*/ 	.word	0x00000000
        /*0020*/ 	.short	0x0008
        /*0022*/ 	.short	0x0034
        /*0024*/ 	.byte	0x00, 0xf0, 0x11, 0x00


	//----- nvinfo : EIATTR_KPARAM_INFO
	.align		4
.L_950:
        /*0028*/ 	.byte	0x04, 0x17
        /*002a*/ 	.short	(.L_952 - .L_951)
.L_951:
        /*002c*/ 	.word	0x00000000
        /*0030*/ 	.short	0x0007
        /*0032*/ 	.short	0x0030
        /*0034*/ 	.byte	0x00, 0xf0, 0x11, 0x00


	//----- nvinfo : EIATTR_KPARAM_INFO
	.align		4
.L_952:
        /*0038*/ 	.byte	0x04, 0x17
        /*003a*/ 	.short	(.L_954 - .L_953)
.L_953:
        /*003c*/ 	.word	0x00000000
        /*0040*/ 	.short	0x0006
        /*0042*/ 	.short	0x002c
        /*0044*/ 	.byte	0x00, 0xf0, 0x11, 0x00


	//----- nvinfo : EIATTR_KPARAM_INFO
	.align		4
.L_954:
        /*0048*/ 	.byte	0x04, 0x17
        /*004a*/ 	.short	(.L_956 - .L_955)
.L_955:
        /*004c*/ 	.word	0x00000000
        /*0050*/ 	.short	0x0005
        /*0052*/ 	.short	0x0028
        /*0054*/ 	.byte	0x00, 0xf0, 0x11, 0x00


	//----- nvinfo : EIATTR_KPARAM_INFO
	.align		4
.L_956:
        /*0058*/ 	.byte	0x04, 0x17
        /*005a*/ 	.short	(.L_958 - .L_957)
.L_957:
        /*005c*/ 	.word	0x00000000
        /*0060*/ 	.short	0x0004
        /*0062*/ 	.short	0x0020
        /*0064*/ 	.byte	0x00, 0xf5, 0x21, 0x00


	//----- nvinfo : EIATTR_KPARAM_INFO
	.align		4
.L_958:
        /*0068*/ 	.byte	0x04, 0x17
        /*006a*/ 	.short	(.L_960 - .L_959)
.L_959:
        /*006c*/ 	.word	0x00000000
        /*0070*/ 	.short	0x0003
        /*0072*/ 	.short	0x0018
        /*0074*/ 	.byte	0x00, 0xf5, 0x21, 0x00


	//----- nvinfo : EIATTR_KPARAM_INFO
	.align		4
.L_960:
        /*0078*/ 	.byte	0x04, 0x17
        /*007a*/ 	.short	(.L_962 - .L_961)
.L_961:
        /*007c*/ 	.word	0x00000000
        /*0080*/ 	.short	0x0002
        /*0082*/ 	.short	0x0010
        /*0084*/ 	.byte	0x00, 0xf5, 0x21, 0x00


	//----- nvinfo : EIATTR_KPARAM_INFO
	.align		4
.L_962:
        /*0088*/ 	.byte	0x04, 0x17
        /*008a*/ 	.short	(.L_964 - .L_963)
.L_963:
        /*008c*/ 	.word	0x00000000
        /*0090*/ 	.short	0x0001
        /*0092*/ 	.short	0x0008
        /*0094*/ 	.byte	0x00, 0xf5, 0x21, 0x00


	//----- nvinfo : EIATTR_KPARAM_INFO
	.align		4
.L_964:
        /*0098*/ 	.byte	0x04, 0x17
        /*009a*/ 	.short	(.L_966 - .L_965)
.L_965:
        /*009c*/ 	.word	0x00000000
        /*00a0*/ 	.short	0x0000
        /*00a2*/ 	.short	0x0000
        /*00a4*/ 	.byte	0x00, 0xf5, 0x21, 0x00


	//----- nvinfo : EIATTR_SPARSE_MMA_MASK
	.align		4
.L_966:
        /*00a8*/ 	.byte	0x03, 0x50
        /*00aa*/ 	.short	0x0000


	//----- nvinfo : EIATTR_MAXREG_COUNT
	.align		4
        /*00ac*/ 	.byte	0x03, 0x1b
        /*00ae*/ 	.short	0x00ff


	//----- nvinfo : EIATTR_NUM_BARRIERS
	.align		4
        /*00b0*/ 	.byte	0x02, 0x4c
        /*00b2*/ 	.byte	0x01
	.zero		1


	//----- nvinfo : EIATTR_MERCURY_ISA_VERSION
	.align		4
        /*00b4*/ 	.byte	0x03, 0x5f
        /*00b6*/ 	.short	0x0101


	//----- nvinfo : EIATTR_VRC_CTA_INIT_COUNT
	.align		4
        /*00b8*/ 	.byte	0x02, 0x4a
	.zero		1
	.zero		1


	//----- nvinfo : EIATTR_EXIT_INSTR_OFFSETS
	.align		4
        /*00bc*/ 	.byte	0x04, 0x1c
        /*00be*/ 	.short	(.L_968 - .L_967)


	//   ....[0]....
.L_967:
        /*00c0*/ 	.word	0x00000240


	//   ....[1]....
        /*00c4*/ 	.word	0x00000820


	//   ....[2]....
        /*00c8*/ 	.word	0x00001780


	//----- nvinfo : EIATTR_CRS_STACK_SIZE
	.align		4
.L_968:
        /*00cc*/ 	.byte	0x04, 0x1e
        /*00ce*/ 	.short	(.L_970 - .L_969)
.L_969:
        /*00d0*/ 	.word	0x00000000


	//----- nvinfo : EIATTR_CBANK_PARAM_SIZE
	.align		4
.L_970:
        /*00d4*/ 	.byte	0x03, 0x19
        /*00d6*/ 	.short	0x003c


	//----- nvinfo : EIATTR_PARAM_CBANK
	.align		4
        /*00d8*/ 	.byte	0x04, 0x0a
        /*00da*/ 	.short	(.L_972 - .L_971)
	.align		4
.L_971:
        /*00dc*/ 	.word	index@(.nv.constant0._ZN18transformer_engine16context_parallel25thd_out_correction_kernelIfLi1ELi16ELb1EEEvPT_S3_PfS4_Piiiiii)
        /*00e0*/ 	.short	0x0380
        /*00e2*/ 	.short	0x003c


	//----- nvinfo : EIATTR_SW_WAR
	.align		4
.L_972:
        /*00e4*/ 	.byte	0x04, 0x36
        /*00e6*/ 	.short	(.L_974 - .L_973)
.L_973:
        /*00e8*/ 	.word	0x00000008
.L_974:


//--------------------- .nv.info._ZN18transformer_engine16context_parallel14thd_lse_kernelILb0ENS0_14ReadLseFunctorEEEvPfS3_Piiiii --------------------------
	.section	.nv.info._ZN18transformer_engine16context_parallel14thd_lse_kernelILb0ENS0_14ReadLseFunctorEEEvPfS3_Piiiii,"",@"SHT_CUDA_INFO"
	.sectionflags	@""
	.align	4


	//----- nvinfo : EIATTR_CUDA_API_VERSION
	.align		4
        /*0000*/ 	.byte	0x04, 0x37
        /*0002*/ 	.short	(.L_976 - .L_975)
.L_975:
        /*0004*/ 	.word	0x00000082


	//----- nvinfo : EIATTR_KPARAM_INFO
	.align		4
.L_976:
        /*0008*/ 	.byte	0x04, 0x17
        /*000a*/ 	.short	(.L_978 - .L_977)
.L_977:
        /*000c*/ 	.word	0x00000000
        /*0010*/ 	.short	0x0006
        /*0012*/ 	.short	0x0024
        /*0014*/ 	.byte	0x00, 0xf0, 0x11, 0x00


	//----- nvinfo : EIATTR_KPARAM_INFO
	.align		4
.L_978:
        /*0018*/ 	.byte	0x04, 0x17
        /*001a*/ 	.short	(.L_980 - .L_979)
.L_979:
        /*001c*/ 	.word	0x00000000
        /*0020*/ 	.short	0x0005
        /*0022*/ 	.short	0x0020
        /*0024*/ 	.byte	0x00, 0xf0, 0x11, 0x00


	//----- nvinfo : EIATTR_KPARAM_INFO
	.align		4
.L_980:
        /*0028*/ 	.byte	0x04, 0x17
        /*002a*/ 	.short	(.L_982 - .L_981)
.L_981:
        /*002c*/ 	.word	0x00000000
        /*0030*/ 	.short	0x0004
        /*0032*/ 	.short	0x001c
        /*0034*/ 	.byte	0x00, 0xf0, 0x11, 0x00


	//----- nvinfo : EIATTR_KPARAM_INFO
	.align		4
.L_982:
        /*0038*/ 	.byte	0x04, 0x17
        /*003a*/ 	.short	(.L_984 - .L_983)
.L_983:
        /*003c*/ 	.word	0x00000000
        /*0040*/ 	.short	0x0003
        /*0042*/ 	.short	0x0018
        /*0044*/ 	.byte	0x00, 0xf0, 0x11, 0x00


	//----- nvinfo : EIATTR_KPARAM_INFO
	.align		4
.L_984:
        /*0048*/ 	.byte	0x04, 0x17
        /*004a*/ 	.short	(.L_986 - .L_985)
.L_985:
        /*004c*/ 	.word	0x00000000
        /*0050*/ 	.short	0x0002
        /*0052*/ 	.short	0x0010
        /*0054*/ 	.byte	0x00, 0xf5, 0x21, 0x00


	//----- nvinfo : EIATTR_KPARAM_INFO
	.align		4
.L_986:
        /*0058*/ 	.byte	0x04, 0x17
        /*005a*/ 	.short	(.L_988 - .L_987)
.L_987:
        /*005c*/ 	.word	0x00000000
        /*0060*/ 	.short	0x0001
        /*0062*/ 	.short	0x0008
        /*0064*/ 	.byte	0x00, 0xf5, 0x21, 0x00


	//----- nvinfo : EIATTR_KPARAM_INFO
	.align		4
.L_988:
        /*0068*/ 	.byte	0x04, 0x17
        /*006a*/ 	.short	(.L_990 - .L_989)
.L_989:
        /*006c*/ 	.word	0x00000000
        /*0070*/ 	.short	0x0000
        /*0072*/ 	.short	0x0000
        /*0074*/ 	.byte	0x00, 0xf5, 0x21, 0x00


	//----- nvinfo : EIATTR_SPARSE_MMA_MASK
	.align		4
.L_990:
        /*0078*/ 	.byte	0x03, 0x50
        /*007a*/ 	.short	0x0000


	//----- nvinfo : EIATTR_MAXREG_COUNT
	.align		4
        /*007c*/ 	.byte	0x03, 0x1b
        /*007e*/ 	.short	0x00ff


	//----- nvinfo : EIATTR_NUM_BARRIERS
	.align		4
        /*0080*/ 	.byte	0x02, 0x4c
        /*0082*/ 	.byte	0x01
	.zero		1


	//----- nvinfo : EIATTR_MERCURY_ISA_VERSION
	.align		4
        /*0084*/ 	.byte	0x03, 0x5f
        /*0086*/ 	.short	0x0101


	//----- nvinfo : EIATTR_VRC_CTA_INIT_COUNT
	.align		4
        /*0088*/ 	.byte	0x02, 0x4a
	.zero		1
	.zero		1


	//----- nvinfo : EIATTR_EXIT_INSTR_OFFSETS
	.align		4
        /*008c*/ 	.byte	0x04, 0x1c
        /*008e*/ 	.short	(.L_992 - .L_991)


	//   ....[0]....
.L_991:
        /*0090*/ 	.word	0x00000230


	//   ....[1]....
        /*0094*/ 	.word	0x00000510


	//   ....[2]....
        /*0098*/ 	.word	0x000008a0


	//----- nvinfo : EIATTR_CRS_STACK_SIZE
	.align		4
.L_992:
        /*009c*/ 	.byte	0x04, 0x1e
        /*009e*/ 	.short	(.L_994 - .L_993)
.L_993:
        /*00a0*/ 	.word	0x00000000


	//----- nvinfo : EIATTR_CBANK_PARAM_SIZE
	.align		4
.L_994:
        /*00a4*/ 	.byte	0x03, 0x19
        /*00a6*/ 	.short	0x0028


	//----- nvinfo : EIATTR_PARAM_CBANK
	.align		4
        /*00a8*/ 	.byte	0x04, 0x0a
        /*00aa*/ 	.short	(.L_996 - .L_995)
	.align		4
.L_995:
        /*00ac*/ 	.word	index@(.nv.constant0._ZN18transformer_engine16context_parallel14thd_lse_kernelILb0ENS0_14ReadLseFunctorEEEvPfS3_Piiiii)
        /*00b0*/ 	.short	0x0380
        /*00b2*/ 	.short	0x0028


	//----- nvinfo : EIATTR_SW_WAR
	.align		4
.L_996:
        /*00b4*/ 	.byte	0x04, 0x36
        /*00b6*/ 	.short	(.L_998 - .L_997)
.L_997:
        /*00b8*/ 	.word	0x00000008
.L_998:


//--------------------- .nv.info._ZN18transformer_engine16context_parallel14thd_lse_kernelILb1ENS0_14ReadLseFunctorEEEvPfS3_Piiiii --------------------------
	.section	.nv.info._ZN18transformer_engine16context_parallel14thd_lse_kernelILb1ENS0_14ReadLseFunctorEEEvPfS3_Piiiii,"",@"SHT_CUDA_INFO"
	.sectionflags	@""
	.align	4


	//----- nvinfo : EIATTR_CUDA_API_VERSION
	.align		4
        /*0000*/ 	.byte	0x04, 0x37
        /*0002*/ 	.short	(.L_1000 - .L_999)
.L_999:
        /*0004*/ 	.word	0x00000082


	//----- nvinfo : EIATTR_KPARAM_INFO
	.align		4
.L_1000:
        /*0008*/ 	.byte	0x04, 0x17
        /*000a*/ 	.short	(.L_1002 - .L_1001)
.L_1001:
        /*000c*/ 	.word	0x00000000
        /*0010*/ 	.short	0x0006
        /*0012*/ 	.short	0x0024
        /*0014*/ 	.byte	0x00, 0xf0, 0x11, 0x00


	//----- nvinfo : EIATTR_KPARAM_INFO
	.align		4
.L_1002:
        /*0018*/ 	.byte	0x04, 0x17
        /*001a*/ 	.short	(.L_1004 - .L_1003)
.L_1003:
        /*001c*/ 	.word	0x00000000
        /*0020*/ 	.short	0x0005
        /*0022*/ 	.short	0x0020
        /*0024*/ 	.byte	0x00, 0xf0, 0x11, 0x00


	//----- nvinfo : EIATTR_KPARAM_INFO
	.align		4
.L_1004:
        /*0028*/ 	.byte	0x04, 0x17
        /*002a*/ 	.short	(.L_1006 - .L_1005)
.L_1005:
        /*002c*/ 	.word	0x00000000
        /*0030*/ 	.short	0x0004
        /*0032*/ 	.short	0x001c
        /*0034*/ 	.byte	0x00, 0xf0, 0x11, 0x00


	//----- nvinfo : EIATTR_KPARAM_INFO
	.align		4
.L_1006:
        /*0038*/ 	.byte	0x04, 0x17
        /*003a*/ 	.short	(.L_1008 - .L_1007)
.L_1007:
        /*003c*/ 	.word	0x00000000
        /*0040*/ 	.short	0x0003
        /*0042*/ 	.short	0x0018
        /*0044*/ 	.byte	0x00, 0xf0, 0x11, 0x00


	//----- nvinfo : EIATTR_KPARAM_INFO
	.align		4
.L_1008:
        /*0048*/ 	.byte	0x04, 0x17
        /*004a*/ 	.short	(.L_1010 - .L_1009)
.L_1009:
        /*004c*/ 	.word	0x00000000
        /*0050*/ 	.short	0x0002
        /*0052*/ 	.short	0x0010
        /*0054*/ 	.byte	0x00, 0xf5, 0x21, 0x00


	//----- nvinfo : EIATTR_KPARAM_INFO
	.align		4
.L_1010:
        /*0058*/ 	.byte	0x04, 0x17
        /*005a*/ 	.short	(.L_1012 - .L_1011)
.L_1011:
        /*005c*/ 	.word	0x00000000
        /*0060*/ 	.short	0x0001
        /*0062*/ 	.short	0x0008
        /*0064*/ 	.byte	0x00, 0xf5, 0x21, 0x00


	//----- nvinfo : EIATTR_KPARAM_INFO
	.align		4
.L_1012:
        /*0068*/ 	.byte	0x04, 0x17
        /*006a*/ 	.short	(.L_1014 - .L_1013)
.L_1013:
        /*006c*/ 	.word	0x00000000
        /*0070*/ 	.short	0x0000
        /*0072*/ 	.short	0x0000
        /*0074*/ 	.byte	0x00, 0xf5, 0x21, 0x00


	//----- nvinfo : EIATTR_SPARSE_MMA_MASK
	.align		4
.L_1014:
        /*0078*/ 	.byte	0x03, 0x50
        /*007a*/ 	.short	0x0000


	//----- nvinfo : EIATTR_MAXREG_COUNT
	.align		4
        /*007c*/ 	.byte	0x03, 0x1b
        /*007e*/ 	.short	0x00ff


	//----- nvinfo : EIATTR_NUM_BARRIERS
	.align		4
        /*0080*/ 	.byte	0x02, 0x4c
        /*0082*/ 	.byte	0x01
	.zero		1


	//----- nvinfo : EIATTR_MERCURY_ISA_VERSION
	.align		4
        /*0084*/ 	.byte	0x03, 0x5f
        /*0086*/ 	.short	0x0101


	//----- nvinfo : EIATTR_VRC_CTA_INIT_COUNT
	.align		4
        /*0088*/ 	.byte	0x02, 0x4a
	.zero		1
	.zero		1


	//----- nvinfo : EIATTR_EXIT_INSTR_OFFSETS
	.align		4
        /*008c*/ 	.byte	0x04, 0x1c
        /*008e*/ 	.short	(.L_1016 - .L_1015)


	//   ....[0]....
.L_1015:
        /*0090*/ 	.word	0x00000230


	//   ....[1]....
        /*0094*/ 	.word	0x00000400


	//   ....[2]....
        /*0098*/ 	.word	0x00000660


	//----- nvinfo : EIATTR_CRS_STACK_SIZE
	.align		4
.L_1016:
        /*009c*/ 	.byte	0x04, 0x1e
        /*009e*/ 	.short	(.L_1018 - .L_1017)
.L_1017:
        /*00a0*/ 	.word	0x00000000


	//----- nvinfo : EIATTR_CBANK_PARAM_SIZE
	.align		4
.L_1018:
        /*00a4*/ 	.byte	0x03, 0x19
        /*00a6*/ 	.short	0x0028


	//----- nvinfo : EIATTR_PARAM_CBANK
	.align		4
        /*00a8*/ 	.byte	0x04, 0x0a
        /*00aa*/ 	.short	(.L_1020 - .L_1019)
	.align		4
.L_1019:
        /*00ac*/ 	.word	index@(.nv.constant0._ZN18transformer_engine16context_parallel14thd_lse_kernelILb1ENS0_14ReadLseFunctorEEEvPfS3_Piiiii)
        /*00b0*/ 	.short	0x0380
        /*00b2*/ 	.short	0x0028


	//----- nvinfo : EIATTR_SW_WAR
	.align		4
.L_1020:
        /*00b4*/ 	.byte	0x04, 0x36
        /*00b6*/ 	.short	(.L_1022 - .L_1021)
.L_1021:
        /*00b8*/ 	.word	0x00000008
.L_1022:


//--------------------- .nv.info._ZN18transformer_engine16context_parallel14thd_lse_kernelILb0ENS0_20LseCorrectionFunctorEEEvPfS3_Piiiii --------------------------
	.section	.nv.info._ZN18transformer_engine16context_parallel14thd_lse_kernelILb0ENS0_20LseCorrectionFunctorEEEvPfS3_Piiiii,"",@"SHT_CUDA_INFO"
	.sectionflags	@""
	.align	4


	//----- nvinfo : EIATTR_CUDA_API_VERSION
	.align		4
        /*0000*/ 	.byte	0x04, 0x37
        /*0002*/ 	.short	(.L_1024 - .L_1023)
.L_1023:
        /*0004*/ 	.word	0x00000082


	//----- nvinfo : EIATTR_KPARAM_INFO
	.align		4
.L_1024:
        /*0008*/ 	.byte	0x04, 0x17
        /*000a*/ 	.short	(.L_1026 - .L_1025)
.L_1025:
        /*000c*/ 	.word	0x00000000
        /*0010*/ 	.short	0x0006
        /*0012*/ 	.short	0x0024
        /*0014*/ 	.byte	0x00, 0xf0, 0x11, 0x00


	//----- nvinfo : EIATTR_KPARAM_INFO
	.align		4
.L_1026:
        /*0018*/ 	.byte	0x04, 0x17
        /*001a*/ 	.short	(.L_1028 - .L_1027)
.L_1027:
        /*001c*/ 	.word	0x00000000
        /*0020*/ 	.short	0x0005
        /*0022*/ 	.short	0x0020
        /*0024*/ 	.byte	0x00, 0xf0, 0x11, 0x00


	//----- nvinfo : EIATTR_KPARAM_INFO
	.align		4
.L_1028:
        /*0028*/ 	.byte	0x04, 0x17
        /*002a*/ 	.short	(.L_1030 - .L_1029)
.L_1029:
        /*002c*/ 	.word	0x00000000
        /*0030*/ 	.short	0x0004
        /*0032*/ 	.short	0x001c
        /*0034*/ 	.byte	0x00, 0xf0, 0x11, 0x00


	//----- nvinfo : EIATTR_KPARAM_INFO
	.align		4
.L_1030:
        /*0038*/ 	.byte	0x04, 0x17
        /*003a*/ 	.short	(.L_1032 - .L_1031)
.L_1031:
        /*003c*/ 	.word	0x00000000
        /*0040*/ 	.short	0x0003
        /*0042*/ 	.short	0x0018
        /*0044*/ 	.byte	0x00, 0xf0, 0x11, 0x00


	//----- nvinfo : EIATTR_KPARAM_INFO
	.align		4
.L_1032:
        /*0048*/ 	.byte	0x04, 0x17
        /*004a*/ 	.short	(.L_1034 - .L_1033)
.L_1033:
        /*004c*/ 	.word	0x00000000
        /*0050*/ 	.short	0x0002
        /*0052*/ 	.short	0x0010
        /*0054*/ 	.byte	0x00, 0xf5, 0x21, 0x00


	//----- nvinfo : EIATTR_KPARAM_INFO
	.align		4
.L_1034:
        /*0058*/ 	.byte	0x04, 0x17
        /*005a*/ 	.short	(.L_1036 - .L_1035)
.L_1035:
        /*005c*/ 	.word	0x00000000
        /*0060*/ 	.short	0x0001
        /*0062*/ 	.short	0x0008
        /*0064*/ 	.byte	0x00, 0xf5, 0x21, 0x00


	//----- nvinfo : EIATTR_KPARAM_INFO
	.align		4
.L_1036:
        /*0068*/ 	.byte	0x04, 0x17
        /*006a*/ 	.short	(.L_1038 - .L_1037)
.L_1037:
        /*006c*/ 	.word	0x00000000
        /*0070*/ 	.short	0x0000
        /*0072*/ 	.short	0x0000
        /*0074*/ 	.byte	0x00, 0xf5, 0x21, 0x00


	//----- nvinfo : EIATTR_SPARSE_MMA_MASK
	.align		4
.L_1038:
        /*0078*/ 	.byte	0x03, 0x50
        /*007a*/ 	.short	0x0000


	//----- nvinfo : EIATTR_MAXREG_COUNT
	.align		4
        /*007c*/ 	.byte	0x03, 0x1b
        /*007e*/ 	.short	0x00ff


	//----- nvinfo : EIATTR_NUM_BARRIERS
	.align		4
        /*0080*/ 	.byte	0x02, 0x4c
        /*0082*/ 	.byte	0x01
	.zero		1


	//----- nvinfo : EIATTR_MERCURY_ISA_VERSION
	.align		4
        /*0084*/ 	.byte	0x03, 0x5f
        /*0086*/ 	.short	0x0101


	//----- nvinfo : EIATTR_VRC_CTA_INIT_COUNT
	.align		4
        /*0088*/ 	.byte	0x02, 0x4a
	.zero		1
	.zero		1


	//----- nvinfo : EIATTR_EXIT_INSTR_OFFSETS
	.align		4
        /*008c*/ 	.byte	0x04, 0x1c
        /*008e*/ 	.short	(.L_1040 - .L_1039)


	//   ....[0]....
.L_1039:
        /*0090*/ 	.word	0x00000230


	//   ....[1]....
        /*0094*/ 	.word	0x000007d0


	//   ....[2]....
        /*0098*/ 	.word	0x00000e00


	//----- nvinfo : EIATTR_CRS_STACK_SIZE
	.align		4
.L_1040:
        /*009c*/ 	.byte	0x04, 0x1e
        /*009e*/ 	.short	(.L_1042 - .L_1041)
.L_1041:
        /*00a0*/ 	.word	0x00000000


	//----- nvinfo : EIATTR_CBANK_PARAM_SIZE
	.align		4
.L_1042:
        /*00a4*/ 	.byte	0x03, 0x19
        /*00a6*/ 	.short	0x0028


	//----- nvinfo : EIATTR_PARAM_CBANK
	.align		4
        /*00a8*/ 	.byte	0x04, 0x0a
        /*00aa*/ 	.short	(.L_1044 - .L_1043)
	.align		4
.L_1043:
        /*00ac*/ 	.word	index@(.nv.constant0._ZN18transformer_engine16context_parallel14thd_lse_kernelILb0ENS0_20LseCorrectionFunctorEEEvPfS3_Piiiii)
        /*00b0*/ 	.short	0x0380
        /*00b2*/ 	.short	0x0028


	//----- nvinfo : EIATTR_SW_WAR
	.align		4
.L_1044:
        /*00b4*/ 	.byte	0x04, 0x36
        /*00b6*/ 	.short	(.L_1046 - .L_1045)
.L_1045:
        /*00b8*/ 	.word	0x00000008
.L_1046:


//--------------------- .nv.info._ZN18transformer_engine16context_parallel14thd_lse_kernelILb1ENS0_20LseCorrectionFunctorEEEvPfS3_Piiiii --------------------------
	.section	.nv.info._ZN18transformer_engine16context_parallel14thd_lse_kernelILb1ENS0_20LseCorrectionFunctorEEEvPfS3_Piiiii,"",@"SHT_CUDA_INFO"
	.sectionflags	@""
	.align	4


	//----- nvinfo : EIATTR_CUDA_API_VERSION
	.align		4
        /*0000*/ 	.byte	0x04, 0x37
        /*0002*/ 	.short	(.L_1048 - .L_1047)
.L_1047:
        /*0004*/ 	.word	0x00000082


	//----- nvinfo : EIATTR_KPARAM_INFO
	.align		4
.L_1048:
        /*0008*/ 	.byte	0x04, 0x17
        /*000a*/ 	.short	(.L_1050 - .L_1049)
.L_1049:
        /*000c*/ 	.word	0x00000000
        /*0010*/ 	.short	0x0006
        /*0012*/ 	.short	0x0024
        /*0014*/ 	.byte	0x00, 0xf0, 0x11, 0x00


	//----- nvinfo : EIATTR_KPARAM_INFO
	.align		4
.L_1050:
        /*0018*/ 	.byte	0x04, 0x17
        /*001a*/ 	.short	(.L_1052 - .L_1051)
.L_1051:
        /*001c*/ 	.word	0x00000000
        /*0020*/ 	.short	0x0005
        /*0022*/ 	.short	0x0020
        /*0024*/ 	.byte	0x00, 0xf0, 0x11, 0x00


	//----- nvinfo : EIATTR_KPARAM_INFO
	.align		4
.L_1052:
        /*0028*/ 	.byte	0x04, 0x17
        /*002a*/ 	.short	(.L_1054 - .L_1053)
.L_1053:
        /*002c*/ 	.word	0x00000000
        /*0030*/ 	.short	0x0004
        /*0032*/ 	.short	0x001c
        /*0034*/ 	.byte	0x00, 0xf0, 0x11, 0x00


	//----- nvinfo : EIATTR_KPARAM_INFO
	.align		4
.L_1054:
        /*0038*/ 	.byte	0x04, 0x17
        /*003a*/ 	.short	(.L_1056 - .L_1055)
.L_1055:
        /*003c*/ 	.word	0x00000000
        /*0040*/ 	.short	0x0003
        /*0042*/ 	.short	0x0018
        /*0044*/ 	.byte	0x00, 0xf0, 0x11, 0x00


	//----- nvinfo : EIATTR_KPARAM_INFO
	.align		4
.L_1056:
        /*0048*/ 	.byte	0x04, 0x17
        /*004a*/ 	.short	(.L_1058 - .L_1057)
.L_1057:
        /*004c*/ 	.word	0x00000000
        /*0050*/ 	.short	0x0002
        /*0052*/ 	.short	0x0010
        /*0054*/ 	.byte	0x00, 0xf5, 0x21, 0x00


	//----- nvinfo : EIATTR_KPARAM_INFO
	.align		4
.L_1058:
        /*0058*/ 	.byte	0x04, 0x17
        /*005a*/ 	.short	(.L_1060 - .L_1059)
.L_1059:
        /*005c*/ 	.word	0x00000000
        /*0060*/ 	.short	0x0001
        /*0062*/ 	.short	0x0008
        /*0064*/ 	.byte	0x00, 0xf5, 0x21, 0x00


	//----- nvinfo : EIATTR_KPARAM_INFO
	.align		4
.L_1060:
        /*0068*/ 	.byte	0x04, 0x17
        /*006a*/ 	.short	(.L_1062 - .L_1061)
.L_1061:
        /*006c*/ 	.word	0x00000000
        /*0070*/ 	.short	0x0000
        /*0072*/ 	.short	0x0000
        /*0074*/ 	.byte	0x00, 0xf5, 0x21, 0x00


	//----- nvinfo : EIATTR_SPARSE_MMA_MASK
	.align		4
.L_1062:
        /*0078*/ 	.byte	0x03, 0x50
        /*007a*/ 	.short	0x0000


	//----- nvinfo : EIATTR_MAXREG_COUNT
	.align		4
        /*007c*/ 	.byte	0x03, 0x1b
        /*007e*/ 	.short	0x00ff


	//----- nvinfo : EIATTR_NUM_BARRIERS
	.align		4
        /*0080*/ 	.byte	0x02, 0x4c
        /*0082*/ 	.byte	0x01
	.zero		1


	//----- nvinfo : EIATTR_MERCURY_ISA_VERSION
	.align		4
        /*0084*/ 	.byte	0x03, 0x5f
        /*0086*/ 	.short	0x0101


	//----- nvinfo : EIATTR_VRC_CTA_INIT_COUNT
	.align		4
        /*0088*/ 	.byte	0x02, 0x4a
	.zero		1
	.zero		1


	//----- nvinfo : EIATTR_EXIT_INSTR_OFFSETS
	.align		4
        /*008c*/ 	.byte	0x04, 0x1c
        /*008e*/ 	.short	(.L_1064 - .L_1063)


	//   ....[0]....
.L_1063:
        /*0090*/ 	.word	0x00000230


	//   ....[1]....
        /*0094*/ 	.word	0x000006c0


	//   ....[2]....
        /*0098*/ 	.word	0x00000be0


	//----- nvinfo : EIATTR_CRS_STACK_SIZE
	.align		4
.L_1064:
        /*009c*/ 	.byte	0x04, 0x1e
        /*009e*/ 	.short	(.L_1066 - .L_1065)
.L_1065:
        /*00a0*/ 	.word	0x00000000


	//----- nvinfo : EIATTR_CBANK_PARAM_SIZE
	.align		4
.L_1066:
        /*00a4*/ 	.byte	0x03, 0x19
        /*00a6*/ 	.short	0x0028


	//----- nvinfo : EIATTR_PARAM_CBANK
	.align		4
        /*00a8*/ 	.byte	0x04, 0x0a
        /*00aa*/ 	.short	(.L_1068 - .L_1067)
	.align		4
.L_1067:
        /*00ac*/ 	.word	index@(.nv.constant0._ZN18transformer_engine16context_parallel14thd_lse_kernelILb1ENS0_20LseCorrectionFunctorEEEvPfS3_Piiiii)
        /*00b0*/ 	.short	0x0380
        /*00b2*/ 	.short	0x0028


	//----- nvinfo : EIATTR_SW_WAR
	.align		4
.L_1068:
        /*00b4*/ 	.byte	0x04, 0x36
        /*00b6*/ 	.short	(.L_1070 - .L_1069)
.L_1069:
        /*00b8*/ 	.word	0x00000008
.L_1070:


//--------------------- .nv.info._ZN18transformer_engine16context_parallel27thd_read_half_tensor_kernelEPvS1_Piiiii --------------------------
	.section	.nv.info._ZN18transformer_engine16context_parallel27thd_read_half_tensor_kernelEPvS1_Piiiii,"",@"SHT_CUDA_INFO"
	.sectionflags	@""
	.align	4


	//----- nvinfo : EIATTR_CUDA_API_VERSION
	.align		4
        /*0000*/ 	.byte	0x04, 0x37
        /*0002*/ 	.short	(.L_1072 - .L_1071)
.L_1071:
        /*0004*/ 	.word	0x00000082


	//----- nvinfo : EIATTR_KPARAM_INFO
	.align		4
.L_1072:
        /*0008*/ 	.byte	0x04, 0x17
        /*000a*/ 	.short	(.L_1074 - .L_1073)
.L_1073:
        /*000c*/ 	.word	0x00000000
        /*0010*/ 	.short	0x0006
        /*0012*/ 	.short	0x0024
        /*0014*/ 	.byte	0x00, 0xf0, 0x11, 0x00


	//----- nvinfo : EIATTR_KPARAM_INFO
	.align		4
.L_1074:
        /*0018*/ 	.byte	0x04, 0x17
        /*001a*/ 	.short	(.L_1076 - .L_1075)
.L_1075:
        /*001c*/ 	.word	0x00000000
        /*0020*/ 	.short	0x0005
        /*0022*/ 	.short	0x0020
        /*0024*/ 	.byte	0x00, 0xf0, 0x11, 0x00


	//----- nvinfo : EIATTR_KPARAM_INFO
	.align		4
.L_1076:
        /*0028*/ 	.byte	0x04, 0x17
        /*002a*/ 	.short	(.L_1078 - .L_1077)
.L_1077:
        /*002c*/ 	.word	0x00000000
        /*0030*/ 	.short	0x0004
        /*0032*/ 	.short	0x001c
        /*0034*/ 	.byte	0x00, 0xf0, 0x11, 0x00


	//----- nvinfo : EIATTR_KPARAM_INFO
	.align		4
.L_1078:
        /*0038*/ 	.byte	0x04, 0x17
        /*003a*/ 	.short	(.L_1080 - .L_1079)
.L_1079:
        /*003c*/ 	.word	0x00000000
        /*0040*/ 	.short	0x0003
        /*0042*/ 	.short	0x0018
        /*0044*/ 	.byte	0x00, 0xf0, 0x11, 0x00


	//----- nvinfo : EIATTR_KPARAM_INFO
	.align		4
.L_1080:
        /*0048*/ 	.byte	0x04, 0x17
        /*004a*/ 	.short	(.L_1082 - .L_1081)
.L_1081:
        /*004c*/ 	.word	0x00000000
        /*0050*/ 	.short	0x0002
        /*0052*/ 	.short	0x0010
        /*0054*/ 	.byte	0x00, 0xf5, 0x21, 0x00


	//----- nvinfo : EIATTR_KPARAM_INFO
	.align		4
.L_1082:
        /*0058*/ 	.byte	0x04, 0x17
        /*005a*/ 	.short	(.L_1084 - .L_1083)
.L_1083:
        /*005c*/ 	.word	0x00000000
        /*0060*/ 	.short	0x0001
        /*0062*/ 	.short	0x0008
        /*0064*/ 	.byte	0x00, 0xf5, 0x21, 0x00


	//----- nvinfo : EIATTR_KPARAM_INFO
	.align		4
.L_1084:
        /*0068*/ 	.byte	0x04, 0x17
        /*006a*/ 	.short	(.L_1086 - .L_1085)
.L_1085:
        /*006c*/ 	.word	0x00000000
        /*0070*/ 	.short	0x0000
        /*0072*/ 	.short	0x0000
        /*0074*/ 	.byte	0x00, 0xf5, 0x21, 0x00


	//----- nvinfo : EIATTR_SPARSE_MMA_MASK
	.align		4
.L_1086:
        /*0078*/ 	.byte	0x03, 0x50
        /*007a*/ 	.short	0x0000


	//----- nvinfo : EIATTR_MAXREG_COUNT
	.align		4
        /*007c*/ 	.byte	0x03, 0x1b
        /*007e*/ 	.short	0x00ff


	//----- nvinfo : EIATTR_NUM_BARRIERS
	.align		4
        /*0080*/ 	.byte	0x02, 0x4c
        /*0082*/ 	.byte	0x01
	.zero		1


	//----- nvinfo : EIATTR_MERCURY_ISA_VERSION
	.align		4
        /*0084*/ 	.byte	0x03, 0x5f
        /*0086*/ 	.short	0x0101


	//----- nvinfo : EIATTR_VRC_CTA_INIT_COUNT
	.align		4
        /*0088*/ 	.byte	0x02, 0x4a
	.zero		1
	.zero		1


	//----- nvinfo : EIATTR_EXIT_INSTR_OFFSETS
	.align		4
        /*008c*/ 	.byte	0x04, 0x1c
        /*008e*/ 	.short	(.L_1088 - .L_1087)


	//   ....[0]....
.L_1087:
        /*0090*/ 	.word	0x000002f0


	//   ....[1]....
        /*0094*/ 	.word	0x00000ee0


	//   ....[2]....
        /*0098*/ 	.word	0x00001350


	//----- nvinfo : EIATTR_CRS_STACK_SIZE
	.align		4
.L_1088:
        /*009c*/ 	.byte	0x04, 0x1e
        /*009e*/ 	.short	(.L_1090 - .L_1089)
.L_1089:
        /*00a0*/ 	.word	0x00000000


	//----- nvinfo : EIATTR_CBANK_PARAM_SIZE
	.align		4
.L_1090:
        /*00a4*/ 	.byte	0x03, 0x19
        /*00a6*/ 	.short	0x0028


	//----- nvinfo : EIATTR_PARAM_CBANK
	.align		4
        /*00a8*/ 	.byte	0x04, 0x0a
        /*00aa*/ 	.short	(.L_1092 - .L_1091)
	.align		4
.L_1091:
        /*00ac*/ 	.word	index@(.nv.constant0._ZN18transformer_engine16context_parallel27thd_read_half_tensor_kernelEPvS1_Piiiii)
        /*00b0*/ 	.short	0x0380
        /*00b2*/ 	.short	0x0028


	//----- nvinfo : EIATTR_SW_WAR
	.align		4
.L_1092:
        /*00b4*/ 	.byte	0x04, 0x36
        /*00b6*/ 	.short	(.L_1094 - .L_1093)
.L_1093:
        /*00b8*/ 	.word	0x00000008
.L_1094:


//--------------------- .nv.info._ZN18transformer_engine16context_parallel28thd_partition_indices_kernelEPiS1_iiii --------------------------
	.section	.nv.info._ZN18transformer_engine16context_parallel28thd_partition_indices_kernelEPiS1_iiii,"",@"SHT_CUDA_INFO"
	.sectionflags	@""
	.align	4


	//----- nvinfo : EIATTR_CUDA_API_VERSION
	.align		4
        /*0000*/ 	.byte	0x04, 0x37
        /*0002*/ 	.short	(.L_1096 - .L_1095)
.L_1095:
        /*0004*/ 	.word	0x00000082


	//----- nvinfo : EIATTR_KPARAM_INFO
	.align		4
.L_1096:
        /*0008*/ 	.byte	0x04, 0x17
        /*000a*/ 	.short	(.L_1098 - .L_1097)
.L_1097:
        /*000c*/ 	.word	0x00000000
        /*0010*/ 	.short	0x0005
        /*0012*/ 	.short	0x001c
        /*0014*/ 	.byte	0x00, 0xf0, 0x11, 0x00


	//----- nvinfo : EIATTR_KPARAM_INFO
	.align		4
.L_1098:
        /*0018*/ 	.byte	0x04, 0x17
        /*001a*/ 	.short	(.L_1100 - .L_1099)
.L_1099:
        /*001c*/ 	.word	0x00000000
        /*0020*/ 	.short	0x0004
        /*0022*/ 	.short	0x0018
        /*0024*/ 	.byte	0x00, 0xf0, 0x11, 0x00


	//----- nvinfo : EIATTR_KPARAM_INFO
	.align		4
.L_1100:
        /*0028*/ 	.byte	0x04, 0x17
        /*002a*/ 	.short	(.L_1102 - .L_1101)
.L_1101:
        /*002c*/ 	.word	0x00000000
        /*0030*/ 	.short	0x0003
        /*0032*/ 	.short	0x0014
        /*0034*/ 	.byte	0x00, 0xf0, 0x11, 0x00


	//----- nvinfo : EIATTR_KPARAM_INFO
	.align		4
.L_1102:
        /*0038*/ 	.byte	0x04, 0x17
        /*003a*/ 	.short	(.L_1104 - .L_1103)
.L_1103:
        /*003c*/ 	.word	0x00000000
        /*0040*/ 	.short	0x0002
        /*0042*/ 	.short	0x0010
        /*0044*/ 	.byte	0x00, 0xf0, 0x11, 0x00


	//----- nvinfo : EIATTR_KPARAM_INFO
	.align		4
.L_1104:
        /*0048*/ 	.byte	0x04, 0x17
        /*004a*/ 	.short	(.L_1106 - .L_1105)
.L_1105:
        /*004c*/ 	.word	0x00000000
        /*0050*/ 	.short	0x0001
        /*0052*/ 	.short	0x0008
        /*0054*/ 	.byte	0x00, 0xf5, 0x21, 0x00


	//----- nvinfo : EIATTR_KPARAM_INFO
	.align		4
.L_1106:
        /*0058*/ 	.byte	0x04, 0x17
        /*005a*/ 	.short	(.L_1108 - .L_1107)
.L_1107:
        /*005c*/ 	.word	0x00000000
        /*0060*/ 	.short	0x0000
        /*0062*/ 	.short	0x0000
        /*0064*/ 	.byte	0x00, 0xf5, 0x21, 0x00


	//----- nvinfo : EIATTR_SPARSE_MMA_MASK
	.align		4
.L_1108:
        /*0068*/ 	.byte	0x03, 0x50
        /*006a*/ 	.short	0x0000


	//----- nvinfo : EIATTR_MAXREG_COUNT
	.align		4
        /*006c*/ 	.byte	0x03, 0x1b
        /*006e*/ 	.short	0x00ff


	//----- nvinfo : EIATTR_NUM_BARRIERS
	.align		4
        /*0070*/ 	.byte	0x02, 0x4c
        /*0072*/ 	.byte	0x01
	.zero		1


	//----- nvinfo : EIATTR_EXTERNS
	.align		4
        /*0074*/ 	.byte	0x04, 0x0f
        /*0076*/ 	.short	(.L_1110 - .L_1109)


	//   ....[0]....
	.align		4
.L_1109:
        /*0078*/ 	.word	index@(__assertfail)


	//----- nvinfo : EIATTR_MERCURY_ISA_VERSION
	.align		4
.L_1110:
        /*007c*/ 	.byte	0x03, 0x5f
        /*007e*/ 	.short	0x0101


	//----- nvinfo : EIATTR_VRC_CTA_INIT_COUNT
	.align		4
        /*0080*/ 	.byte	0x02, 0x4a
	.zero		1
	.zero		1


	//----- nvinfo : EIATTR_SYSCALL_OFFSETS
	.align		4
        /*0084*/ 	.byte	0x04, 0x46
        /*0086*/ 	.short	(.L_1112 - .L_1111)


	//   ....[0]....
.L_1111:
        /*0088*/ 	.word	0x00000380


	//----- nvinfo : EIATTR_EXIT_INSTR_OFFSETS
	.align		4
.L_1112:
        /*008c*/ 	.byte	0x04, 0x1c
        /*008e*/ 	.short	(.L_1114 - .L_1113)


	//   ....[0]....
.L_1113:
        /*0090*/ 	.word	0x000007d0


	//   ....[1]....
        /*0094*/ 	.word	0x00000a70


	//   ....[2]....
        /*0098*/ 	.word	0x00000bd0


	//----- nvinfo : EIATTR_CRS_STACK_SIZE
	.align		4
.L_1114:
        /*009c*/ 	.byte	0x04, 0x1e
        /*009e*/ 	.short	(.L_1116 - .L_1115)
.L_1115:
        /*00a0*/ 	.word	0x00000000


	//----- nvinfo : EIATTR_CBANK_PARAM_SIZE
	.align		4
.L_1116:
        /*00a4*/ 	.byte	0x03, 0x19
        /*00a6*/ 	.short	0x0020


	//----- nvinfo : EIATTR_PARAM_CBANK
	.align		4
        /*00a8*/ 	.byte	0x04, 0x0a
        /*00aa*/ 	.short	(.L_1118 - .L_1117)
	.align		4
.L_1117:
        /*00ac*/ 	.word	index@(.nv.constant0._ZN18transformer_engine16context_parallel28thd_partition_indices_kernelEPiS1_iiii)
        /*00b0*/ 	.short	0x0380
        /*00b2*/ 	.short	0x0020


	//----- nvinfo : EIATTR_SW_WAR
	.align		4
.L_1118:
        /*00b4*/ 	.byte	0x04, 0x36
        /*00b6*/ 	.short	(.L_1120 - .L_1119)
.L_1119:
        /*00b8*/ 	.word	0x00000008
.L_1120:


//--------------------- .nv.callgraph             --------------------------
	.section	.nv.callgraph,"",@"SHT_CUDA_CALLGRAPH"
	.align	4
	.sectionentsize	8
	.align		4
        /*0000*/ 	.word	0x00000000
	.align		4
        /*0004*/ 	.word	0xffffffff
	.align		4
        /*0008*/ 	.word	index@(_ZN18transformer_engine16context_parallel28thd_partition_indices_kernelEPiS1_iiii)
	.align		4
        /*000c*/ 	.word	index@(__assertfail)
	.align		4
        /*0010*/ 	.word	0x00000000
	.align		4
        /*0014*/ 	.word	0xfffffffe
	.align		4
        /*0018*/ 	.word	0x00000000
	.align		4
        /*001c*/ 	.word	0xfffffffd
	.align		4
        /*0020*/ 	.word	0x00000000
	.align		4
        /*0024*/ 	.word	0xfffffffc


//--------------------- .nv.constant4             --------------------------
	.section	.nv.constant4,"a",@progbits
	.align	8
	.align		8
.nv.constant4:
        /*0000*/ 	.dword	__unnamed_1
	.align		8
        /*0008*/ 	.dword	$str
	.align		8
        /*0010*/ 	.dword	$str$1
	.align		8
        /*0018*/ 	.dword	__assertfail


//--------------------- .text._ZN18transformer_engine16context_parallel26thd_grad_correction_kernelI13__nv_bfloat16NS0_11CopyFunctorENS0_10AddFunctorIS2_EELi2ELi32EEEvPT_S7_Piiii --------------------------
	.section	.text._ZN18transformer_engine16context_parallel26thd_grad_correction_kernelI13__nv_bfloat16NS0_11CopyFunctorENS0_10AddFunctorIS2_EELi2ELi32EEEvPT_S7_Piiii,"ax",@progbits
	.align	128
        .global         _ZN18transformer_engine16context_parallel26thd_grad_correction_kernelI13__nv_bfloat16NS0_11CopyFunctorENS0_10AddFunctorIS2_EELi2ELi32EEEvPT_S7_Piiii
        .type           _ZN18transformer_engine16context_parallel26thd_grad_correction_kernelI13__nv_bfloat16NS0_11CopyFunctorENS0_10AddFunctorIS2_EELi2ELi32EEEvPT_S7_Piiii,@function
        .size           _ZN18transformer_engine16context_parallel26thd_grad_correction_kernelI13__nv_bfloat16NS0_11CopyFunctorENS0_10AddFunctorIS2_EELi2ELi32EEEvPT_S7_Piiii,(.L_x_677 - _ZN18transformer_engine16context_parallel26thd_grad_correction_kernelI13__nv_bfloat16NS0_11CopyFunctorENS0_10AddFunctorIS2_EELi2ELi32EEEvPT_S7_Piiii)
        .other          _ZN18transformer_engine16context_parallel26thd_grad_correction_kernelI13__nv_bfloat16NS0_11CopyFunctorENS0_10AddFunctorIS2_EELi2ELi32EEEvPT_S7_Piiii,@"STO_CUDA_ENTRY STV_DEFAULT"
_ZN18transformer_engine16context_parallel26thd_grad_correction_kernelI13__nv_bfloat16NS0_11CopyFunctorENS0_10AddFunctorIS2_EELi2ELi32EEEvPT_S7_Piiii:
.text._ZN18transformer_engine16context_parallel26thd_grad_correction_kernelI13__nv_bfloat16NS0_11CopyFunctorENS0_10AddFunctorIS2_EELi2ELi32EEEvPT_S7_Piiii:
[----:B------:R-:W-:Y:S01]  /*0000*/  LDC R1, c[0x0][0x37c] ;  /* 0x0000df00ff017b82 */ /* 0x000fe20000000800 */
[----:B------:R-:W0:Y:S01]  /*0010*/  S2R R21, SR_TID.X ;  /* 0x0000000000157919 */ /* 0x000e220000002100 */
[----:B------:R-:W0:Y:S01]  /*0020*/  LDCU UR12, c[0x0][0x398] ;  /* 0x00007300ff0c77ac */ /* 0x000e220008000800 */
[----:B------:R-:W-:Y:S01]  /*0030*/  BSSY.RECONVERGENT B0, `(.L_x_0) ;  /* 0x0000011000007945 */ /* 0x000fe20003800200 */
[----:B------:R-:W1:Y:S01]  /*0040*/  LDCU.64 UR10, c[0x0][0x358] ;  /* 0x00006b00ff0a77ac */ /* 0x000e620008000a00 */
[----:B0-----:R-:W-:-:S13]  /*0050*/  ISETP.GT.AND P0, PT, R21, UR12, PT ;  /* 0x0000000c15007c0c */ /* 0x001fda000bf04270 */
[----:B-1----:R-:W-:Y:S05]  /*0060*/  @P0 BRA `(.L_x_1) ;  /* 0x0000000000340947 */ /* 0x002fea0003800000 */
[----:B------:R-:W0:Y:S01]  /*0070*/  S2R R3, SR_CgaCtaId ;  /* 0x0000000000037919 */ /* 0x000e220000008800 */
[----:B------:R-:W1:Y:S01]  /*0080*/  LDC R6, c[0x0][0x360] ;  /* 0x0000d800ff067b82 */ /* 0x000e620000000800 */
[----:B------:R-:W-:Y:S02]  /*0090*/  MOV R0, 0x400 ;  /* 0x0000040000007802 */ /* 0x000fe40000000f00 */
[----:B------:R-:W-:-:S05]  /*00a0*/  MOV R7, R21 ;  /* 0x0000001500077202 */ /* 0x000fca0000000f00 */
[----:B------:R-:W2:Y:S01]  /*00b0*/  LDC.64 R4, c[0x0][0x390] ;  /* 0x0000e400ff047b82 */ /* 0x000ea20000000a00 */
[----:B0-----:R-:W-:-:S07]  /*00c0*/  LEA R0, R3, R0, 0x18 ;  /* 0x0000000003007211 */ /* 0x001fce00078ec0ff */
.L_x_2:
[----:B0-2---:R-:W-:-:S06]  /*00d0*/  IMAD.WIDE R2, R7, 0x4, R4 ;  /* 0x0000000407027825 */ /* 0x005fcc00078e0204 */
[----:B------:R-:W2:Y:S01]  /*00e0*/  LDG.E R2, desc[UR10][R2.64] ;  /* 0x0000000a02027981 */ /* 0x000ea2000c1e1900 */
[----:B------:R-:W-:Y:S01]  /*00f0*/  IMAD R9, R7, 0x4, R0 ;  /* 0x0000000407097824 */ /* 0x000fe200078e0200 */
[----:B-1----:R-:W-:-:S04]  /*0100*/  IADD3 R7, PT, PT, R6, R7, RZ ;  /* 0x0000000706077210 */ /* 0x002fc80007ffe0ff */
[----:B------:R-:W-:Y:S01]  /*0110*/  ISETP.GT.AND P0, PT, R7, UR12, PT ;  /* 0x0000000c07007c0c */ /* 0x000fe2000bf04270 */
[----:B--2---:R0:W-:-:S12]  /*0120*/  STS [R9], R2 ;  /* 0x0000000209007388 */ /* 0x0041d80000000800 */
[----:B------:R-:W-:Y:S05]  /*0130*/  @!P0 BRA `(.L_x_2) ;  /* 0xfffffffc00e48947 */ /* 0x000fea000383ffff */
.L_x_1:
[----:B------:R-:W-:Y:S05]  /*0140*/  BSYNC.RECONVERGENT B0 ;  /* 0x0000000000007941 */ /* 0x000fea0003800200 */
.L_x_0:
[----:B------:R-:W1:Y:S08]  /*0150*/  S2UR UR5, SR_CgaCtaId ;  /* 0x00000000000579c3 */ /* 0x000e700000008800 */
[----:B------:R-:W-:Y:S06]  /*0160*/  BAR.SYNC.DEFER_BLOCKING 0x0 ;  /* 0x0000000000007b1d */ /* 0x000fec0000010000 */
[----:B------:R-:W-:-:S02]  /*0170*/  UMOV UR4, 0x400 ;  /* 0x0000040000047882 */ /* 0x000fc40000000000 */
[----:B------:R-:W2:Y:S01]  /*0180*/  LDC R20, c[0x0][0x360] ;  /* 0x0000d800ff147b82 */ /* 0x000ea20000000800 */
[----:B------:R-:W3:Y:S07]  /*0190*/  LDCU UR9, c[0x0][0x370] ;  /* 0x00006e00ff0977ac */ /* 0x000eee0008000800 */
[----:B------:R-:W-:Y:S01]  /*01a0*/  S2UR UR6, SR_CTAID.Y ;  /* 0x00000000000679c3 */ /* 0x000fe20000002600 */
[----:B-1----:R-:W-:-:S07]  /*01b0*/  ULEA UR8, UR5, UR4, 0x18 ;  /* 0x0000000405087291 */ /* 0x002fce000f8ec0ff */
[----:B------:R-:W2:Y:S01]  /*01c0*/  S2UR UR5, SR_CTAID.X ;  /* 0x00000000000579c3 */ /* 0x000ea20000002500 */
[----:B------:R-:W-:-:S09]  /*01d0*/  ULEA UR4, UR12, UR8, 0x2 ;  /* 0x000000080c047291 */ /* 0x000fd2000f8e10ff */
[----:B------:R-:W1:Y:S02]  /*01e0*/  LDS R7, [UR4] ;  /* 0x00000004ff077984 */ /* 0x000e640008000800 */
[----:B------:R-:W4:Y:S01]  /*01f0*/  LDCU UR4, c[0x0][0x3a0] ;  /* 0x00007400ff0477ac */ /* 0x000f220008000800 */
[C---:B--2---:R-:W-:Y:S02]  /*0200*/  IMAD R0, R20.reuse, UR5, R21 ;  /* 0x0000000514007c24 */ /* 0x044fe4000f8e0215 */
[----:B---3--:R-:W-:-:S03]  /*0210*/  IMAD R20, R20, UR9, RZ ;  /* 0x0000000914147c24 */ /* 0x008fc6000f8e02ff */
[----:B------:R-:W-:Y:S01]  /*0220*/  SHF.R.U32.HI R6, RZ, 0x5, R0 ;  /* 0x00000005ff067819 */ /* 0x000fe20000011600 */
[----:B----4-:R-:W-:Y:S02]  /*0230*/  USHF.R.S32.HI UR7, URZ, 0x1f, UR4 ;  /* 0x0000001fff077899 */ /* 0x010fe40008011404 */
[----:B------:R-:W-:Y:S02]  /*0240*/  UIMAD.WIDE.U32 UR4, UR6, UR4, URZ ;  /* 0x00000004060472a5 */ /* 0x000fe4000f8e00ff */
[----:B------:R-:W-:Y:S01]  /*0250*/  UIMAD UR7, UR7, UR6, URZ ;  /* 0x00000006070772a4 */ /* 0x000fe2000f8e02ff */
[----:B-1----:R-:W-:-:S13]  /*0260*/  ISETP.GE.AND P0, PT, R6, R7, PT ;  /* 0x000000070600720c */ /* 0x002fda0003f06270 */
[----:B------:R-:W-:Y:S05]  /*0270*/  @P0 EXIT ;  /* 0x000000000000094d */ /* 0x000fea0003800000 */
[----:B------:R-:W1:Y:S01]  /*0280*/  LDCU UR6, c[0x0][0x39c] ;  /* 0x00007380ff0677ac */ /* 0x000e620008000800 */
[----:B------:R-:W-:Y:S01]  /*0290*/  LOP3.LUT R21, R21, 0x1f, RZ, 0xc0, !PT ;  /* 0x0000001f15157812 */ /* 0x000fe200078ec0ff */
[----:B------:R-:W-:Y:S02]  /*02a0*/  UISETP.GE.AND UP0, UPT, UR12, 0x2, UPT ;  /* 0x000000020c00788c */ /* 0x000fe4000bf06270 */
[----:B------:R-:W-:Y:S02]  /*02b0*/  UIADD3 UR7, UPT, UPT, UR5, UR7, URZ ;  /* 0x0000000705077290 */ /* 0x000fe4000fffe0ff */
[----:B-1----:R-:W-:Y:S02]  /*02c0*/  USHF.R.S32.HI UR9, URZ, 0x3, UR6 ;  /* 0x00000003ff097899 */ /* 0x002fe40008011406 */
[----:B------:R-:W-:-:S03]  /*02d0*/  USHF.R.S32.HI UR6, URZ, 0x1f, UR6 ;  /* 0x0000001fff067899 */ /* 0x000fc60008011406 */
[----:B------:R-:W-:Y:S09]  /*02e0*/  BRA.U !UP0, `(.L_x_3) ;  /* 0x0000000d08587547 */ /* 0x000ff2000b800000 */
[----:B------:R-:W-:Y:S02]  /*02f0*/  LOP3.LUT R5, RZ, R21, RZ, 0x33, !PT ;  /* 0x00000015ff057212 */ /* 0x000fe400078e33ff */
[----:B------:R-:W-:-:S03]  /*0300*/  LOP3.LUT R0, R21, 0x60, RZ, 0xfc, !PT ;  /* 0x0000006015007812 */ /* 0x000fc600078efcff */
[----:B------:R-:W-:-:S05]  /*0310*/  VIADD R5, R5, UR9 ;  /* 0x0000000905057c36 */ /* 0x000fca0008000000 */
[----:B0-----:R-:W-:-:S07]  /*0320*/  LOP3.LUT R2, R5, 0x60, RZ, 0xc0, !PT ;  /* 0x0000006005027812 */ /* 0x001fce00078ec0ff */
.L_x_11:
[----:B0123--:R-:W0:Y:S01]  /*0330*/  S2R R9, SR_CgaCtaId ;  /* 0x0000000000097919 */ /* 0x00fe220000008800 */
[----:B------:R-:W1:Y:S01]  /*0340*/  LDCU UR8, c[0x0][0x398] ;  /* 0x00007300ff0877ac */ /* 0x000e620008000800 */
[----:B------:R-:W-:Y:S01]  /*0350*/  MOV R4, 0x400 ;  /* 0x0000040000047802 */ /* 0x000fe20000000f00 */
[----:B------:R-:W-:Y:S01]  /*0360*/  HFMA2 R3, -RZ, RZ, 0, 5.9604644775390625e-08 ;  /* 0x00000001ff037431 */ /* 0x000fe200000001ff */
[----:B------:R-:W-:Y:S02]  /*0370*/  BSSY.RECONVERGENT B0, `(.L_x_4) ;  /* 0x000000d000007945 */ /* 0x000fe40003800200 */
[----:B0-----:R-:W-:Y:S01]  /*0380*/  LEA R10, R9, R4, 0x18 ;  /* 0x00000004090a7211 */ /* 0x001fe200078ec0ff */
[----:B-1----:R-:W-:-:S07]  /*0390*/  IMAD.U32 R4, RZ, RZ, UR8 ;  /* 0x00000008ff047e24 */ /* 0x002fce000f8e00ff */
.L_x_5:
[----:B------:R-:W-:-:S04]  /*03a0*/  IADD3 R8, PT, PT, R4, R3, RZ ;  /* 0x0000000304087210 */ /* 0x000fc80007ffe0ff */
[----:B------:R-:W-:-:S04]  /*03b0*/  LEA.HI R8, R8, R8, RZ, 0x1 ;  /* 0x0000000808087211 */ /* 0x000fc800078f08ff */
[----:B------:R-:W-:-:S05]  /*03c0*/  SHF.R.S32.HI R9, RZ, 0x1, R8 ;  /* 0x00000001ff097819 */ /* 0x000fca0000011408 */
[----:B------:R-:W-:-:S05]  /*03d0*/  IMAD R8, R9, 0x4, R10 ;  /* 0x0000000409087824 */ /* 0x000fca00078e020a */
[----:B------:R-:W0:Y:S02]  /*03e0*/  LDS R11, [R8] ;  /* 0x00000000080b7984 */ /* 0x000e240000000800 */
[----:B0-----:R-:W-:-:S04]  /*03f0*/  ISETP.GT.AND P0, PT, R11, R6, PT ;  /* 0x000000060b00720c */ /* 0x001fc80003f04270 */
[----:B------:R-:W-:-:S09]  /*0400*/  SEL R4, R9, R4, P0 ;  /* 0x0000000409047207 */ /* 0x000fd20000000000 */
[----:B------:R-:W-:-:S04]  /*0410*/  @!P0 IADD3 R3, PT, PT, R9, 0x1, RZ ;  /* 0x0000000109038810 */ /* 0x000fc80007ffe0ff */
[----:B------:R-:W-:-:S13]  /*0420*/  ISETP.GE.AND P0, PT, R3, R4, PT ;  /* 0x000000040300720c */ /* 0x000fda0003f06270 */
[----:B------:R-:W-:Y:S05]  /*0430*/  @!P0 BRA `(.L_x_5) ;  /* 0xfffffffc00d88947 */ /* 0x000fea000383ffff */
[----:B------:R-:W-:Y:S05]  /*0440*/  BSYNC.RECONVERGENT B0 ;  /* 0x0000000000007941 */ /* 0x000fea0003800200 */
.L_x_4:
[----:B------:R-:W-:Y:S01]  /*0450*/  ISETP.GE.AND P0, PT, R21, UR9, PT ;  /* 0x0000000915007c0c */ /* 0x000fe2000bf06270 */
[----:B------:R-:W-:-:S12]  /*0460*/  BSSY.RECONVERGENT B0, `(.L_x_6) ;  /* 0x00000ba000007945 */ /* 0x000fd80003800200 */
[----:B------:R-:W-:Y:S05]  /*0470*/  @P0 BRA `(.L_x_7) ;  /* 0x0000000800e00947 */ /* 0x000fea0003800000 */
[----:B------:R-:W-:Y:S01]  /*0480*/  IMAD R8, R3, 0x4, R10 ;  /* 0x0000000403087824 */ /* 0x000fe200078e020a */
[----:B------:R-:W-:Y:S01]  /*0490*/  ISETP.NE.AND P0, PT, R2, 0x60, PT ;  /* 0x000000600200780c */ /* 0x000fe20003f05270 */
[----:B------:R-:W-:Y:S01]  /*04a0*/  BSSY.RECONVERGENT B1, `(.L_x_8) ;  /* 0x0000055000017945 */ /* 0x000fe20003800200 */
[----:B------:R-:W-:Y:S01]  /*04b0*/  IADD3 R17, P1, PT, R6, UR4, RZ ;  /* 0x0000000406117c10 */ /* 0x000fe2000ff3e0ff */
[----:B------:R-:W-:Y:S01]  /*04c0*/  IMAD.MOV.U32 R22, RZ, RZ, R21 ;  /* 0x000000ffff167224 */ /* 0x000fe200078e0015 */
[----:B------:R-:W-:Y:S02]  /*04d0*/  LDS R3, [R8] ;  /* 0x0000000008037984 */ /* 0x000fe40000000800 */
[----:B------:R-:W-:Y:S02]  /*04e0*/  IADD3.X R16, PT, PT, RZ, UR7, RZ, P1, !PT ;  /* 0x00000007ff107c10 */ /* 0x000fe40008ffe4ff */
[----:B------:R-:W0:Y:S02]  /*04f0*/  LDS R4, [R8+-0x4] ;  /* 0xfffffc0008047984 */ /* 0x000e240000000800 */
[----:B0-----:R-:W-:-:S04]  /*0500*/  IADD3 R3, PT, PT, R3, -R4, RZ ;  /* 0x8000000403037210 */ /* 0x001fc80007ffe0ff */
[----:B------:R-:W-:Y:S01]  /*0510*/  LEA.HI R9, R3, R3, RZ, 0x1 ;  /* 0x0000000303097211 */ /* 0x000fe200078f08ff */
[----:B------:R-:W-:-:S03]  /*0520*/  IMAD.IADD R3, R6, 0x1, -R4 ;  /* 0x0000000106037824 */ /* 0x000fc600078e0a04 */
[----:B------:R-:W-:Y:S01]  /*0530*/  SHF.R.S32.HI R4, RZ, 0x1, R9 ;  /* 0x00000001ff047819 */ /* 0x000fe20000011409 */
[----:B------:R-:W-:Y:S06]  /*0540*/  @!P0 BRA `(.L_x_9) ;  /* 0x0000000400288947 */ /* 0x000fec0003800000 */
[----:B------:R-:W0:Y:S01]  /*0550*/  LDCU UR8, c[0x0][0x39c] ;  /* 0x00007380ff0877ac */ /* 0x000e220008000800 */
[----:B------:R-:W-:Y:S01]  /*0560*/  ISETP.GE.AND P0, PT, R3, R4, PT ;  /* 0x000000040300720c */ /* 0x000fe20003f06270 */
[----:B------:R-:W1:Y:S01]  /*0570*/  LDCU.128 UR12, c[0x0][0x380] ;  /* 0x00007000ff0c77ac */ /* 0x000e620008000c00 */
[----:B0-----:R-:W-:Y:S02]  /*0580*/  IMAD R10, R16, UR8, RZ ;  /* 0x00000008100a7c24 */ /* 0x001fe4000f8e02ff */
[----:B------:R-:W-:-:S04]  /*0590*/  IMAD.WIDE.U32 R8, R17, UR8, RZ ;  /* 0x0000000811087c25 */ /* 0x000fc8000f8e00ff */
[----:B------:R-:W-:Y:S01]  /*05a0*/  IMAD R11, R17, UR6, R10 ;  /* 0x00000006110b7c24 */ /* 0x000fe2000f8e020a */
[----:B------:R-:W-:-:S03]  /*05b0*/  SHF.L.U32 R24, R8, 0x1, RZ ;  /* 0x0000000108187819 */ /* 0x000fc600000006ff */
[----:B------:R-:W-:Y:S01]  /*05c0*/  IMAD.IADD R9, R9, 0x1, R11 ;  /* 0x0000000109097824 */ /* 0x000fe200078e020b */
[C---:B-1----:R-:W-:Y:S02]  /*05d0*/  IADD3 R18, P1, PT, R24.reuse, UR12, RZ ;  /* 0x0000000c18127c10 */ /* 0x042fe4000ff3e0ff */
[----:B------:R-:W-:Y:S02]  /*05e0*/  IADD3 R24, P2, PT, R24, UR14, RZ ;  /* 0x0000000e18187c10 */ /* 0x000fe4000ff5e0ff */
[----:B------:R-:W-:-:S04]  /*05f0*/  SHF.L.U64.HI R8, R8, 0x1, R9 ;  /* 0x0000000108087819 */ /* 0x000fc80000010209 */
[C---:B------:R-:W-:Y:S02]  /*0600*/  IADD3.X R19, PT, PT, R8.reuse, UR13, RZ, P1, !PT ;  /* 0x0000000d08137c10 */ /* 0x040fe40008ffe4ff */
[----:B------:R-:W-:Y:S01]  /*0610*/  IADD3.X R25, PT, PT, R8, UR15, RZ, P2, !PT ;  /* 0x0000000f08197c10 */ /* 0x000fe200097fe4ff */
[----:B------:R-:W-:-:S04]  /*0620*/  IMAD.WIDE.U32 R18, R21, 0x10, R18 ;  /* 0x0000001015127825 */ /* 0x000fc800078e0012 */
[----:B------:R-:W-:Y:S01]  /*0630*/  IMAD.WIDE.U32 R24, R21, 0x10, R24 ;  /* 0x0000001015187825 */ /* 0x000fe200078e0018 */
[----:B------:R-:W2:Y:S04]  /*0640*/  @P0 LDG.E.128 R8, desc[UR10][R18.64] ;  /* 0x0000000a12080981 */ /* 0x000ea8000c1e1d00 */
[----:B------:R-:W2:Y:S02]  /*0650*/  @P0 LDG.E.128 R12, desc[UR10][R24.64] ;  /* 0x0000000a180c0981 */ /* 0x000ea4000c1e1d00 */
[C-C-:B--2---:R-:W-:Y:S02]  /*0660*/  @P0 HADD2.BF16_V2 R22, R11.reuse.H0_H0, R15.reuse.H0_H0 ;  /* 0x2000000f0b160230 */ /* 0x144fe40000200800 */
[----:B------:R-:W-:Y:S02]  /*0670*/  @P0 HADD2.BF16_V2 R11, R11.H1_H1, R15.H1_H1 ;  /* 0x3000000f0b0b0230 */ /* 0x000fe40000200c00 */
[----:B------:R-:W-:-:S02]  /*0680*/  @P0 HADD2.BF16_V2 R15, R9.H0_H0, R13.H0_H0 ;  /* 0x2000000d090f0230 */ /* 0x000fc40000200800 */
[----:B------:R-:W-:Y:S01]  /*0690*/  @P0 HADD2.BF16_V2 R9, R9.H1_H1, R13.H1_H1 ;  /* 0x3000000d09090230 */ /* 0x000fe20000200c00 */
[----:B------:R-:W-:Y:S01]  /*06a0*/  @P0 PRMT R11, R22, 0x5410, R11 ;  /* 0x00005410160b0816 */ /* 0x000fe2000000000b */
[----:B------:R-:W-:Y:S02]  /*06b0*/  @P0 HADD2.BF16_V2 R23, R10.H0_H0, R14.H0_H0 ;  /* 0x2000000e0a170230 */ /* 0x000fe40000200800 */
[----:B------:R-:W-:Y:S01]  /*06c0*/  @P0 HADD2.BF16_V2 R13, R8.H0_H0, R12.H0_H0 ;  /* 0x2000000c080d0230 */ /* 0x000fe20000200800 */
[----:B------:R-:W-:Y:S01]  /*06d0*/  @P0 PRMT R9, R15, 0x5410, R9 ;  /* 0x000054100f090816 */ /* 0x000fe20000000009 */
[----:B------:R-:W-:Y:S02]  /*06e0*/  @P0 HADD2.BF16_V2 R10, R10.H1_H1, R14.H1_H1 ;  /* 0x3000000e0a0a0230 */ /* 0x000fe40000200c00 */
[----:B------:R-:W-:-:S03]  /*06f0*/  @P0 HADD2.BF16_V2 R8, R8.H1_H1, R12.H1_H1 ;  /* 0x3000000c08080230 */ /* 0x000fc60000200c00 */
[----:B------:R-:W-:Y:S02]  /*0700*/  @P0 PRMT R10, R23, 0x5410, R10 ;  /* 0x00005410170a0816 */ /* 0x000fe4000000000a */
[----:B------:R-:W-:-:S05]  /*0710*/  @P0 PRMT R8, R13, 0x5410, R8 ;  /* 0x000054100d080816 */ /* 0x000fca0000000008 */
[----:B------:R0:W-:Y:S04]  /*0720*/  @P0 STG.E.128 desc[UR10][R18.64], R8 ;  /* 0x0000000812000986 */ /* 0x0001e8000c101d0a */
[----:B------:R-:W2:Y:S01]  /*0730*/  @!P0 LDG.E.128 R8, desc[UR10][R24.64] ;  /* 0x0000000a18088981 */ /* 0x000ea2000c1e1d00 */
[----:B------:R-:W-:Y:S02]  /*0740*/  ISETP.NE.AND P1, PT, R2, RZ, PT ;  /* 0x000000ff0200720c */ /* 0x000fe40003f25270 */
[----:B------:R-:W-:Y:S01]  /*0750*/  LOP3.LUT R22, R21, 0x20, RZ, 0xfc, !PT ;  /* 0x0000002015167812 */ /* 0x000fe200078efcff */
[----:B--2---:R0:W-:Y:S10]  /*0760*/  @!P0 STG.E.128 desc[UR10][R18.64], R8 ;  /* 0x0000000812008986 */ /* 0x0041f4000c101d0a */
[----:B------:R-:W-:Y:S05]  /*0770*/  @!P1 BRA `(.L_x_9) ;  /* 0x00000000009c9947 */ /* 0x000fea0003800000 */
[----:B0-----:R-:W2:Y:S04]  /*0780*/  @P0 LDG.E.128 R8, desc[UR10][R18.64+0x200] ;  /* 0x0002000a12080981 */ /* 0x001ea8000c1e1d00 */
        /* <DEDUP_REMOVED lines=15> */
[----:B------:R-:W-:Y:S02]  /*0880*/  ISETP.NE.AND P1, PT, R2, 0x20, PT ;  /* 0x000000200200780c */ /* 0x000fe40003f25270 */
[----:B------:R-:W-:Y:S01]  /*0890*/  LOP3.LUT R22, R21, 0x40, RZ, 0xfc, !PT ;  /* 0x0000004015167812 */ /* 0x000fe200078efcff */
[----:B--2---:R1:W-:Y:S10]  /*08a0*/  @!P0 STG.E.128 desc[UR10][R18.64+0x200], R8 ;  /* 0x0002000812008986 */ /* 0x0043f4000c101d0a */
[----:B------:R-:W-:Y:S05]  /*08b0*/  @!P1 BRA `(.L_x_9) ;  /* 0x00000000004c9947 */ /* 0x000fea0003800000 */
[----:B-1----:R-:W2:Y:S04]  /*08c0*/  @P0 LDG.E.128 R8, desc[UR10][R18.64+0x400] ;  /* 0x0004000a12080981 */ /* 0x002ea8000c1e1d00 */
        /* <DEDUP_REMOVED lines=14> */
[----:B------:R-:W3:Y:S01]  /*09b0*/  @!P0 LDG.E.128 R8, desc[UR10][R24.64+0x400] ;  /* 0x0004000a18088981 */ /* 0x000ee2000c1e1d00 */
[----:B------:R-:W-:Y:S01]  /*09c0*/  @P0 MOV R22, R0 ;  /* 0x0000000000160202 */ /* 0x000fe20000000f00 */
[----:B------:R-:W-:Y:S02]  /*09d0*/  @!P0 IMAD.MOV.U32 R22, RZ, RZ, R0 ;  /* 0x000000ffff168224 */ /* 0x000fe400078e0000 */
[----:B---3--:R2:W-:Y:S05]  /*09e0*/  @!P0 STG.E.128 desc[UR10][R18.64+0x400], R8 ;  /* 0x0004000812008986 */ /* 0x0085ea000c101d0a */
.L_x_9:
[----:B------:R-:W-:Y:S05]  /*09f0*/  BSYNC.RECONVERGENT B1 ;  /* 0x0000000000017941 */ /* 0x000fea0003800200 */
.L_x_8:
[----:B------:R-:W-:-:S13]  /*0a00*/  ISETP.GE.U32.AND P0, PT, R5, 0x60, PT ;  /* 0x000000600500780c */ /* 0x000fda0003f06070 */
[----:B------:R-:W-:Y:S05]  /*0a10*/  @!P0 BRA `(.L_x_7) ;  /* 0x0000000400788947 */ /* 0x000fea0003800000 */
[----:B------:R-:W3:Y:S01]  /*0a20*/  LDCU UR8, c[0x0][0x39c] ;  /* 0x00007380ff0877ac */ /* 0x000ee20008000800 */
[----:B012---:R-:W-:Y:S01]  /*0a30*/  IMAD R9, R17, UR6, RZ ;  /* 0x0000000611097c24 */ /* 0x007fe2000f8e02ff */
[----:B------:R-:W-:Y:S01]  /*0a40*/  ISETP.GE.AND P0, PT, R3, R4, PT ;  /* 0x000000040300720c */ /* 0x000fe20003f06270 */
[----:B------:R-:W0:Y:S02]  /*0a50*/  LDCU.128 UR12, c[0x0][0x380] ;  /* 0x00007000ff0c77ac */ /* 0x000e240008000c00 */
[----:B---3--:R-:W-:Y:S02]  /*0a60*/  IMAD R9, R16, UR8, R9 ;  /* 0x0000000810097c24 */ /* 0x008fe4000f8e0209 */
[----:B------:R-:W-:-:S04]  /*0a70*/  IMAD.WIDE.U32 R10, R17, UR8, RZ ;  /* 0x00000008110a7c25 */ /* 0x000fc8000f8e00ff */
[----:B------:R-:W-:Y:S01]  /*0a80*/  IMAD.SHL.U32 R8, R10, 0x2, RZ ;  /* 0x000000020a087824 */ /* 0x000fe200078e00ff */
[----:B------:R-:W-:-:S04]  /*0a90*/  IADD3 R9, PT, PT, R11, R9, RZ ;  /* 0x000000090b097210 */ /* 0x000fc80007ffe0ff */
[----:B------:R-:W-:-:S03]  /*0aa0*/  SHF.L.U64.HI R9, R10, 0x1, R9 ;  /* 0x000000010a097819 */ /* 0x000fc60000010209 */
[----:B------:R-:W-:-:S03]  /*0ab0*/  IMAD.WIDE.U32 R8, R22, 0x10, R8 ;  /* 0x0000001016087825 */ /* 0x000fc600078e0008 */
[C---:B0-----:R-:W-:Y:S02]  /*0ac0*/  IADD3 R10, P1, PT, R8.reuse, UR12, RZ ;  /* 0x0000000c080a7c10 */ /* 0x041fe4000ff3e0ff */
[----:B------:R-:W-:Y:S02]  /*0ad0*/  IADD3 R8, P3, PT, R8, UR14, RZ ;  /* 0x0000000e08087c10 */ /* 0x000fe4000ff7e0ff */
[----:B------:R-:W-:Y:S02]  /*0ae0*/  IADD3 R12, P2, PT, R10, 0x400, RZ ;  /* 0x000004000a0c7810 */ /* 0x000fe40007f5e0ff */
[----:B------:R-:W-:Y:S02]  /*0af0*/  IADD3 R24, P4, PT, R8, 0x400, RZ ;  /* 0x0000040008187810 */ /* 0x000fe40007f9e0ff */
[--C-:B------:R-:W-:Y:S02]  /*0b00*/  IADD3.X R13, PT, PT, RZ, UR13, R9.reuse, P2, P1 ;  /* 0x0000000dff0d7c10 */ /* 0x100fe400097e2409 */
[----:B------:R-:W-:-:S09]  /*0b10*/  IADD3.X R25, PT, PT, RZ, UR15, R9, P4, P3 ;  /* 0x0000000fff197c10 */ /* 0x000fd2000a7e6409 */
.L_x_10:
[----:B---3--:R-:W-:Y:S01]  /*0b20*/  MOV R26, R12 ;  /* 0x0000000c001a7202 */ /* 0x008fe20000000f00 */
[----:B------:R-:W-:Y:S02]  /*0b30*/  IMAD.MOV.U32 R27, RZ, RZ, R13 ;  /* 0x000000ffff1b7224 */ /* 0x000fe400078e000d */
[----:B------:R-:W2:Y:S04]  /*0b40*/  @P0 LDG.E.128 R12, desc[UR10][R24.64+-0x400] ;  /* 0xfffc000a180c0981 */ /* 0x000ea8000c1e1d00 */
[----:B------:R-:W2:Y:S02]  /*0b50*/  @P0 LDG.E.128 R8, desc[UR10][R26.64+-0x400] ;  /* 0xfffc000a1a080981 */ /* 0x000ea4000c1e1d00 */
[----:B--2---:R-:W-:Y:S02]  /*0b60*/  @P0 HADD2.BF16_V2 R19, R11.H0_H0, R15.H0_H0 ;  /* 0x2000000f0b130230 */ /* 0x004fe40000200800 */
[----:B------:R-:W-:-:S02]  /*0b70*/  @P0 HADD2.BF16_V2 R17, R9.H0_H0, R13.H0_H0 ;  /* 0x2000000d09110230 */ /* 0x000fc40000200800 */
[----:B------:R-:W-:Y:S02]  /*0b80*/  @P0 HADD2.BF16_V2 R18, R10.H0_H0, R14.H0_H0 ;  /* 0x2000000e0a120230 */ /* 0x000fe40000200800 */
[----:B------:R-:W-:Y:S02]  /*0b90*/  @P0 HADD2.BF16_V2 R16, R8.H0_H0, R12.H0_H0 ;  /* 0x2000000c08100230 */ /* 0x000fe40000200800 */
[----:B------:R-:W-:Y:S02]  /*0ba0*/  @P0 HADD2.BF16_V2 R11, R11.H1_H1, R15.H1_H1 ;  /* 0x3000000f0b0b0230 */ /* 0x000fe40000200c00 */
[----:B------:R-:W-:Y:S02]  /*0bb0*/  @P0 HADD2.BF16_V2 R9, R9.H1_H1, R13.H1_H1 ;  /* 0x3000000d09090230 */ /* 0x000fe40000200c00 */
[----:B------:R-:W-:Y:S02]  /*0bc0*/  @P0 HADD2.BF16_V2 R10, R10.H1_H1, R14.H1_H1 ;  /* 0x3000000e0a0a0230 */ /* 0x000fe40000200c00 */
[----:B------:R-:W-:Y:S01]  /*0bd0*/  @P0 HADD2.BF16_V2 R8, R8.H1_H1, R12.H1_H1 ;  /* 0x3000000c08080230 */ /* 0x000fe20000200c00 */
[----:B------:R-:W-:-:S02]  /*0be0*/  @P0 PRMT R19, R19, 0x5410, R11 ;  /* 0x0000541013130816 */ /* 0x000fc4000000000b */
[----:B------:R-:W-:Y:S02]  /*0bf0*/  @P0 PRMT R17, R17, 0x5410, R9 ;  /* 0x0000541011110816 */ /* 0x000fe40000000009 */
[----:B------:R-:W-:Y:S02]  /*0c00*/  @P0 PRMT R18, R18, 0x5410, R10 ;  /* 0x0000541012120816 */ /* 0x000fe4000000000a */
[----:B------:R-:W-:-:S05]  /*0c10*/  @P0 PRMT R16, R16, 0x5410, R8 ;  /* 0x0000541010100816 */ /* 0x000fca0000000008 */
[----:B------:R-:W-:Y:S04]  /*0c20*/  @P0 STG.E.128 desc[UR10][R26.64+-0x400], R16 ;  /* 0xfffc00101a000986 */ /* 0x000fe8000c101d0a */
[----:B------:R-:W2:Y:S01]  /*0c30*/  @!P0 LDG.E.128 R12, desc[UR10][R24.64+-0x400] ;  /* 0xfffc000a180c8981 */ /* 0x000ea2000c1e1d00 */
[----:B------:R-:W-:-:S13]  /*0c40*/  ISETP.GE.AND P1, PT, R3, R4, PT ;  /* 0x000000040300720c */ /* 0x000fda0003f26270 */
[----:B------:R-:W3:Y:S04]  /*0c50*/  @P1 LDG.E.128 R8, desc[UR10][R26.64+-0x200] ;  /* 0xfffe000a1a081981 */ /* 0x000ee8000c1e1d00 */
[----:B--2---:R0:W-:Y:S04]  /*0c60*/  @!P0 STG.E.128 desc[UR10][R26.64+-0x400], R12 ;  /* 0xfffc000c1a008986 */ /* 0x0041e8000c101d0a */
[----:B0-----:R-:W3:Y:S02]  /*0c70*/  @P1 LDG.E.128 R12, desc[UR10][R24.64+-0x200] ;  /* 0xfffe000a180c1981 */ /* 0x001ee4000c1e1d00 */
[----:B---3--:R-:W-:-:S02]  /*0c80*/  @P1 HADD2.BF16_V2 R23, R11.H0_H0, R15.H0_H0 ;  /* 0x2000000f0b171230 */ /* 0x008fc40000200800 */
[----:B------:R-:W-:Y:S02]  /*0c90*/  @P1 HADD2.BF16_V2 R29, R11.H1_H1, R15.H1_H1 ;  /* 0x3000000f0b1d1230 */ /* 0x000fe40000200c00 */
[C-C-:B------:R-:W-:Y:S02]  /*0ca0*/  @P1 HADD2.BF16_V2 R11, R9.reuse.H0_H0, R13.reuse.H0_H0 ;  /* 0x2000000d090b1230 */ /* 0x140fe40000200800 */
[----:B------:R-:W-:Y:S02]  /*0cb0*/  @P1 HADD2.BF16_V2 R16, R8.H0_H0, R12.H0_H0 ;  /* 0x2000000c08101230 */ /* 0x000fe40000200800 */
[----:B------:R-:W-:Y:S02]  /*0cc0*/  @P1 HADD2.BF16_V2 R9, R9.H1_H1, R13.H1_H1 ;  /* 0x3000000d09091230 */ /* 0x000fe40000200c00 */
[C-C-:B------:R-:W-:Y:S02]  /*0cd0*/  @P1 HADD2.BF16_V2 R28, R10.reuse.H0_H0, R14.reuse.H0_H0 ;  /* 0x2000000e0a1c1230 */ /* 0x140fe40000200800 */
[----:B------:R-:W-:-:S02]  /*0ce0*/  @P1 HADD2.BF16_V2 R18, R10.H1_H1, R14.H1_H1 ;  /* 0x3000000e0a121230 */ /* 0x000fc40000200c00 */
[----:B------:R-:W-:Y:S01]  /*0cf0*/  @P1 HADD2.BF16_V2 R8, R8.H1_H1, R12.H1_H1 ;  /* 0x3000000c08081230 */ /* 0x000fe20000200c00 */
[----:B------:R-:W-:Y:S02]  /*0d00*/  @P1 PRMT R19, R23, 0x5410, R29 ;  /* 0x0000541017131816 */ /* 0x000fe4000000001d */
[----:B------:R-:W-:Y:S02]  /*0d10*/  @P1 PRMT R17, R11, 0x5410, R9 ;  /* 0x000054100b111816 */ /* 0x000fe40000000009 */
[----:B------:R-:W-:Y:S02]  /*0d20*/  @P1 PRMT R18, R28, 0x5410, R18 ;  /* 0x000054101c121816 */ /* 0x000fe40000000012 */
[----:B------:R-:W-:Y:S02]  /*0d30*/  @P1 PRMT R16, R16, 0x5410, R8 ;  /* 0x0000541010101816 */ /* 0x000fe40000000008 */
[----:B------:R-:W2:Y:S04]  /*0d40*/  @P1 LDG.E.128 R8, desc[UR10][R26.64] ;  /* 0x0000000a1a081981 */ /* 0x000ea8000c1e1d00 */
[----:B------:R0:W-:Y:S04]  /*0d50*/  @P1 STG.E.128 desc[UR10][R26.64+-0x200], R16 ;  /* 0xfffe00101a001986 */ /* 0x0001e8000c101d0a */
[----:B------:R-:W3:Y:S04]  /*0d60*/  @!P1 LDG.E.128 R12, desc[UR10][R24.64+-0x200] ;  /* 0xfffe000a180c9981 */ /* 0x000ee8000c1e1d00 */
[----:B---3--:R1:W-:Y:S04]  /*0d70*/  @!P1 STG.E.128 desc[UR10][R26.64+-0x200], R12 ;  /* 0xfffe000c1a009986 */ /* 0x0083e8000c101d0a */
[----:B------:R-:W2:Y:S02]  /*0d80*/  @P1 LDG.E.128 R12, desc[UR10][R24.64] ;  /* 0x0000000a180c1981 */ /* 0x000ea4000c1e1d00 */
[----:B--2---:R-:W-:-:S02]  /*0d90*/  @P1 HADD2.BF16_V2 R23, R11.H0_H0, R15.H0_H0 ;  /* 0x2000000f0b171230 */ /* 0x004fc40000200800 */
[----:B------:R-:W-:Y:S02]  /*0da0*/  @P1 HADD2.BF16_V2 R29, R11.H1_H1, R15.H1_H1 ;  /* 0x3000000f0b1d1230 */ /* 0x000fe40000200c00 */
[C-C-:B------:R-:W-:Y:S02]  /*0db0*/  @P1 HADD2.BF16_V2 R11, R9.reuse.H0_H0, R13.reuse.H0_H0 ;  /* 0x2000000d090b1230 */ /* 0x140fe40000200800 */
[----:B------:R-:W-:Y:S02]  /*0dc0*/  @P1 HADD2.BF16_V2 R28, R10.H0_H0, R14.H0_H0 ;  /* 0x2000000e0a1c1230 */ /* 0x000fe40000200800 */
[----:B0-----:R-:W-:Y:S02]  /*0dd0*/  @P1 HADD2.BF16_V2 R16, R8.H0_H0, R12.H0_H0 ;  /* 0x2000000c08101230 */ /* 0x001fe40000200800 */
[----:B------:R-:W-:Y:S02]  /*0de0*/  @P1 HADD2.BF16_V2 R9, R9.H1_H1, R13.H1_H1 ;  /* 0x3000000d09091230 */ /* 0x000fe40000200c00 */
        /* <DEDUP_REMOVED lines=8> */
[----:B-1----:R-:W3:Y:S04]  /*0e70*/  @!P1 LDG.E.128 R12, desc[UR10][R24.64] ;  /* 0x0000000a180c9981 */ /* 0x002ee8000c1e1d00 */
[----:B---3--:R1:W-:Y:S04]  /*0e80*/  @!P1 STG.E.128 desc[UR10][R26.64], R12 ;  /* 0x0000000c1a009986 */ /* 0x0083e8000c101d0a */
[----:B------:R-:W2:Y:S01]  /*0e90*/  @P1 LDG.E.128 R12, desc[UR10][R24.64+0x200] ;  /* 0x0002000a180c1981 */ /* 0x000ea2000c1e1d00 */
[----:B------:R-:W-:Y:S01]  /*0ea0*/  IADD3 R22, PT, PT, R22, 0x80, RZ ;  /* 0x0000008016167810 */ /* 0x000fe20007ffe0ff */
[----:B--2---:R-:W-:-:S02]  /*0eb0*/  @P1 HADD2.BF16_V2 R23, R11.H0_H0, R15.H0_H0 ;  /* 0x2000000f0b171230 */ /* 0x004fc40000200800 */
[----:B------:R-:W-:Y:S02]  /*0ec0*/  @P1 HADD2.BF16_V2 R28, R9.H0_H0, R13.H0_H0 ;  /* 0x2000000d091c1230 */ /* 0x000fe40000200800 */
[----:B------:R-:W-:Y:S02]  /*0ed0*/  @P1 HADD2.BF16_V2 R29, R10.H0_H0, R14.H0_H0 ;  /* 0x2000000e0a1d1230 */ /* 0x000fe40000200800 */
[----:B0-----:R-:W-:Y:S02]  /*0ee0*/  @P1 HADD2.BF16_V2 R16, R8.H0_H0, R12.H0_H0 ;  /* 0x2000000c08101230 */ /* 0x001fe40000200800 */
[----:B------:R-:W-:Y:S02]  /*0ef0*/  @P1 HADD2.BF16_V2 R11, R11.H1_H1, R15.H1_H1 ;  /* 0x3000000f0b0b1230 */ /* 0x000fe40000200c00 */
[----:B------:R-:W-:Y:S02]  /*0f00*/  @P1 HADD2.BF16_V2 R9, R9.H1_H1, R13.H1_H1 ;  /* 0x3000000d09091230 */ /* 0x000fe40000200c00 */
[----:B------:R-:W-:-:S02]  /*0f10*/  @P1 HADD2.BF16_V2 R10, R10.H1_H1, R14.H1_H1 ;  /* 0x3000000e0a0a1230 */ /* 0x000fc40000200c00 */
[----:B------:R-:W-:Y:S01]  /*0f20*/  @P1 HADD2.BF16_V2 R8, R8.H1_H1, R12.H1_H1 ;  /* 0x3000000c08081230 */ /* 0x000fe20000200c00 */
[----:B------:R-:W-:Y:S02]  /*0f30*/  @P1 PRMT R11, R23, 0x5410, R11 ;  /* 0x00005410170b1816 */ /* 0x000fe4000000000b */
[----:B------:R-:W-:Y:S02]  /*0f40*/  @P1 PRMT R9, R28, 0x5410, R9 ;  /* 0x000054101c091816 */ /* 0x000fe40000000009 */
[----:B------:R-:W-:Y:S02]  /*0f50*/  @P1 PRMT R10, R29, 0x5410, R10 ;  /* 0x000054101d0a1816 */ /* 0x000fe4000000000a */
[----:B------:R-:W-:-:S05]  /*0f60*/  @P1 PRMT R8, R16, 0x5410, R8 ;  /* 0x0000541010081816 */ /* 0x000fca0000000008 */
[----:B------:R3:W-:Y:S04]  /*0f70*/  @P1 STG.E.128 desc[UR10][R26.64+0x200], R8 ;  /* 0x000200081a001986 */ /* 0x0007e8000c101d0a */
[----:B------:R0:W2:Y:S01]  /*0f80*/  @!P1 LDG.E.128 R8, desc[UR10][R24.64+0x200] ;  /* 0x0002000a18089981 */ /* 0x0000a2000c1e1d00 */
[----:B------:R-:W-:Y:S02]  /*0f90*/  ISETP.GE.AND P3, PT, R22, UR9, PT ;  /* 0x0000000916007c0c */ /* 0x000fe4000bf66270 */
[----:B0-----:R-:W-:-:S04]  /*0fa0*/  IADD3 R24, P2, PT, R24, 0x800, RZ ;  /* 0x0000080018187810 */ /* 0x001fc80007f5e0ff */
[----:B------:R-:W-:Y:S01]  /*0fb0*/  IADD3.X R25, PT, PT, RZ, R25, RZ, P2, !PT ;  /* 0x00000019ff197210 */ /* 0x000fe200017fe4ff */
[----:B--2---:R3:W-:Y:S01]  /*0fc0*/  @!P1 STG.E.128 desc[UR10][R26.64+0x200], R8 ;  /* 0x000200081a009986 */ /* 0x0047e2000c101d0a */
[----:B-1----:R-:W-:-:S05]  /*0fd0*/  IADD3 R12, P1, PT, R26, 0x800, RZ ;  /* 0x000008001a0c7810 */ /* 0x002fca0007f3e0ff */
[----:B------:R-:W-:Y:S01]  /*0fe0*/  IMAD.X R13, RZ, RZ, R27, P1 ;  /* 0x000000ffff0d7224 */ /* 0x000fe200008e061b */
[----:B------:R-:W-:Y:S07]  /*0ff0*/  @!P3 BRA `(.L_x_10) ;  /* 0xfffffff800c8b947 */ /* 0x000fee000383ffff */
.L_x_7:
[----:B------:R-:W-:Y:S05]  /*1000*/  BSYNC.RECONVERGENT B0 ;  /* 0x0000000000007941 */ /* 0x000fea0003800200 */
.L_x_6:
[----:B------:R-:W-:-:S04]  /*1010*/  LEA.HI R6, R20, R6, RZ, 0x1b ;  /* 0x0000000614067211 */ /* 0x000fc800078fd8ff */
[----:B------:R-:W-:-:S13]  /*1020*/  ISETP.GE.AND P0, PT, R6, R7, PT ;  /* 0x000000070600720c */ /* 0x000fda0003f06270 */
[----:B------:R-:W-:Y:S05]  /*1030*/  @!P0 BRA `(.L_x_11) ;  /* 0xfffffff000bc8947 */ /* 0x000fea000383ffff */
[----:B------:R-:W-:Y:S05]  /*1040*/  EXIT ;  /* 0x000000000000794d */ /* 0x000fea0003800000 */
.L_x_3:
[----:B0-----:R-:W0:Y:S02]  /*1050*/  LDS.64 R2, [UR8] ;  /* 0x00000008ff027984 */ /* 0x001e240008000a00 */
[----:B0-----:R-:W-:-:S05]  /*1060*/  IMAD.IADD R3, R3, 0x1, -R2 ;  /* 0x0000000103037824 */ /* 0x001fca00078e0a02 */
[----:B------:R-:W-:-:S04]  /*1070*/  LEA.HI R3, R3, R3, RZ, 0x1 ;  /* 0x0000000303037211 */ /* 0x000fc800078f08ff */
[----:B------:R-:W-:-:S07]  /*1080*/  SHF.R.S32.HI R3, RZ, 0x1, R3 ;  /* 0x00000001ff037819 */ /* 0x000fce0000011403 */
.L_x_17:
[----:B0-----:R-:W0:Y:S01]  /*1090*/  S2R R16, SR_TID.X ;  /* 0x0000000000107919 */ /* 0x001e220000002100 */
[----:B------:R-:W-:Y:S01]  /*10a0*/  BSSY.RECONVERGENT B0, `(.L_x_12) ;  /* 0x00000a5000007945 */ /* 0x000fe20003800200 */
[----:B0-----:R-:W-:-:S04]  /*10b0*/  LOP3.LUT R16, R16, 0x1f, RZ, 0xc0, !PT ;  /* 0x0000001f10107812 */ /* 0x001fc800078ec0ff */
[----:B------:R-:W-:-:S13]  /*10c0*/  ISETP.GE.AND P0, PT, R16, UR9, PT ;  /* 0x0000000910007c0c */ /* 0x000fda000bf06270 */
[----:B-123--:R-:W-:Y:S05]  /*10d0*/  @P0 BRA `(.L_x_13) ;  /* 0x0000000800840947 */ /* 0x00efea0003800000 */
[----:B------:R-:W0:Y:S01]  /*10e0*/  LDCU UR8, c[0x0][0x39c] ;  /* 0x00007380ff0877ac */ /* 0x000e220008000800 */
[----:B------:R-:W-:Y:S01]  /*10f0*/  IADD3 R0, P0, PT, R6, UR4, RZ ;  /* 0x0000000406007c10 */ /* 0x000fe2000ff1e0ff */
[----:B------:R-:W-:Y:S01]  /*1100*/  BSSY.RECONVERGENT B1, `(.L_x_14) ;  /* 0x0000051000017945 */ /* 0x000fe20003800200 */
[----:B------:R-:W1:Y:S02]  /*1110*/  LDCU.128 UR12, c[0x0][0x380] ;  /* 0x00007000ff0c77ac */ /* 0x000e640008000c00 */
[----:B------:R-:W-:-:S05]  /*1120*/  IADD3.X R4, PT, PT, RZ, UR7, RZ, P0, !PT ;  /* 0x00000007ff047c10 */ /* 0x000fca00087fe4ff */
[----:B0-----:R-:W-:Y:S01]  /*1130*/  IMAD R5, R4, UR8, RZ ;  /* 0x0000000804057c24 */ /* 0x001fe2000f8e02ff */
[----:B------:R-:W-:Y:S01]  /*1140*/  LOP3.LUT R4, RZ, R16, RZ, 0x33, !PT ;  /* 0x00000010ff047212 */ /* 0x000fe200078e33ff */
[----:B------:R-:W-:-:S04]  /*1150*/  IMAD.WIDE.U32 R8, R0, UR8, RZ ;  /* 0x0000000800087c25 */ /* 0x000fc8000f8e00ff */
[----:B------:R-:W-:Y:S01]  /*1160*/  IMAD R11, R0, UR6, R5 ;  /* 0x00000006000b7c24 */ /* 0x000fe2000f8e0205 */
[----:B------:R-:W-:Y:S01]  /*1170*/  SHF.L.U32 R22, R8, 0x1, RZ ;  /* 0x0000000108167819 */ /* 0x000fe200000006ff */
[----:B------:R-:W-:Y:S01]  /*1180*/  VIADD R5, R4, UR9 ;  /* 0x0000000904057c36 */ /* 0x000fe20008000000 */
[----:B------:R-:W-:Y:S01]  /*1190*/  MOV R4, R16 ;  /* 0x0000001000047202 */ /* 0x000fe20000000f00 */
[----:B------:R-:W-:Y:S01]  /*11a0*/  IMAD.IADD R0, R6, 0x1, -R2 ;  /* 0x0000000106007824 */ /* 0x000fe200078e0a02 */
[----:B------:R-:W-:Y:S02]  /*11b0*/  IADD3 R9, PT, PT, R9, R11, RZ ;  /* 0x0000000b09097210 */ /* 0x000fe40007ffe0ff */
[----:B------:R-:W-:Y:S02]  /*11c0*/  LOP3.LUT R17, R5, 0x60, RZ, 0xc0, !PT ;  /* 0x0000006005117812 */ /* 0x000fe400078ec0ff */
[----:B-1----:R-:W-:Y:S02]  /*11d0*/  IADD3 R24, P0, PT, R22, UR12, RZ ;  /* 0x0000000c16187c10 */ /* 0x002fe4000ff1e0ff */
[----:B------:R-:W-:-:S02]  /*11e0*/  ISETP.NE.AND P2, PT, R17, 0x60, PT ;  /* 0x000000601100780c */ /* 0x000fc40003f45270 */
[----:B------:R-:W-:Y:S02]  /*11f0*/  SHF.L.U64.HI R8, R8, 0x1, R9 ;  /* 0x0000000108087819 */ /* 0x000fe40000010209 */
[----:B------:R-:W-:Y:S02]  /*1200*/  IADD3 R22, P1, PT, R22, UR14, RZ ;  /* 0x0000000e16167c10 */ /* 0x000fe4000ff3e0ff */
[C---:B------:R-:W-:Y:S02]  /*1210*/  IADD3.X R25, PT, PT, R8.reuse, UR13, RZ, P0, !PT ;  /* 0x0000000d08197c10 */ /* 0x040fe400087fe4ff */
[----:B------:R-:W-:-:S05]  /*1220*/  IADD3.X R23, PT, PT, R8, UR15, RZ, P1, !PT ;  /* 0x0000000f08177c10 */ /* 0x000fca0008ffe4ff */
[----:B------:R-:W-:Y:S05]  /*1230*/  @!P2 BRA `(.L_x_15) ;  /* 0x0000000000f4a947 */ /* 0x000fea0003800000 */
[----:B------:R-:W-:Y:S01]  /*1240*/  ISETP.GE.AND P0, PT, R0, R3, PT ;  /* 0x000000030000720c */ /* 0x000fe20003f06270 */
[----:B------:R-:W-:-:S04]  /*1250*/  IMAD.WIDE.U32 R18, R16, 0x10, R24 ;  /* 0x0000001010127825 */ /* 0x000fc800078e0018 */
[----:B------:R-:W-:-:S08]  /*1260*/  IMAD.WIDE.U32 R26, R16, 0x10, R22 ;  /* 0x00000010101a7825 */ /* 0x000fd000078e0016 */
[----:B------:R-:W2:Y:S04]  /*1270*/  @P0 LDG.E.128 R8, desc[UR10][R18.64] ;  /* 0x0000000a12080981 */ /* 0x000ea8000c1e1d00 */
[----:B------:R-:W2:Y:S02]  /*1280*/  @P0 LDG.E.128 R12, desc[UR10][R26.64] ;  /* 0x0000000a1a0c0981 */ /* 0x000ea4000c1e1d00 */
[C-C-:B--2---:R-:W-:Y:S02]  /*1290*/  @P0 HADD2.BF16_V2 R4, R11.reuse.H0_H0, R15.reuse.H0_H0 ;  /* 0x2000000f0b040230 */ /* 0x144fe40000200800 */
[----:B------:R-:W-:Y:S02]  /*12a0*/  @P0 HADD2.BF16_V2 R11, R11.H1_H1, R15.H1_H1 ;  /* 0x3000000f0b0b0230 */ /* 0x000fe40000200c00 */
[----:B------:R-:W-:-:S02]  /*12b0*/  @P0 HADD2.BF16_V2 R15, R9.H0_H0, R13.H0_H0 ;  /* 0x2000000d090f0230 */ /* 0x000fc40000200800 */
[----:B------:R-:W-:Y:S01]  /*12c0*/  @P0 HADD2.BF16_V2 R9, R9.H1_H1, R13.H1_H1 ;  /* 0x3000000d09090230 */ /* 0x000fe20000200c00 */
[----:B------:R-:W-:Y:S01]  /*12d0*/  @P0 PRMT R11, R4, 0x5410, R11 ;  /* 0x00005410040b0816 */ /* 0x000fe2000000000b */
[C-C-:B------:R-:W-:Y:S02]  /*12e0*/  @P0 HADD2.BF16_V2 R13, R10.reuse.H0_H0, R14.reuse.H0_H0 ;  /* 0x2000000e0a0d0230 */ /* 0x140fe40000200800 */
[----:B------:R-:W-:Y:S01]  /*12f0*/  @P0 HADD2.BF16_V2 R10, R10.H1_H1, R14.H1_H1 ;  /* 0x3000000e0a0a0230 */ /* 0x000fe20000200c00 */
[----:B------:R-:W-:Y:S01]  /*1300*/  @P0 PRMT R9, R15, 0x5410, R9 ;  /* 0x000054100f090816 */ /* 0x000fe20000000009 */
[C-C-:B------:R-:W-:Y:S02]  /*1310*/  @P0 HADD2.BF16_V2 R14, R8.reuse.H0_H0, R12.reuse.H0_H0 ;  /* 0x2000000c080e0230 */ /* 0x140fe40000200800 */
[----:B------:R-:W-:Y:S01]  /*1320*/  @P0 HADD2.BF16_V2 R8, R8.H1_H1, R12.H1_H1 ;  /* 0x3000000c08080230 */ /* 0x000fe20000200c00 */
[----:B------:R-:W-:-:S04]  /*1330*/  @P0 PRMT R10, R13, 0x5410, R10 ;  /* 0x000054100d0a0816 */ /* 0x000fc8000000000a */
        /* <DEDUP_REMOVED lines=42> */
[----:B------:R-:W3:Y:S01]  /*15e0*/  @!P0 LDG.E.128 R8, desc[UR10][R26.64+0x400] ;  /* 0x0004000a1a088981 */ /* 0x000ee2000c1e1d00 */
[----:B------:R-:W-:-:S03]  /*15f0*/  LOP3.LUT R4, R16, 0x60, RZ, 0xfc, !PT ;  /* 0x0000006010047812 */ /* 0x000fc600078efcff */
[----:B---3--:R2:W-:Y:S04]  /*1600*/  @!P0 STG.E.128 desc[UR10][R18.64+0x400], R8 ;  /* 0x0004000812008986 */ /* 0x0085e8000c101d0a */
.L_x_15:
[----:B------:R-:W-:Y:S05]  /*1610*/  BSYNC.RECONVERGENT B1 ;  /* 0x0000000000017941 */ /* 0x000fea0003800200 */
.L_x_14:
[----:B------:R-:W-:-:S13]  /*1620*/  ISETP.GE.U32.AND P0, PT, R5, 0x60, PT ;  /* 0x000000600500780c */ /* 0x000fda0003f06070 */
[----:B------:R-:W-:Y:S05]  /*1630*/  @!P0 BRA `(.L_x_13) ;  /* 0x00000004002c8947 */ /* 0x000fea0003800000 */
[----:B------:R-:W-:-:S13]  /*1640*/  ISETP.GE.AND P1, PT, R0, R3, PT ;  /* 0x000000030000720c */ /* 0x000fda0003f26270 */
.L_x_16:
[----:B------:R-:W-:-:S05]  /*1650*/  IMAD.WIDE.U32 R28, R4, 0x10, R22 ;  /* 0x00000010041c7825 */ /* 0x000fca00078e0016 */
[----:B0123--:R-:W2:Y:S01]  /*1660*/  @!P1 LDG.E.128 R8, desc[UR10][R28.64] ;  /* 0x0000000a1c089981 */ /* 0x00fea2000c1e1d00 */
[----:B------:R-:W-:-:S05]  /*1670*/  IMAD.WIDE.U32 R26, R4, 0x10, R24 ;  /* 0x00000010041a7825 */ /* 0x000fca00078e0018 */
[----:B--2---:R0:W-:Y:S04]  /*1680*/  @!P1 STG.E.128 desc[UR10][R26.64], R8 ;  /* 0x000000081a009986 */ /* 0x0041e8000c101d0a */
[----:B------:R-:W2:Y:S04]  /*1690*/  @P1 LDG.E.128 R12, desc[UR10][R26.64] ;  /* 0x0000000a1a0c1981 */ /* 0x000ea8000c1e1d00 */
[----:B------:R-:W2:Y:S01]  /*16a0*/  @P1 LDG.E.128 R8, desc[UR10][R28.64] ;  /* 0x0000000a1c081981 */ /* 0x000ea2000c1e1d00 */
[----:B------:R-:W-:Y:S01]  /*16b0*/  ISETP.GE.AND P0, PT, R0, R3, PT ;  /* 0x000000030000720c */ /* 0x000fe20003f06270 */
[----:B--2---:R-:W-:-:S02]  /*16c0*/  @P1 HADD2.BF16_V2 R5, R15.H0_H0, R11.H0_H0 ;  /* 0x2000000b0f051230 */ /* 0x004fc40000200800 */
[----:B------:R-:W-:Y:S02]  /*16d0*/  @P1 HADD2.BF16_V2 R16, R13.H0_H0, R9.H0_H0 ;  /* 0x200000090d101230 */ /* 0x000fe40000200800 */
[----:B------:R-:W-:Y:S02]  /*16e0*/  @P1 HADD2.BF16_V2 R17, R14.H0_H0, R10.H0_H0 ;  /* 0x2000000a0e111230 */ /* 0x000fe40000200800 */
[----:B------:R-:W-:Y:S02]  /*16f0*/  @P1 HADD2.BF16_V2 R18, R12.H0_H0, R8.H0_H0 ;  /* 0x200000080c121230 */ /* 0x000fe40000200800 */
[----:B------:R-:W-:Y:S02]  /*1700*/  @P1 HADD2.BF16_V2 R15, R15.H1_H1, R11.H1_H1 ;  /* 0x3000000b0f0f1230 */ /* 0x000fe40000200c00 */
[----:B------:R-:W-:Y:S02]  /*1710*/  @P1 HADD2.BF16_V2 R13, R13.H1_H1, R9.H1_H1 ;  /* 0x300000090d0d1230 */ /* 0x000fe40000200c00 */
[----:B------:R-:W-:-:S02]  /*1720*/  @P1 HADD2.BF16_V2 R14, R14.H1_H1, R10.H1_H1 ;  /* 0x3000000a0e0e1230 */ /* 0x000fc40000200c00 */
[----:B------:R-:W-:Y:S01]  /*1730*/  @P1 HADD2.BF16_V2 R12, R12.H1_H1, R8.H1_H1 ;  /* 0x300000080c0c1230 */ /* 0x000fe20000200c00 */
[----:B------:R-:W-:Y:S01]  /*1740*/  @P1 PRMT R15, R5, 0x5410, R15 ;  /* 0x00005410050f1816 */ /* 0x000fe2000000000f */
[----:B0-----:R-:W2:Y:S01]  /*1750*/  @P0 LDG.E.128 R8, desc[UR10][R26.64+0x200] ;  /* 0x0002000a1a080981 */ /* 0x001ea2000c1e1d00 */
[----:B------:R-:W-:Y:S02]  /*1760*/  @P1 PRMT R13, R16, 0x5410, R13 ;  /* 0x00005410100d1816 */ /* 0x000fe4000000000d */
[----:B------:R-:W-:Y:S02]  /*1770*/  @P1 PRMT R14, R17, 0x5410, R14 ;  /* 0x00005410110e1816 */ /* 0x000fe4000000000e */
[----:B------:R-:W-:-:S05]  /*1780*/  @P1 PRMT R12, R18, 0x5410, R12 ;  /* 0x00005410120c1816 */ /* 0x000fca000000000c */
[----:B------:R0:W-:Y:S04]  /*1790*/  @P1 STG.E.128 desc[UR10][R26.64], R12 ;  /* 0x0000000c1a001986 */ /* 0x0001e8000c101d0a */
[----:B0-----:R-:W2:Y:S02]  /*17a0*/  @P0 LDG.E.128 R12, desc[UR10][R28.64+0x200] ;  /* 0x0002000a1c0c0981 */ /* 0x001ea4000c1e1d00 */
[----:B--2---:R-:W-:Y:S02]  /*17b0*/  @P0 HADD2.BF16_V2 R19, R11.H0_H0, R15.H0_H0 ;  /* 0x2000000f0b130230 */ /* 0x004fe40000200800 */
[----:B------:R-:W-:Y:S02]  /*17c0*/  @P0 HADD2.BF16_V2 R17, R9.H0_H0, R13.H0_H0 ;  /* 0x2000000d09110230 */ /* 0x000fe40000200800 */
[----:B------:R-:W-:-:S02]  /*17d0*/  @P0 HADD2.BF16_V2 R18, R10.H0_H0, R14.H0_H0 ;  /* 0x2000000e0a120230 */ /* 0x000fc40000200800 */
[----:B------:R-:W-:Y:S02]  /*17e0*/  @P0 HADD2.BF16_V2 R16, R8.H0_H0, R12.H0_H0 ;  /* 0x2000000c08100230 */ /* 0x000fe40000200800 */
[----:B------:R-:W-:Y:S02]  /*17f0*/  @P0 HADD2.BF16_V2 R11, R11.H1_H1, R15.H1_H1 ;  /* 0x3000000f0b0b0230 */ /* 0x000fe40000200c00 */
[----:B------:R-:W-:Y:S02]  /*1800*/  @P0 HADD2.BF16_V2 R9, R9.H1_H1, R13.H1_H1 ;  /* 0x3000000d09090230 */ /* 0x000fe40000200c00 */
[----:B------:R-:W-:Y:S02]  /*1810*/  @P0 HADD2.BF16_V2 R10, R10.H1_H1, R14.H1_H1 ;  /* 0x3000000e0a0a0230 */ /* 0x000fe40000200c00 */
[----:B------:R-:W-:Y:S01]  /*1820*/  @P0 HADD2.BF16_V2 R8, R8.H1_H1, R12.H1_H1 ;  /* 0x3000000c08080230 */ /* 0x000fe20000200c00 */
[----:B------:R-:W-:Y:S02]  /*1830*/  @P0 PRMT R19, R19, 0x5410, R11 ;  /* 0x0000541013130816 */ /* 0x000fe4000000000b */
[----:B------:R-:W-:-:S02]  /*1840*/  @P0 PRMT R17, R17, 0x5410, R9 ;  /* 0x0000541011110816 */ /* 0x000fc40000000009 */
        /* <DEDUP_REMOVED lines=8> */
[----:B0-----:R-:W-:Y:S02]  /*18d0*/  @P0 HADD2.BF16_V2 R19, R11.H1_H1, R15.H1_H1 ;  /* 0x3000000f0b130230 */ /* 0x001fe40000200c00 */
[C-C-:B------:R-:W-:Y:S02]  /*18e0*/  @P0 HADD2.BF16_V2 R11, R9.reuse.H0_H0, R13.reuse.H0_H0 ;  /* 0x2000000d090b0230 */ /* 0x140fe40000200800 */
[----:B------:R-:W-:Y:S02]  /*18f0*/  @P0 HADD2.BF16_V2 R21, R10.H0_H0, R14.H0_H0 ;  /* 0x2000000e0a150230 */ /* 0x000fe40000200800 */
[----:B------:R-:W-:Y:S02]  /*1900*/  @P0 HADD2.BF16_V2 R16, R8.H0_H0, R12.H0_H0 ;  /* 0x2000000c08100230 */ /* 0x000fe40000200800 */
        /* <DEDUP_REMOVED lines=25> */
[----:B------:R-:W2:Y:S01]  /*1aa0*/  @!P0 LDG.E.128 R8, desc[UR10][R28.64+0x600] ;  /* 0x0006000a1c088981 */ /* 0x000ea2000c1e1d00 */
[----:B------:R-:W-:-:S03]  /*1ab0*/  IADD3 R4, PT, PT, R4, 0x80, RZ ;  /* 0x0000008004047810 */ /* 0x000fc60007ffe0ff */
[----:B--2---:R3:W-:Y:S01]  /*1ac0*/  @!P0 STG.E.128 desc[UR10][R26.64+0x600], R8 ;  /* 0x000600081a008986 */ /* 0x0047e2000c101d0a */
[----:B------:R-:W-:-:S13]  /*1ad0*/  ISETP.GE.AND P0, PT, R4, UR9, PT ;  /* 0x0000000904007c0c */ /* 0x000fda000bf06270 */
[----:B------:R-:W-:Y:S05]  /*1ae0*/  @!P0 BRA `(.L_x_16) ;  /* 0xfffffff800d88947 */ /* 0x000fea000383ffff */
.L_x_13:
[----:B------:R-:W-:Y:S05]  /*1af0*/  BSYNC.RECONVERGENT B0 ;  /* 0x0000000000007941 */ /* 0x000fea0003800200 */
.L_x_12:
[----:B------:R-:W-:-:S04]  /*1b00*/  LEA.HI R6, R20, R6, RZ, 0x1b ;  /* 0x0000000614067211 */ /* 0x000fc800078fd8ff */
[----:B------:R-:W-:-:S13]  /*1b10*/  ISETP.GE.AND P0, PT, R6, R7, PT ;  /* 0x000000070600720c */ /* 0x000fda0003f06270 */
[----:B------:R-:W-:Y:S05]  /*1b20*/  @!P0 BRA `(.L_x_17) ;  /* 0xfffffff400588947 */ /* 0x000fea000383ffff */
[----:B------:R-:W-:Y:S05]  /*1b30*/  EXIT ;  /* 0x000000000000794d */ /* 0x000fea0003800000 */
.L_x_18:
[----:B------:R-:W-:-:S00]  /*1b40*/  BRA `(.L_x_18) ;  /* 0xfffffffc00fc7947 */ /* 0x000fc0000383ffff */
[----:B------:R-:W-:-:S00]  /*1b50*/  NOP ;  /* 0x0000000000007918 */ /* 0x000fc00000000000 */
        /* <DEDUP_REMOVED lines=10> */
.L_x_677:


//--------------------- .text._ZN18transformer_engine16context_parallel26thd_grad_correction_kernelI13__nv_bfloat16NS0_10AddFunctorIS2_EENS0_11CopyFunctorELi2ELi32EEEvPT_S7_Piiii --------------------------
	.section	.text._ZN18transformer_engine16context_parallel26thd_grad_correction_kernelI13__nv_bfloat16NS0_10AddFunctorIS2_EENS0_11CopyFunctorELi2ELi32EEEvPT_S7_Piiii,"ax",@progbits
	.align	128
        .global         _ZN18transformer_engine16context_parallel26thd_grad_correction_kernelI13__nv_bfloat16NS0_10AddFunctorIS2_EENS0_11CopyFunctorELi2ELi32EEEvPT_S7_Piiii
        .type           _ZN18transformer_engine16context_parallel26thd_grad_correction_kernelI13__nv_bfloat16NS0_10AddFunctorIS2_EENS0_11CopyFunctorELi2ELi32EEEvPT_S7_Piiii,@function
        .size           _ZN18transformer_engine16context_parallel26thd_grad_correction_kernelI13__nv_bfloat16NS0_10AddFunctorIS2_EENS0_11CopyFunctorELi2ELi32EEEvPT_S7_Piiii,(.L_x_678 - _ZN18transformer_engine16context_parallel26thd_grad_correction_kernelI13__nv_bfloat16NS0_10AddFunctorIS2_EENS0_11CopyFunctorELi2ELi32EEEvPT_S7_Piiii)
        .other          _ZN18transformer_engine16context_parallel26thd_grad_correction_kernelI13__nv_bfloat16NS0_10AddFunctorIS2_EENS0_11CopyFunctorELi2ELi32EEEvPT_S7_Piiii,@"STO_CUDA_ENTRY STV_DEFAULT"
_ZN18transformer_engine16context_parallel26thd_grad_correction_kernelI13__nv_bfloat16NS0_10AddFunctorIS2_EENS0_11CopyFunctorELi2ELi32EEEvPT_S7_Piiii:
.text._ZN18transformer_engine16context_parallel26thd_grad_correction_kernelI13__nv_bfloat16NS0_10AddFunctorIS2_EENS0_11CopyFunctorELi2ELi32EEEvPT_S7_Piiii:
        /* <DEDUP_REMOVED lines=13> */
.L_x_21:
[----:B0-2---:R-:W-:-:S06]  /*00d0*/  IMAD.WIDE R2, R7, 0x4, R4 ;  /* 0x0000000407027825 */ /* 0x005fcc00078e0204 */
[----:B------:R-:W2:Y:S01]  /*00e0*/  LDG.E R2, desc[UR10][R2.64] ;  /* 0x0000000a02027981 */ /* 0x000ea2000c1e1900 */
[----:B------:R-:W-:Y:S01]  /*00f0*/  IMAD R9, R7, 0x4, R0 ;  /* 0x0000000407097824 */ /* 0x000fe200078e0200 */
[----:B-1----:R-:W-:-:S04]  /*0100*/  IADD3 R7, PT, PT, R6, R7, RZ ;  /* 0x0000000706077210 */ /* 0x002fc80007ffe0ff */
[----:B------:R-:W-:Y:S01]  /*0110*/  ISETP.GT.AND P0, PT, R7, UR12, PT ;  /* 0x0000000c07007c0c */ /* 0x000fe2000bf04270 */
[----:B--2---:R0:W-:-:S12]  /*0120*/  STS [R9], R2 ;  /* 0x0000000209007388 */ /* 0x0041d80000000800 */
[----:B------:R-:W-:Y:S05]  /*0130*/  @!P0 BRA `(.L_x_21) ;  /* 0xfffffffc00e48947 */ /* 0x000fea000383ffff */
.L_x_20:
[----:B------:R-:W-:Y:S05]  /*0140*/  BSYNC.RECONVERGENT B0 ;  /* 0x0000000000007941 */ /* 0x000fea0003800200 */
.L_x_19:
        /* <DEDUP_REMOVED lines=30> */
.L_x_30:
[----:B0123--:R-:W0:Y:S01]  /*0330*/  S2R R9, SR_CgaCtaId ;  /* 0x0000000000097919 */ /* 0x00fe220000008800 */
[----:B------:R-:W1:Y:S01]  /*0340*/  LDCU UR8, c[0x0][0x398] ;  /* 0x00007300ff0877ac */ /* 0x000e620008000800 */
[----:B------:R-:W-:Y:S01]  /*0350*/  MOV R4, 0x400 ;  /* 0x0000040000047802 */ /* 0x000fe20000000f00 */
[----:B------:R-:W-:Y:S01]  /*0360*/  HFMA2 R3, -RZ, RZ, 0, 5.9604644775390625e-08 ;  /* 0x00000001ff037431 */ /* 0x000fe200000001ff */
[----:B------:R-:W-:Y:S02]  /*0370*/  BSSY.RECONVERGENT B0, `(.L_x_23) ;  /* 0x000000d000007945 */ /* 0x000fe40003800200 */
[----:B0-----:R-:W-:Y:S01]  /*0380*/  LEA R10, R9, R4, 0x18 ;  /* 0x00000004090a7211 */ /* 0x001fe200078ec0ff */
[----:B-1----:R-:W-:-:S07]  /*0390*/  IMAD.U32 R4, RZ, RZ, UR8 ;  /* 0x00000008ff047e24 */ /* 0x002fce000f8e00ff */
.L_x_24:
[----:B------:R-:W-:-:S04]  /*03a0*/  IADD3 R8, PT, PT, R4, R3, RZ ;  /* 0x0000000304087210 */ /* 0x000fc80007ffe0ff */
[----:B------:R-:W-:-:S04]  /*03b0*/  LEA.HI R8, R8, R8, RZ, 0x1 ;  /* 0x0000000808087211 */ /* 0x000fc800078f08ff */
[----:B------:R-:W-:-:S05]  /*03c0*/  SHF.R.S32.HI R9, RZ, 0x1, R8 ;  /* 0x00000001ff097819 */ /* 0x000fca0000011408 */
[----:B------:R-:W-:-:S06]  /*03d0*/  IMAD R8, R9, 0x4, R10 ;  /* 0x0000000409087824 */ /* 0x000fcc00078e020a */
[----:B------:R-:W0:Y:S02]  /*03e0*/  LDS R8, [R8] ;  /* 0x0000000008087984 */ /* 0x000e240000000800 */
[----:B0-----:R-:W-:-:S04]  /*03f0*/  ISETP.GT.AND P0, PT, R8, R7, PT ;  /* 0x000000070800720c */ /* 0x001fc80003f04270 */
[----:B------:R-:W-:-:S09]  /*0400*/  SEL R4, R9, R4, P0 ;  /* 0x0000000409047207 */ /* 0x000fd20000000000 */
[----:B------:R-:W-:-:S04]  /*0410*/  @!P0 IADD3 R3, PT, PT, R9, 0x1, RZ ;  /* 0x0000000109038810 */ /* 0x000fc80007ffe0ff */
[----:B------:R-:W-:-:S13]  /*0420*/  ISETP.GE.AND P0, PT, R3, R4, PT ;  /* 0x000000040300720c */ /* 0x000fda0003f06270 */
[----:B------:R-:W-:Y:S05]  /*0430*/  @!P0 BRA `(.L_x_24) ;  /* 0xfffffffc00d88947 */ /* 0x000fea000383ffff */
[----:B------:R-:W-:Y:S05]  /*0440*/  BSYNC.RECONVERGENT B0 ;  /* 0x0000000000007941 */ /* 0x000fea0003800200 */
.L_x_23:
        /* <DEDUP_REMOVED lines=24> */
[----:B-1----:R-:W-:-:S04]  /*05d0*/  IADD3 R28, P1, PT, R22, UR14, RZ ;  /* 0x0000000e161c7c10 */ /* 0x002fc8000ff3e0ff */
[----:B------:R-:W-:-:S04]  /*05e0*/  SHF.L.U64.HI R8, R8, 0x1, R9 ;  /* 0x0000000108087819 */ /* 0x000fc80000010209 */
[----:B------:R-:W-:-:S03]  /*05f0*/  IADD3.X R29, PT, PT, R8, UR15, RZ, P1, !PT ;  /* 0x0000000f081d7c10 */ /* 0x000fc60008ffe4ff */
[----:B------:R-:W-:-:S05]  /*0600*/  IMAD.WIDE.U32 R28, R25, 0x10, R28 ;  /* 0x00000010191c7825 */ /* 0x000fca00078e001c */
[----:B------:R-:W2:Y:S01]  /*0610*/  @P0 LDG.E.128 R16, desc[UR10][R28.64] ;  /* 0x0000000a1c100981 */ /* 0x000ea2000c1e1d00 */
[----:B------:R-:W-:-:S04]  /*0620*/  IADD3 R22, P1, PT, R22, UR12, RZ ;  /* 0x0000000c16167c10 */ /* 0x000fc8000ff3e0ff */
[----:B------:R-:W-:-:S03]  /*0630*/  IADD3.X R23, PT, PT, R8, UR13, RZ, P1, !PT ;  /* 0x0000000d08177c10 */ /* 0x000fc60008ffe4ff */
[----:B------:R-:W-:-:S05]  /*0640*/  IMAD.WIDE.U32 R22, R25, 0x10, R22 ;  /* 0x0000001019167825 */ /* 0x000fca00078e0016 */
[----:B--2---:R0:W-:Y:S04]  /*0650*/  @P0 STG.E.128 desc[UR10][R22.64], R16 ;  /* 0x0000001016000986 */ /* 0x0041e8000c101d0a */
[----:B------:R-:W2:Y:S04]  /*0660*/  @!P0 LDG.E.128 R8, desc[UR10][R22.64] ;  /* 0x0000000a16088981 */ /* 0x000ea8000c1e1d00 */
[----:B------:R-:W2:Y:S01]  /*0670*/  @!P0 LDG.E.128 R12, desc[UR10][R28.64] ;  /* 0x0000000a1c0c8981 */ /* 0x000ea2000c1e1d00 */
[----:B------:R-:W-:Y:S01]  /*0680*/  ISETP.NE.AND P1, PT, R2, RZ, PT ;  /* 0x000000ff0200720c */ /* 0x000fe20003f25270 */
[----:B--2---:R-:W-:-:S02]  /*0690*/  @!P0 HADD2.BF16_V2 R26, R11.H0_H0, R15.H0_H0 ;  /* 0x2000000f0b1a8230 */ /* 0x004fc40000200800 */
[----:B------:R-:W-:Y:S02]  /*06a0*/  @!P0 HADD2.BF16_V2 R11, R11.H1_H1, R15.H1_H1 ;  /* 0x3000000f0b0b8230 */ /* 0x000fe40000200c00 */
[C-C-:B------:R-:W-:Y:S02]  /*06b0*/  @!P0 HADD2.BF16_V2 R15, R9.reuse.H0_H0, R13.reuse.H0_H0 ;  /* 0x2000000d090f8230 */ /* 0x140fe40000200800 */
[----:B------:R-:W-:Y:S01]  /*06c0*/  @!P0 HADD2.BF16_V2 R9, R9.H1_H1, R13.H1_H1 ;  /* 0x3000000d09098230 */ /* 0x000fe20000200c00 */
[----:B------:R-:W-:Y:S01]  /*06d0*/  @!P0 PRMT R11, R26, 0x5410, R11 ;  /* 0x000054101a0b8816 */ /* 0x000fe2000000000b */
[----:B------:R-:W-:Y:S01]  /*06e0*/  @!P0 HADD2.BF16_V2 R27, R10.H0_H0, R14.H0_H0 ;  /* 0x2000000e0a1b8230 */ /* 0x000fe20000200800 */
[----:B------:R-:W-:Y:S01]  /*06f0*/  LOP3.LUT R26, R25, 0x20, RZ, 0xfc, !PT ;  /* 0x00000020191a7812 */ /* 0x000fe200078efcff */
[----:B------:R-:W-:Y:S01]  /*0700*/  @!P0 HADD2.BF16_V2 R13, R8.H0_H0, R12.H0_H0 ;  /* 0x2000000c080d8230 */ /* 0x000fe20000200800 */
[----:B------:R-:W-:Y:S01]  /*0710*/  @!P0 PRMT R9, R15, 0x5410, R9 ;  /* 0x000054100f098816 */ /* 0x000fe20000000009 */
[----:B------:R-:W-:-:S02]  /*0720*/  @!P0 HADD2.BF16_V2 R10, R10.H1_H1, R14.H1_H1 ;  /* 0x3000000e0a0a8230 */ /* 0x000fc40000200c00 */
[----:B------:R-:W-:-:S03]  /*0730*/  @!P0 HADD2.BF16_V2 R8, R8.H1_H1, R12.H1_H1 ;  /* 0x3000000c08088230 */ /* 0x000fc60000200c00 */
[----:B------:R-:W-:Y:S02]  /*0740*/  @!P0 PRMT R10, R27, 0x5410, R10 ;  /* 0x000054101b0a8816 */ /* 0x000fe4000000000a */
[----:B------:R-:W-:-:S05]  /*0750*/  @!P0 PRMT R8, R13, 0x5410, R8 ;  /* 0x000054100d088816 */ /* 0x000fca0000000008 */
[----:B------:R0:W-:Y:S01]  /*0760*/  @!P0 STG.E.128 desc[UR10][R22.64], R8 ;  /* 0x0000000816008986 */ /* 0x0001e2000c101d0a */
[----:B------:R-:W-:Y:S05]  /*0770*/  @!P1 BRA `(.L_x_28) ;  /* 0x00000000009c9947 */ /* 0x000fea0003800000 */
[----:B0-----:R-:W2:Y:S04]  /*0780*/  @P0 LDG.E.128 R16, desc[UR10][R28.64+0x200] ;  /* 0x0002000a1c100981 */ /* 0x001ea8000c1e1d00 */
[----:B--2---:R1:W-:Y:S04]  /*0790*/  @P0 STG.E.128 desc[UR10][R22.64+0x200], R16 ;  /* 0x0002001016000986 */ /* 0x0043e8000c101d0a */
[----:B------:R-:W2:Y:S04]  /*07a0*/  @!P0 LDG.E.128 R8, desc[UR10][R22.64+0x200] ;  /* 0x0002000a16088981 */ /* 0x000ea8000c1e1d00 */
[----:B------:R-:W2:Y:S01]  /*07b0*/  @!P0 LDG.E.128 R12, desc[UR10][R28.64+0x200] ;  /* 0x0002000a1c0c8981 */ /* 0x000ea2000c1e1d00 */
[----:B------:R-:W-:Y:S01]  /*07c0*/  ISETP.NE.AND P1, PT, R2, 0x20, PT ;  /* 0x000000200200780c */ /* 0x000fe20003f25270 */
        /* <DEDUP_REMOVED lines=15> */
[----:B-1----:R-:W2:Y:S04]  /*08c0*/  @P0 LDG.E.128 R16, desc[UR10][R28.64+0x400] ;  /* 0x0004000a1c100981 */ /* 0x002ea8000c1e1d00 */
[----:B--2---:R2:W-:Y:S04]  /*08d0*/  @P0 STG.E.128 desc[UR10][R22.64+0x400], R16 ;  /* 0x0004001016000986 */ /* 0x0045e8000c101d0a */
[----:B------:R-:W3:Y:S04]  /*08e0*/  @!P0 LDG.E.128 R8, desc[UR10][R28.64+0x400] ;  /* 0x0004000a1c088981 */ /* 0x000ee8000c1e1d00 */
[----:B------:R-:W3:Y:S02]  /*08f0*/  @!P0 LDG.E.128 R12, desc[UR10][R22.64+0x400] ;  /* 0x0004000a160c8981 */ /* 0x000ee4000c1e1d00 */
[----:B---3--:R-:W-:-:S02]  /*0900*/  @!P0 HADD2.BF16_V2 R27, R15.H0_H0, R11.H0_H0 ;  /* 0x2000000b0f1b8230 */ /* 0x008fc40000200800 */
[----:B------:R-:W-:Y:S02]  /*0910*/  @!P0 HADD2.BF16_V2 R11, R15.H1_H1, R11.H1_H1 ;  /* 0x3000000b0f0b8230 */ /* 0x000fe40000200c00 */
[C-C-:B------:R-:W-:Y:S02]  /*0920*/  @!P0 HADD2.BF16_V2 R15, R13.reuse.H0_H0, R9.reuse.H0_H0 ;  /* 0x200000090d0f8230 */ /* 0x140fe40000200800 */
[----:B------:R-:W-:Y:S01]  /*0930*/  @!P0 HADD2.BF16_V2 R9, R13.H1_H1, R9.H1_H1 ;  /* 0x300000090d098230 */ /* 0x000fe20000200c00 */
[----:B------:R-:W-:Y:S01]  /*0940*/  @!P0 PRMT R11, R27, 0x5410, R11 ;  /* 0x000054101b0b8816 */ /* 0x000fe2000000000b */
[----:B------:R-:W-:Y:S02]  /*0950*/  @!P0 HADD2.BF16_V2 R26, R14.H0_H0, R10.H0_H0 ;  /* 0x2000000a0e1a8230 */ /* 0x000fe40000200800 */
[----:B------:R-:W-:Y:S01]  /*0960*/  @!P0 HADD2.BF16_V2 R13, R12.H0_H0, R8.H0_H0 ;  /* 0x200000080c0d8230 */ /* 0x000fe20000200800 */
[----:B------:R-:W-:Y:S01]  /*0970*/  @!P0 PRMT R9, R15, 0x5410, R9 ;  /* 0x000054100f098816 */ /* 0x000fe20000000009 */
[----:B------:R-:W-:-:S02]  /*0980*/  @!P0 HADD2.BF16_V2 R10, R14.H1_H1, R10.H1_H1 ;  /* 0x3000000a0e0a8230 */ /* 0x000fc40000200c00 */
[----:B------:R-:W-:-:S03]  /*0990*/  @!P0 HADD2.BF16_V2 R8, R12.H1_H1, R8.H1_H1 ;  /* 0x300000080c088230 */ /* 0x000fc60000200c00 */
[----:B------:R-:W-:Y:S02]  /*09a0*/  @!P0 PRMT R10, R26, 0x5410, R10 ;  /* 0x000054101a0a8816 */ /* 0x000fe4000000000a */
[----:B------:R-:W-:Y:S02]  /*09b0*/  @!P0 PRMT R8, R13, 0x5410, R8 ;  /* 0x000054100d088816 */ /* 0x000fe40000000008 */
[----:B------:R-:W-:Y:S01]  /*09c0*/  @P0 MOV R26, R0 ;  /* 0x00000000001a0202 */ /* 0x000fe20000000f00 */
[----:B------:R-:W-:Y:S02]  /*09d0*/  @!P0 IMAD.MOV.U32 R26, RZ, RZ, R0 ;  /* 0x000000ffff1a8224 */ /* 0x000fe400078e0000 */
[----:B------:R2:W-:Y:S05]  /*09e0*/  @!P0 STG.E.128 desc[UR10][R22.64+0x400], R8 ;  /* 0x0004000816008986 */ /* 0x0005ea000c101d0a */
.L_x_28:
[----:B------:R-:W-:Y:S05]  /*09f0*/  BSYNC.RECONVERGENT B1 ;  /* 0x0000000000017941 */ /* 0x000fea0003800200 */
.L_x_27:
        /* <DEDUP_REMOVED lines=18> */
.L_x_29:
[----:B---3--:R-:W2:Y:S01]  /*0b20*/  @P0 LDG.E.128 R16, desc[UR10][R30.64+-0x400] ;  /* 0xfffc000a1e100981 */ /* 0x008ea2000c1e1d00 */
[----:B------:R-:W-:Y:S01]  /*0b30*/  MOV R28, R12 ;  /* 0x0000000c001c7202 */ /* 0x000fe20000000f00 */
[----:B------:R-:W-:-:S05]  /*0b40*/  IMAD.MOV.U32 R29, RZ, RZ, R13 ;  /* 0x000000ffff1d7224 */ /* 0x000fca00078e000d */
[----:B--2---:R-:W-:Y:S04]  /*0b50*/  @P0 STG.E.128 desc[UR10][R28.64+-0x400], R16 ;  /* 0xfffc00101c000986 */ /* 0x004fe8000c101d0a */
[----:B------:R-:W2:Y:S04]  /*0b60*/  @!P0 LDG.E.128 R8, desc[UR10][R28.64+-0x400] ;  /* 0xfffc000a1c088981 */ /* 0x000ea8000c1e1d00 */
[----:B------:R-:W2:Y:S01]  /*0b70*/  @!P0 LDG.E.128 R12, desc[UR10][R30.64+-0x400] ;  /* 0xfffc000a1e0c8981 */ /* 0x000ea2000c1e1d00 */
[----:B------:R-:W-:Y:S01]  /*0b80*/  ISETP.GE.AND P1, PT, R3, R4, PT ;  /* 0x000000040300720c */ /* 0x000fe20003f26270 */
[----:B--2---:R-:W-:-:S02]  /*0b90*/  @!P0 HADD2.BF16_V2 R20, R11.H0_H0, R15.H0_H0 ;  /* 0x2000000f0b148230 */ /* 0x004fc40000200800 */
[----:B------:R-:W-:Y:S02]  /*0ba0*/  @!P0 HADD2.BF16_V2 R21, R11.H1_H1, R15.H1_H1 ;  /* 0x3000000f0b158230 */ /* 0x000fe40000200c00 */
[C-C-:B------:R-:W-:Y:S02]  /*0bb0*/  @!P0 HADD2.BF16_V2 R11, R9.reuse.H0_H0, R13.reuse.H0_H0 ;  /* 0x2000000d090b8230 */ /* 0x140fe40000200800 */
[----:B------:R-:W-:Y:S01]  /*0bc0*/  @!P0 HADD2.BF16_V2 R13, R9.H1_H1, R13.H1_H1 ;  /* 0x3000000d090d8230 */ /* 0x000fe20000200c00 */
[----:B------:R-:W-:Y:S01]  /*0bd0*/  @!P0 PRMT R19, R20, 0x5410, R21 ;  /* 0x0000541014138816 */ /* 0x000fe20000000015 */
[C-C-:B------:R-:W-:Y:S02]  /*0be0*/  @!P0 HADD2.BF16_V2 R15, R10.reuse.H0_H0, R14.reuse.H0_H0 ;  /* 0x2000000e0a0f8230 */ /* 0x140fe40000200800 */
[----:B------:R-:W-:Y:S01]  /*0bf0*/  @!P0 HADD2.BF16_V2 R10, R10.H1_H1, R14.H1_H1 ;  /* 0x3000000e0a0a8230 */ /* 0x000fe20000200c00 */
[----:B------:R-:W-:Y:S01]  /*0c00*/  @!P0 PRMT R17, R11, 0x5410, R13 ;  /* 0x000054100b118816 */ /* 0x000fe2000000000d */
[----:B------:R-:W-:-:S02]  /*0c10*/  @!P0 HADD2.BF16_V2 R9, R8.H0_H0, R12.H0_H0 ;  /* 0x2000000c08098230 */ /* 0x000fc40000200800 */
[----:B------:R-:W-:Y:S01]  /*0c20*/  @!P0 HADD2.BF16_V2 R16, R8.H1_H1, R12.H1_H1 ;  /* 0x3000000c08108230 */ /* 0x000fe20000200c00 */
[----:B------:R-:W-:-:S04]  /*0c30*/  @!P0 PRMT R18, R15, 0x5410, R10 ;  /* 0x000054100f128816 */ /* 0x000fc8000000000a */
[----:B------:R-:W-:-:S05]  /*0c40*/  @!P0 PRMT R16, R9, 0x5410, R16 ;  /* 0x0000541009108816 */ /* 0x000fca0000000010 */
[----:B------:R0:W-:Y:S04]  /*0c50*/  @!P0 STG.E.128 desc[UR10][R28.64+-0x400], R16 ;  /* 0xfffc00101c008986 */ /* 0x0001e8000c101d0a */
[----:B------:R-:W2:Y:S04]  /*0c60*/  @P1 LDG.E.128 R20, desc[UR10][R30.64+-0x200] ;  /* 0xfffe000a1e141981 */ /* 0x000ea8000c1e1d00 */
[----:B--2---:R1:W-:Y:S04]  /*0c70*/  @P1 STG.E.128 desc[UR10][R28.64+-0x200], R20 ;  /* 0xfffe00141c001986 */ /* 0x0043e8000c101d0a */
[----:B------:R-:W2:Y:S04]  /*0c80*/  @!P1 LDG.E.128 R8, desc[UR10][R28.64+-0x200] ;  /* 0xfffe000a1c089981 */ /* 0x000ea8000c1e1d00 */
[----:B------:R-:W2:Y:S02]  /*0c90*/  @!P1 LDG.E.128 R12, desc[UR10][R30.64+-0x200] ;  /* 0xfffe000a1e0c9981 */ /* 0x000ea4000c1e1d00 */
[----:B--2---:R-:W-:-:S02]  /*0ca0*/  @!P1 HADD2.BF16_V2 R27, R11.H0_H0, R15.H0_H0 ;  /* 0x2000000f0b1b9230 */ /* 0x004fc40000200800 */
[----:B------:R-:W-:Y:S02]  /*0cb0*/  @!P1 HADD2.BF16_V2 R15, R11.H1_H1, R15.H1_H1 ;  /* 0x3000000f0b0f9230 */ /* 0x000fe40000200c00 */
[C-C-:B------:R-:W-:Y:S02]  /*0cc0*/  @!P1 HADD2.BF16_V2 R11, R9.reuse.H0_H0, R13.reuse.H0_H0 ;  /* 0x2000000d090b9230 */ /* 0x140fe40000200800 */
[----:B------:R-:W-:Y:S01]  /*0cd0*/  @!P1 HADD2.BF16_V2 R9, R9.H1_H1, R13.H1_H1 ;  /* 0x3000000d09099230 */ /* 0x000fe20000200c00 */
[----:B0-----:R-:W-:Y:S01]  /*0ce0*/  @!P1 PRMT R19, R27, 0x5410, R15 ;  /* 0x000054101b139816 */ /* 0x001fe2000000000f */
[----:B------:R-:W-:Y:S02]  /*0cf0*/  @!P1 HADD2.BF16_V2 R13, R10.H0_H0, R14.H0_H0 ;  /* 0x2000000e0a0d9230 */ /* 0x000fe40000200800 */
[----:B------:R-:W-:Y:S01]  /*0d00*/  @!P1 HADD2.BF16_V2 R16, R8.H0_H0, R12.H0_H0 ;  /* 0x2000000c08109230 */ /* 0x000fe20000200800 */
[----:B------:R-:W-:Y:S01]  /*0d10*/  @!P1 PRMT R17, R11, 0x5410, R9 ;  /* 0x000054100b119816 */ /* 0x000fe20000000009 */
[----:B------:R-:W-:-:S02]  /*0d20*/  @!P1 HADD2.BF16_V2 R10, R10.H1_H1, R14.H1_H1 ;  /* 0x3000000e0a0a9230 */ /* 0x000fc40000200c00 */
[----:B------:R-:W-:-:S03]  /*0d30*/  @!P1 HADD2.BF16_V2 R8, R8.H1_H1, R12.H1_H1 ;  /* 0x3000000c08089230 */ /* 0x000fc60000200c00 */
[----:B------:R-:W-:Y:S02]  /*0d40*/  @!P1 PRMT R18, R13, 0x5410, R10 ;  /* 0x000054100d129816 */ /* 0x000fe4000000000a */
[----:B------:R-:W-:-:S05]  /*0d50*/  @!P1 PRMT R16, R16, 0x5410, R8 ;  /* 0x0000541010109816 */ /* 0x000fca0000000008 */
[----:B------:R0:W-:Y:S04]  /*0d60*/  @!P1 STG.E.128 desc[UR10][R28.64+-0x200], R16 ;  /* 0xfffe00101c009986 */ /* 0x0001e8000c101d0a */
[----:B-1----:R-:W2:Y:S04]  /*0d70*/  @P1 LDG.E.128 R20, desc[UR10][R30.64] ;  /* 0x0000000a1e141981 */ /* 0x002ea8000c1e1d00 */
        /* <DEDUP_REMOVED lines=19> */
[----:B------:R0:W2:Y:S01]  /*0eb0*/  @!P1 LDG.E.128 R12, desc[UR10][R30.64+0x200] ;  /* 0x0002000a1e0c9981 */ /* 0x0000a2000c1e1d00 */
[----:B------:R-:W-:-:S04]  /*0ec0*/  IADD3 R26, PT, PT, R26, 0x80, RZ ;  /* 0x000000801a1a7810 */ /* 0x000fc80007ffe0ff */
[----:B------:R-:W-:Y:S02]  /*0ed0*/  ISETP.GE.AND P3, PT, R26, UR9, PT ;  /* 0x000000091a007c0c */ /* 0x000fe4000bf66270 */
[----:B0-----:R-:W-:-:S05]  /*0ee0*/  IADD3 R30, P2, PT, R30, 0x800, RZ ;  /* 0x000008001e1e7810 */ /* 0x001fca0007f5e0ff */
[----:B------:R-:W-:Y:S02]  /*0ef0*/  IMAD.X R31, RZ, RZ, R31, P2 ;  /* 0x000000ffff1f7224 */ /* 0x000fe400010e061f */
[C-C-:B--2---:R-:W-:Y:S02]  /*0f00*/  @!P1 HADD2.BF16_V2 R27, R11.reuse.H0_H0, R15.reuse.H0_H0 ;  /* 0x2000000f0b1b9230 */ /* 0x144fe40000200800 */
[----:B------:R-:W-:Y:S02]  /*0f10*/  @!P1 HADD2.BF16_V2 R11, R11.H1_H1, R15.H1_H1 ;  /* 0x3000000f0b0b9230 */ /* 0x000fe40000200c00 */
[C-C-:B------:R-:W-:Y:S02]  /*0f20*/  @!P1 HADD2.BF16_V2 R15, R9.reuse.H0_H0, R13.reuse.H0_H0 ;  /* 0x2000000d090f9230 */ /* 0x140fe40000200800 */
[----:B------:R-:W-:Y:S01]  /*0f30*/  @!P1 HADD2.BF16_V2 R9, R9.H1_H1, R13.H1_H1 ;  /* 0x3000000d09099230 */ /* 0x000fe20000200c00 */
[----:B------:R-:W-:Y:S01]  /*0f40*/  @!P1 PRMT R11, R27, 0x5410, R11 ;  /* 0x000054101b0b9816 */ /* 0x000fe2000000000b */
[----:B------:R-:W-:-:S02]  /*0f50*/  @!P1 HADD2.BF16_V2 R32, R10.H0_H0, R14.H0_H0 ;  /* 0x2000000e0a209230 */ /* 0x000fc40000200800 */
[----:B------:R-:W-:Y:S01]  /*0f60*/  @!P1 HADD2.BF16_V2 R13, R8.H0_H0, R12.H0_H0 ;  /* 0x2000000c080d9230 */ /* 0x000fe20000200800 */
[----:B------:R-:W-:Y:S01]  /*0f70*/  @!P1 PRMT R9, R15, 0x5410, R9 ;  /* 0x000054100f099816 */ /* 0x000fe20000000009 */
[----:B------:R-:W-:Y:S02]  /*0f80*/  @!P1 HADD2.BF16_V2 R10, R10.H1_H1, R14.H1_H1 ;  /* 0x3000000e0a0a9230 */ /* 0x000fe40000200c00 */
[----:B------:R-:W-:-:S03]  /*0f90*/  @!P1 HADD2.BF16_V2 R8, R8.H1_H1, R12.H1_H1 ;  /* 0x3000000c08089230 */ /* 0x000fc60000200c00 */
[----:B------:R-:W-:Y:S02]  /*0fa0*/  @!P1 PRMT R10, R32, 0x5410, R10 ;  /* 0x00005410200a9816 */ /* 0x000fe4000000000a */
[----:B------:R-:W-:-:S05]  /*0fb0*/  @!P1 PRMT R8, R13, 0x5410, R8 ;  /* 0x000054100d089816 */ /* 0x000fca0000000008 */
[----:B------:R3:W-:Y:S01]  /*0fc0*/  @!P1 STG.E.128 desc[UR10][R28.64+0x200], R8 ;  /* 0x000200081c009986 */ /* 0x0007e2000c101d0a */
[----:B------:R-:W-:-:S04]  /*0fd0*/  IADD3 R12, P1, PT, R28, 0x800, RZ ;  /* 0x000008001c0c7810 */ /* 0x000fc80007f3e0ff */
[----:B------:R-:W-:Y:S01]  /*0fe0*/  IADD3.X R13, PT, PT, RZ, R29, RZ, P1, !PT ;  /* 0x0000001dff0d7210 */ /* 0x000fe20000ffe4ff */
[----:B------:R-:W-:Y:S08]  /*0ff0*/  @!P3 BRA `(.L_x_29) ;  /* 0xfffffff800c8b947 */ /* 0x000ff0000383ffff */
.L_x_26:
[----:B------:R-:W-:Y:S05]  /*1000*/  BSYNC.RECONVERGENT B0 ;  /* 0x0000000000007941 */ /* 0x000fea0003800200 */
.L_x_25:
[----:B------:R-:W-:-:S04]  /*1010*/  LEA.HI R7, R24, R7, RZ, 0x1b ;  /* 0x0000000718077211 */ /* 0x000fc800078fd8ff */
[----:B------:R-:W-:-:S13]  /*1020*/  ISETP.GE.AND P0, PT, R7, R6, PT ;  /* 0x000000060700720c */ /* 0x000fda0003f06270 */
[----:B------:R-:W-:Y:S05]  /*1030*/  @!P0 BRA `(.L_x_30) ;  /* 0xfffffff000bc8947 */ /* 0x000fea000383ffff */
[----:B------:R-:W-:Y:S05]  /*1040*/  EXIT ;  /* 0x000000000000794d */ /* 0x000fea0003800000 */
.L_x_22:
[----:B0-----:R-:W0:Y:S02]  /*1050*/  LDS.64 R2, [UR8] ;  /* 0x00000008ff027984 */ /* 0x001e240008000a00 */
[----:B0-----:R-:W-:-:S04]  /*1060*/  IADD3 R3, PT, PT, -R2, R3, RZ ;  /* 0x0000000302037210 */ /* 0x001fc80007ffe1ff */
[----:B------:R-:W-:-:S04]  /*1070*/  LEA.HI R3, R3, R3, RZ, 0x1 ;  /* 0x0000000303037211 */ /* 0x000fc800078f08ff */
[----:B------:R-:W-:-:S07]  /*1080*/  SHF.R.S32.HI R3, RZ, 0x1, R3 ;  /* 0x00000001ff037819 */ /* 0x000fce0000011403 */
.L_x_36:
[----:B0--3--:R-:W0:Y:S01]  /*1090*/  S2R R21, SR_TID.X ;  /* 0x0000000000157919 */ /* 0x009e220000002100 */
[----:B------:R-:W-:Y:S01]  /*10a0*/  BSSY.RECONVERGENT B0, `(.L_x_31) ;  /* 0x00000a6000007945 */ /* 0x000fe20003800200 */
[----:B0-----:R-:W-:-:S04]  /*10b0*/  LOP3.LUT R21, R21, 0x1f, RZ, 0xc0, !PT ;  /* 0x0000001f15157812 */ /* 0x001fc800078ec0ff */
[----:B------:R-:W-:-:S13]  /*10c0*/  ISETP.GE.AND P0, PT, R21, UR9, PT ;  /* 0x0000000915007c0c */ /* 0x000fda000bf06270 */
[----:B-12---:R-:W-:Y:S05]  /*10d0*/  @P0 BRA `(.L_x_32) ;  /* 0x0000000800880947 */ /* 0x006fea0003800000 */
        /* <DEDUP_REMOVED lines=23> */
[----:B------:R-:W-:-:S12]  /*1250*/  IMAD.WIDE.U32 R28, R21, 0x10, R26 ;  /* 0x00000010151c7825 */ /* 0x000fd800078e001a */
[----:B------:R-:W2:Y:S01]  /*1260*/  @P0 LDG.E.128 R16, desc[UR10][R28.64] ;  /* 0x0000000a1c100981 */ /* 0x000ea2000c1e1d00 */
        /* <DEDUP_REMOVED lines=10> */
[C-C-:B------:R-:W-:Y:S01]  /*1310*/  @!P0 HADD2.BF16_V2 R13, R10.reuse.H0_H0, R14.reuse.H0_H0 ;  /* 0x2000000e0a0d8230 */ /* 0x140fe20000200800 */
[----:B------:R-:W-:Y:S01]  /*1320*/  LOP3.LUT R4, R21, 0x20, RZ, 0xfc, !PT ;  /* 0x0000002015047812 */ /* 0x000fe200078efcff */
[----:B------:R-:W-:Y:S01]  /*1330*/  @!P0 HADD2.BF16_V2 R10, R10.H1_H1, R14.H1_H1 ;  /* 0x3000000e0a0a8230 */ /* 0x000fe20000200c00 */
[----:B------:R-:W-:Y:S01]  /*1340*/  @!P0 PRMT R9, R15, 0x5410, R9 ;  /* 0x000054100f098816 */ /* 0x000fe20000000009 */
[----:B------:R-:W-:-:S02]  /*1350*/  @!P0 HADD2.BF16_V2 R14, R8.H0_H0, R12.H0_H0 ;  /* 0x2000000c080e8230 */ /* 0x000fc40000200800 */
[----:B------:R-:W-:Y:S01]  /*1360*/  @!P0 HADD2.BF16_V2 R8, R8.H1_H1, R12.H1_H1 ;  /* 0x3000000c08088230 */ /* 0x000fe20000200c00 */
[----:B------:R-:W-:-:S04]  /*1370*/  @!P0 PRMT R10, R13, 0x5410, R10 ;  /* 0x000054100d0a8816 */ /* 0x000fc8000000000a */
        /* <DEDUP_REMOVED lines=40> */
[----:B------:R2:W-:Y:S02]  /*1600*/  @!P0 STG.E.128 desc[UR10][R22.64+0x400], R8 ;  /* 0x0004000816008986 */ /* 0x0005e4000c101d0a */
.L_x_34:
[----:B------:R-:W-:Y:S05]  /*1610*/  BSYNC.RECONVERGENT B1 ;  /* 0x0000000000017941 */ /* 0x000fea0003800200 */
.L_x_33:
[----:B------:R-:W-:-:S13]  /*1620*/  ISETP.GE.U32.AND P0, PT, R5, 0x60, PT ;  /* 0x000000600500780c */ /* 0x000fda0003f06070 */
[----:B------:R-:W-:Y:S05]  /*1630*/  @!P0 BRA `(.L_x_32) ;  /* 0x0000000400308947 */ /* 0x000fea0003800000 */
[----:B------:R-:W-:-:S13]  /*1640*/  ISETP.GE.AND P1, PT, R0, R3, PT ;  /* 0x000000030000720c */ /* 0x000fda0003f26270 */
.L_x_35:
[----:B---3--:R-:W-:-:S04]  /*1650*/  IMAD.WIDE.U32 R34, R4, 0x10, R32 ;  /* 0x0000001004227825 */ /* 0x008fc800078e0020 */
[C-C-:B------:R-:W-:Y:S01]  /*1660*/  @!P1 IMAD.WIDE.U32 R36, R4.reuse, 0x10, R26.reuse ;  /* 0x0000001004249825 */ /* 0x140fe200078e001a */
[----:B------:R-:W3:Y:S04]  /*1670*/  @!P1 LDG.E.128 R12, desc[UR10][R34.64] ;  /* 0x0000000a220c9981 */ /* 0x000ee8000c1e1d00 */
[----:B012---:R-:W3:Y:S01]  /*1680*/  @!P1 LDG.E.128 R8, desc[UR10][R36.64] ;  /* 0x0000000a24089981 */ /* 0x007ee2000c1e1d00 */
[----:B------:R-:W-:-:S04]  /*1690*/  @P1 IMAD.WIDE.U32 R36, R4, 0x10, R26 ;  /* 0x0000001004241825 */ /* 0x000fc800078e001a */
[----:B---3--:R-:W-:Y:S02]  /*16a0*/  @!P1 HADD2.BF16_V2 R19, R15.H0_H0, R11.H0_H0 ;  /* 0x2000000b0f139230 */ /* 0x008fe40000200800 */
[----:B------:R-:W-:Y:S02]  /*16b0*/  @!P1 HADD2.BF16_V2 R17, R13.H0_H0, R9.H0_H0 ;  /* 0x200000090d119230 */ /* 0x000fe40000200800 */
[----:B------:R-:W-:Y:S02]  /*16c0*/  @!P1 HADD2.BF16_V2 R18, R14.H0_H0, R10.H0_H0 ;  /* 0x2000000a0e129230 */ /* 0x000fe40000200800 */
[----:B------:R-:W-:Y:S02]  /*16d0*/  @!P1 HADD2.BF16_V2 R16, R12.H0_H0, R8.H0_H0 ;  /* 0x200000080c109230 */ /* 0x000fe40000200800 */
[----:B------:R-:W-:Y:S02]  /*16e0*/  @!P1 HADD2.BF16_V2 R11, R15.H1_H1, R11.H1_H1 ;  /* 0x3000000b0f0b9230 */ /* 0x000fe40000200c00 */
[----:B------:R-:W-:-:S02]  /*16f0*/  @!P1 HADD2.BF16_V2 R9, R13.H1_H1, R9.H1_H1 ;  /* 0x300000090d099230 */ /* 0x000fc40000200c00 */
[----:B------:R-:W-:Y:S02]  /*1700*/  @!P1 HADD2.BF16_V2 R10, R14.H1_H1, R10.H1_H1 ;  /* 0x3000000a0e0a9230 */ /* 0x000fe40000200c00 */
[----:B------:R-:W-:Y:S01]  /*1710*/  @!P1 HADD2.BF16_V2 R8, R12.H1_H1, R8.H1_H1 ;  /* 0x300000080c089230 */ /* 0x000fe20000200c00 */
[----:B------:R-:W-:Y:S02]  /*1720*/  @!P1 PRMT R19, R19, 0x5410, R11 ;  /* 0x0000541013139816 */ /* 0x000fe4000000000b */
[----:B------:R-:W-:Y:S02]  /*1730*/  @!P1 PRMT R17, R17, 0x5410, R9 ;  /* 0x0000541011119816 */ /* 0x000fe40000000009 */
[----:B------:R-:W-:Y:S02]  /*1740*/  @!P1 PRMT R18, R18, 0x5410, R10 ;  /* 0x0000541012129816 */ /* 0x000fe4000000000a */
[----:B------:R-:W-:-:S05]  /*1750*/  @!P1 PRMT R16, R16, 0x5410, R8 ;  /* 0x0000541010109816 */ /* 0x000fca0000000008 */
[----:B------:R0:W-:Y:S04]  /*1760*/  @!P1 STG.E.128 desc[UR10][R34.64], R16 ;  /* 0x0000001022009986 */ /* 0x0001e8000c101d0a */
[----:B------:R-:W2:Y:S01]  /*1770*/  @P1 LDG.E.128 R20, desc[UR10][R36.64] ;  /* 0x0000000a24141981 */ /* 0x000ea2000c1e1d00 */
[----:B------:R-:W-:-:S03]  /*1780*/  ISETP.GE.AND P0, PT, R0, R3, PT ;  /* 0x000000030000720c */ /* 0x000fc60003f06270 */
[----:B--2---:R1:W-:Y:S10]  /*1790*/  @P1 STG.E.128 desc[UR10][R34.64], R20 ;  /* 0x0000001422001986 */ /* 0x0043f4000c101d0a */
[----:B------:R-:W2:Y:S04]  /*17a0*/  @P0 LDG.E.128 R28, desc[UR10][R36.64+0x200] ;  /* 0x0002000a241c0981 */ /* 0x000ea8000c1e1d00 */
[----:B--2---:R-:W-:Y:S04]  /*17b0*/  @P0 STG.E.128 desc[UR10][R34.64+0x200], R28 ;  /* 0x0002001c22000986 */ /* 0x004fe8000c101d0a */
[----:B------:R-:W2:Y:S04]  /*17c0*/  @!P0 LDG.E.128 R8, desc[UR10][R34.64+0x200] ;  /* 0x0002000a22088981 */ /* 0x000ea8000c1e1d00 */
[----:B------:R-:W2:Y:S02]  /*17d0*/  @!P0 LDG.E.128 R12, desc[UR10][R36.64+0x200] ;  /* 0x0002000a240c8981 */ /* 0x000ea4000c1e1d00 */
[----:B--2---:R-:W-:-:S02]  /*17e0*/  @!P0 HADD2.BF16_V2 R5, R11.H0_H0, R15.H0_H0 ;  /* 0x2000000f0b058230 */ /* 0x004fc40000200800 */
[----:B0-----:R-:W-:Y:S02]  /*17f0*/  @!P0 HADD2.BF16_V2 R17, R9.H0_H0, R13.H0_H0 ;  /* 0x2000000d09118230 */ /* 0x001fe40000200800 */
[----:B------:R-:W-:Y:S02]  /*1800*/  @!P0 HADD2.BF16_V2 R18, R10.H0_H0, R14.H0_H0 ;  /* 0x2000000e0a128230 */ /* 0x000fe40000200800 */
[----:B------:R-:W-:Y:S02]  /*1810*/  @!P0 HADD2.BF16_V2 R16, R8.H0_H0, R12.H0_H0 ;  /* 0x2000000c08108230 */ /* 0x000fe40000200800 */
[----:B------:R-:W-:Y:S02]  /*1820*/  @!P0 HADD2.BF16_V2 R11, R11.H1_H1, R15.H1_H1 ;  /* 0x3000000f0b0b8230 */ /* 0x000fe40000200c00 */
[----:B------:R-:W-:Y:S02]  /*1830*/  @!P0 HADD2.BF16_V2 R9, R9.H1_H1, R13.H1_H1 ;  /* 0x3000000d09098230 */ /* 0x000fe40000200c00 */
[----:B------:R-:W-:-:S02]  /*1840*/  @!P0 HADD2.BF16_V2 R10, R10.H1_H1, R14.H1_H1 ;  /* 0x3000000e0a0a8230 */ /* 0x000fc40000200c00 */
[----:B------:R-:W-:Y:S01]  /*1850*/  @!P0 HADD2.BF16_V2 R8, R8.H1_H1, R12.H1_H1 ;  /* 0x3000000c08088230 */ /* 0x000fe20000200c00 */
[----:B------:R-:W-:Y:S02]  /*1860*/  @!P0 PRMT R19, R5, 0x5410, R11 ;  /* 0x0000541005138816 */ /* 0x000fe4000000000b */
[----:B------:R-:W-:Y:S02]  /*1870*/  @!P0 PRMT R17, R17, 0x5410, R9 ;  /* 0x0000541011118816 */ /* 0x000fe40000000009 */
        /* <DEDUP_REMOVED lines=10> */
[----:B------:R-:W-:Y:S02]  /*1920*/  @!P0 HADD2.BF16_V2 R9, R9.H1_H1, R13.H1_H1 ;  /* 0x3000000d09098230 */ /* 0x000fe40000200c00 */
[----:B------:R-:W-:Y:S02]  /*1930*/  @!P0 HADD2.BF16_V2 R13, R10.H0_H0, R14.H0_H0 ;  /* 0x2000000e0a0d8230 */ /* 0x000fe40000200800 */
[----:B0-----:R-:W-:Y:S02]  /*1940*/  @!P0 HADD2.BF16_V2 R16, R8.H0_H0, R12.H0_H0 ;  /* 0x2000000c08108230 */ /* 0x001fe40000200800 */
        /* <DEDUP_REMOVED lines=10> */
[----:B------:R-:W2:Y:S01]  /*19f0*/  @!P0 LDG.E.128 R12, desc[UR10][R34.64+0x600] ;  /* 0x0006000a220c8981 */ /* 0x000ea2000c1e1d00 */
[----:B------:R-:W-:Y:S01]  /*1a00*/  IADD3 R4, PT, PT, R4, 0x80, RZ ;  /* 0x0000008004047810 */ /* 0x000fe20007ffe0ff */
[----:B--2---:R-:W-:-:S02]  /*1a10*/  @!P0 HADD2.BF16_V2 R25, R15.H0_H0, R11.H0_H0 ;  /* 0x2000000b0f198230 */ /* 0x004fc40000200800 */
[----:B------:R-:W-:Y:S02]  /*1a20*/  @!P0 HADD2.BF16_V2 R11, R15.H1_H1, R11.H1_H1 ;  /* 0x3000000b0f0b8230 */ /* 0x000fe40000200c00 */
[C-C-:B------:R-:W-:Y:S02]  /*1a30*/  @!P0 HADD2.BF16_V2 R15, R13.reuse.H0_H0, R9.reuse.H0_H0 ;  /* 0x200000090d0f8230 */ /* 0x140fe40000200800 */
[----:B------:R-:W-:Y:S02]  /*1a40*/  @!P0 HADD2.BF16_V2 R9, R13.H1_H1, R9.H1_H1 ;  /* 0x300000090d098230 */ /* 0x000fe40000200c00 */
[----:B------:R-:W-:Y:S02]  /*1a50*/  @!P0 HADD2.BF16_V2 R13, R14.H0_H0, R10.H0_H0 ;  /* 0x2000000a0e0d8230 */ /* 0x000fe40000200800 */
[----:B------:R-:W-:Y:S02]  /*1a60*/  @!P0 HADD2.BF16_V2 R5, R12.H0_H0, R8.H0_H0 ;  /* 0x200000080c058230 */ /* 0x000fe40000200800 */
[----:B------:R-:W-:-:S02]  /*1a70*/  @!P0 HADD2.BF16_V2 R10, R14.H1_H1, R10.H1_H1 ;  /* 0x3000000a0e0a8230 */ /* 0x000fc40000200c00 */
[----:B------:R-:W-:Y:S01]  /*1a80*/  @!P0 HADD2.BF16_V2 R8, R12.H1_H1, R8.H1_H1 ;  /* 0x300000080c088230 */ /* 0x000fe20000200c00 */
[----:B------:R-:W-:Y:S02]  /*1a90*/  @!P0 PRMT R11, R25, 0x5410, R11 ;  /* 0x00005410190b8816 */ /* 0x000fe4000000000b */
[----:B------:R-:W-:Y:S02]  /*1aa0*/  @!P0 PRMT R9, R15, 0x5410, R9 ;  /* 0x000054100f098816 */ /* 0x000fe40000000009 */
[----:B------:R-:W-:Y:S02]  /*1ab0*/  @!P0 PRMT R10, R13, 0x5410, R10 ;  /* 0x000054100d0a8816 */ /* 0x000fe4000000000a */
[----:B------:R-:W-:-:S05]  /*1ac0*/  @!P0 PRMT R8, R5, 0x5410, R8 ;  /* 0x0000541005088816 */ /* 0x000fca0000000008 */
[----:B------:R3:W-:Y:S01]  /*1ad0*/  @!P0 STG.E.128 desc[UR10][R34.64+0x600], R8 ;  /* 0x0006000822008986 */ /* 0x0007e2000c101d0a */
[----:B------:R-:W-:-:S13]  /*1ae0*/  ISETP.GE.AND P0, PT, R4, UR9, PT ;  /* 0x0000000904007c0c */ /* 0x000fda000bf06270 */
[----:B------:R-:W-:Y:S05]  /*1af0*/  @!P0 BRA `(.L_x_35) ;  /* 0xfffffff800d48947 */ /* 0x000fea000383ffff */
.L_x_32:
[----:B------:R-:W-:Y:S05]  /*1b00*/  BSYNC.RECONVERGENT B0 ;  /* 0x0000000000007941 */ /* 0x000fea0003800200 */
.L_x_31:
[----:B------:R-:W-:-:S04]  /*1b10*/  LEA.HI R7, R24, R7, RZ, 0x1b ;  /* 0x0000000718077211 */ /* 0x000fc800078fd8ff */
[----:B------:R-:W-:-:S13]  /*1b20*/  ISETP.GE.AND P0, PT, R7, R6, PT ;  /* 0x000000060700720c */ /* 0x000fda0003f06270 */
[----:B------:R-:W-:Y:S05]  /*1b30*/  @!P0 BRA `(.L_x_36) ;  /* 0xfffffff400548947 */ /* 0x000fea000383ffff */
[----:B------:R-:W-:Y:S05]  /*1b40*/  EXIT ;  /* 0x000000000000794d */ /* 0x000fea0003800000 */
.L_x_37:
        /* <DEDUP_REMOVED lines=11> */
.L_x_678:


//--------------------- .text._ZN18transformer_engine16context_parallel26thd_grad_correction_kernelI13__nv_bfloat16NS0_12EmptyFunctorENS0_11CopyFunctorELi1ELi32EEEvPT_S6_Piiii --------------------------
	.section	.text._ZN18transformer_engine16context_parallel26thd_grad_correction_kernelI13__nv_bfloat16NS0_12EmptyFunctorENS0_11CopyFunctorELi1ELi32EEEvPT_S6_Piiii,"ax",@progbits
	.align	128
        .global         _ZN18transformer_engine16context_parallel26thd_grad_correction_kernelI13__nv_bfloat16NS0_12EmptyFunctorENS0_11CopyFunctorELi1ELi32EEEvPT_S6_Piiii
        .type           _ZN18transformer_engine16context_parallel26thd_grad_correction_kernelI13__nv_bfloat16NS0_12EmptyFunctorENS0_11CopyFunctorELi1ELi32EEEvPT_S6_Piiii,@function
        .size           _ZN18transformer_engine16context_parallel26thd_grad_correction_kernelI13__nv_bfloat16NS0_12EmptyFunctorENS0_11CopyFunctorELi1ELi32EEEvPT_S6_Piiii,(.L_x_679 - _ZN18transformer_engine16context_parallel26thd_grad_correction_kernelI13__nv_bfloat16NS0_12EmptyFunctorENS0_11CopyFunctorELi1ELi32EEEvPT_S6_Piiii)
        .other          _ZN18transformer_engine16context_parallel26thd_grad_correction_kernelI13__nv_bfloat16NS0_12EmptyFunctorENS0_11CopyFunctorELi1ELi32EEEvPT_S6_Piiii,@"STO_CUDA_ENTRY STV_DEFAULT"
_ZN18transformer_engine16context_parallel26thd_grad_correction_kernelI13__nv_bfloat16NS0_12EmptyFunctorENS0_11CopyFunctorELi1ELi32EEEvPT_S6_Piiii:
.text._ZN18transformer_engine16context_parallel26thd_grad_correction_kernelI13__nv_bfloat16NS0_12EmptyFunctorENS0_11CopyFunctorELi1ELi32EEEvPT_S6_Piiii:
        /* <DEDUP_REMOVED lines=9> */
[----:B------:R-:W-:Y:S01]  /*0090*/  MOV R0, 0x400 ;  /* 0x0000040000007802 */ /* 0x000fe20000000f00 */
[----:B------:R-:W-:-:S06]  /*00a0*/  IMAD.MOV.U32 R7, RZ, RZ, R8 ;  /* 0x000000ffff077224 */ /* 0x000fcc00078e0008 */
[----:B------:R-:W2:Y:S01]  /*00b0*/  LDC.64 R4, c[0x0][0x390] ;  /* 0x0000e400ff047b82 */ /* 0x000ea20000000a00 */
[----:B0-----:R-:W-:-:S07]  /*00c0*/  LEA R0, R3, R0, 0x18 ;  /* 0x0000000003007211 */ /* 0x001fce00078ec0ff */
.L_x_40:
[----:B--2---:R-:W-:-:S06]  /*00d0*/  IMAD.WIDE R2, R7, 0x4, R4 ;  /* 0x0000000407027825 */ /* 0x004fcc00078e0204 */
[----:B------:R-:W2:Y:S01]  /*00e0*/  LDG.E R2, desc[UR16][R2.64] ;  /* 0x0000001002027981 */ /* 0x000ea2000c1e1900 */
[----:B0-----:R-:W-:Y:S02]  /*00f0*/  IMAD R9, R7, 0x4, R0 ;  /* 0x0000000407097824 */ /* 0x001fe400078e0200 */
[----:B-1----:R-:W-:-:S05]  /*0100*/  IMAD.IADD R7, R10, 0x1, R7 ;  /* 0x000000010a077824 */ /* 0x002fca00078e0207 */
[----:B------:R-:W-:Y:S02]  /*0110*/  ISETP.GT.AND P0, PT, R7, UR20, PT ;  /* 0x0000001407007c0c */ /* 0x000fe4000bf04270 */
[----:B--2---:R-:W-:-:S04]  /*0120*/  LEA.HI R6, R2, R2, RZ, 0x1 ;  /* 0x0000000202067211 */ /* 0x004fc800078f08ff */
[----:B------:R-:W-:-:S05]  /*0130*/  SHF.R.S32.HI R6, RZ, 0x1, R6 ;  /* 0x00000001ff067819 */ /* 0x000fca0000011406 */
[----:B------:R0:W-:Y:S02]  /*0140*/  STS [R9], R6 ;  /* 0x0000000609007388 */ /* 0x0001e40000000800 */
[----:B------:R-:W-:Y:S05]  /*0150*/  @!P0 BRA `(.L_x_40) ;  /* 0xfffffffc00dc8947 */ /* 0x000fea000383ffff */
.L_x_39:
[----:B------:R-:W-:Y:S05]  /*0160*/  BSYNC.RECONVERGENT B0 ;  /* 0x0000000000007941 */ /* 0x000fea0003800200 */
.L_x_38:
[----:B------:R-:W1:Y:S08]  /*0170*/  S2UR UR5, SR_CgaCtaId ;  /* 0x00000000000579c3 */ /* 0x000e700000008800 */
[----:B------:R-:W-:Y:S06]  /*0180*/  BAR.SYNC.DEFER_BLOCKING 0x0 ;  /* 0x0000000000007b1d */ /* 0x000fec0000010000 */
[----:B------:R-:W-:Y:S01]  /*0190*/  UMOV UR4, 0x400 ;  /* 0x0000040000047882 */ /* 0x000fe20000000000 */
[----:B------:R-:W2:Y:S01]  /*01a0*/  LDCU UR10, c[0x0][0x360] ;  /* 0x00006c00ff0a77ac */ /* 0x000ea20008000800 */
[----:B------:R-:W3:Y:S01]  /*01b0*/  LDC R3, c[0x0][0x360] ;  /* 0x0000d800ff037b82 */ /* 0x000ee20000000800 */
[----:B-1----:R-:W-:-:S07]  /*01c0*/  ULEA UR9, UR5, UR4, 0x18 ;  /* 0x0000000405097291 */ /* 0x002fce000f8ec0ff */
[----:B------:R-:W3:Y:S01]  /*01d0*/  S2UR UR5, SR_CTAID.X ;  /* 0x00000000000579c3 */ /* 0x000ee20000002500 */
[----:B------:R-:W-:-:S09]  /*01e0*/  ULEA UR4, UR20, UR9, 0x2 ;  /* 0x0000000914047291 */ /* 0x000fd2000f8e10ff */
[----:B------:R-:W1:Y:S02]  /*01f0*/  LDS R0, [UR4] ;  /* 0x00000004ff007984 */ /* 0x000e640008000800 */
[----:B------:R-:W2:Y:S01]  /*0200*/  LDCU UR4, c[0x0][0x370] ;  /* 0x00006e00ff0477ac */ /* 0x000ea20008000800 */
[----:B---3--:R-:W-:-:S05]  /*0210*/  IMAD R2, R3, UR5, R8 ;  /* 0x0000000503027c24 */ /* 0x008fca000f8e0208 */
[----:B------:R-:W-:Y:S01]  /*0220*/  SHF.R.U32.HI R3, RZ, 0x5, R2 ;  /* 0x00000005ff037819 */ /* 0x000fe20000011602 */
[----:B--2---:R-:W-:-:S03]  /*0230*/  UIMAD UR10, UR10, UR4, URZ ;  /* 0x000000040a0a72a4 */ /* 0x004fc6000f8e02ff */
[----:B-1----:R-:W-:-:S13]  /*0240*/  ISETP.GE.AND P0, PT, R3, R0, PT ;  /* 0x000000000300720c */ /* 0x002fda0003f06270 */
[----:B------:R-:W-:Y:S05]  /*0250*/  @P0 EXIT ;  /* 0x000000000000094d */ /* 0x000fea0003800000 */
[----:B------:R-:W1:Y:S01]  /*0260*/  LDCU UR12, c[0x0][0x3a0] ;  /* 0x00007400ff0c77ac */ /* 0x000e620008000800 */
[----:B------:R-:W2:Y:S01]  /*0270*/  S2UR UR8, SR_CTAID.Y ;  /* 0x00000000000879c3 */ /* 0x000ea20000002600 */
[----:B------:R-:W-:Y:S01]  /*0280*/  LOP3.LUT R2, R8, 0x1f, RZ, 0xc0, !PT ;  /* 0x0000001f08027812 */ /* 0x000fe200078ec0ff */
[----:B------:R-:W1:Y:S01]  /*0290*/  LDCU UR11, c[0x0][0x39c] ;  /* 0x00007380ff0b77ac */ /* 0x000e620008000800 */
[----:B------:R-:W-:Y:S02]  /*02a0*/  UISETP.GE.AND UP0, UPT, UR20, 0x2, UPT ;  /* 0x000000021400788c */ /* 0x000fe4000bf06270 */
[----:B-1----:R-:W-:Y:S02]  /*02b0*/  UIMAD.WIDE UR4, UR12, UR11, URZ ;  /* 0x0000000b0c0472a5 */ /* 0x002fe4000f8e02ff */
[----:B------:R-:W-:Y:S02]  /*02c0*/  USHF.R.S32.HI UR15, URZ, 0x3, UR11 ;  /* 0x00000003ff0f7899 */ /* 0x000fe4000801140b */
[----:B------:R-:W-:-:S02]  /*02d0*/  USHF.R.U64 UR6, UR4, 0x1, UR5 ;  /* 0x0000000104067899 */ /* 0x000fc40008001205 */
[----:B------:R-:W-:Y:S02]  /*02e0*/  USHF.R.U32.HI UR7, URZ, 0x1, UR5 ;  /* 0x00000001ff077899 */ /* 0x000fe40008011605 */
[----:B--2---:R-:W-:Y:S02]  /*02f0*/  UIMAD.WIDE.U32 UR18, UR4, UR8, URZ ;  /* 0x00000008041272a5 */ /* 0x004fe4000f8e00ff */
[----:B------:R-:W-:Y:S02]  /*0300*/  UIMAD UR13, UR5, UR8, URZ ;  /* 0x00000008050d72a4 */ /* 0x000fe4000f8e02ff */
[----:B------:R-:W-:Y:S02]  /*0310*/  UIMAD.WIDE.U32 UR4, UR6, UR8, URZ ;  /* 0x00000008060472a5 */ /* 0x000fe4000f8e00ff */
[----:B------:R-:W-:Y:S02]  /*0320*/  UIMAD UR7, UR7, UR8, URZ ;  /* 0x00000008070772a4 */ /* 0x000fe4000f8e02ff */
[----:B------:R-:W-:-:S02]  /*0330*/  USHF.R.S32.HI UR11, URZ, 0x1f, UR11 ;  /* 0x0000001fff0b7899 */ /* 0x000fc4000801140b */
[----:B------:R-:W-:Y:S02]  /*0340*/  UIADD3 UR13, UPT, UPT, UR19, UR13, URZ ;  /* 0x0000000d130d7290 */ /* 0x000fe4000fffe0ff */
[----:B------:R-:W-:Y:S01]  /*0350*/  UIADD3 UR14, UPT, UPT, UR5, UR7, URZ ;  /* 0x00000007050e7290 */ /* 0x000fe2000fffe0ff */
[----:B------:R-:W-:Y:S11]  /*0360*/  BRA.U !UP0, `(.L_x_41) ;  /* 0x0000000d08047547 */ /* 0x000ff6000b800000 */
[----:B------:R-:W-:Y:S02]  /*0370*/  USHF.R.S32.HI UR9, URZ, 0x1f, UR12 ;  /* 0x0000001fff097899 */ /* 0x000fe4000801140c */
[----:B------:R-:W-:Y:S02]  /*0380*/  UIMAD.WIDE.U32 UR6, UR8, UR12, URZ ;  /* 0x0000000c080672a5 */ /* 0x000fe4000f8e00ff */
[----:B------:R-:W-:-:S04]  /*0390*/  UIMAD UR9, UR9, UR8, URZ ;  /* 0x00000008090972a4 */ /* 0x000fc8000f8e02ff */
[----:B------:R-:W-:-:S12]  /*03a0*/  UIADD3 UR12, UPT, UPT, UR7, UR9, URZ ;  /* 0x00000009070c7290 */ /* 0x000fd8000fffe0ff */
.L_x_53:
[----:B0-----:R-:W0:Y:S01]  /*03b0*/  S2R R6, SR_CgaCtaId ;  /* 0x0000000000067919 */ /* 0x001e220000008800 */
[----:B------:R-:W1:Y:S01]  /*03c0*/  LDCU UR8, c[0x0][0x398] ;  /* 0x00007300ff0877ac */ /* 0x000e620008000800 */
[----:B------:R-:W-:Y:S01]  /*03d0*/  MOV R5, 0x400 ;  /* 0x0000040000057802 */ /* 0x000fe20000000f00 */
[----:B------:R-:W-:Y:S01]  /*03e0*/  BSSY.RECONVERGENT B0, `(.L_x_42) ;  /* 0x000000e000007945 */ /* 0x000fe20003800200 */
[----:B------:R-:W-:Y:S02]  /*03f0*/  IMAD.MOV.U32 R4, RZ, RZ, 0x1 ;  /* 0x00000001ff047424 */ /* 0x000fe400078e00ff */
[----:B0-----:R-:W-:Y:S01]  /*0400*/  LEA R9, R6, R5, 0x18 ;  /* 0x0000000506097211 */ /* 0x001fe200078ec0ff */
[----:B-1----:R-:W-:-:S07]  /*0410*/  IMAD.U32 R5, RZ, RZ, UR8 ;  /* 0x00000008ff057e24 */ /* 0x002fce000f8e00ff */
.L_x_43:
[----:B------:R-:W-:-:S05]  /*0420*/  IMAD.IADD R6, R5, 0x1, R4 ;  /* 0x0000000105067824 */ /* 0x000fca00078e0204 */
[----:B------:R-:W-:-:S04]  /*0430*/  LEA.HI R6, R6, R6, RZ, 0x1 ;  /* 0x0000000606067211 */ /* 0x000fc800078f08ff */
[----:B------:R-:W-:-:S05]  /*0440*/  SHF.R.S32.HI R6, RZ, 0x1, R6 ;  /* 0x00000001ff067819 */ /* 0x000fca0000011406 */
[----:B------:R-:W-:-:S05]  /*0450*/  IMAD R7, R6, 0x4, R9 ;  /* 0x0000000406077824 */ /* 0x000fca00078e0209 */
[----:B------:R-:W0:Y:S02]  /*0460*/  LDS R8, [R7] ;  /* 0x0000000007087984 */ /* 0x000e240000000800 */
[----:B0-----:R-:W-:-:S04]  /*0470*/  ISETP.GT.AND P0, PT, R8, R3, PT ;  /* 0x000000030800720c */ /* 0x001fc80003f04270 */
[----:B------:R-:W-:-:S09]  /*0480*/  SEL R5, R6, R5, P0 ;  /* 0x0000000506057207 */ /* 0x000fd20000000000 */
[----:B------:R-:W-:-:S05]  /*0490*/  @!P0 VIADD R4, R6, 0x1 ;  /* 0x0000000106048836 */ /* 0x000fca0000000000 */
[----:B------:R-:W-:-:S13]  /*04a0*/  ISETP.GE.AND P0, PT, R4, R5, PT ;  /* 0x000000050400720c */ /* 0x000fda0003f06270 */
[----:B------:R-:W-:Y:S05]  /*04b0*/  @!P0 BRA `(.L_x_43) ;  /* 0xfffffffc00d88947 */ /* 0x000fea000383ffff */
[----:B------:R-:W-:Y:S05]  /*04c0*/  BSYNC.RECONVERGENT B0 ;  /* 0x0000000000007941 */ /* 0x000fea0003800200 */
.L_x_42:
[----:B------:R-:W-:Y:S01]  /*04d0*/  ISETP.GE.AND P0, PT, R2, UR15, PT ;  /* 0x0000000f02007c0c */ /* 0x000fe2000bf06270 */
[----:B------:R-:W-:Y:S01]  /*04e0*/  BSSY.RECONVERGENT B0, `(.L_x_44) ;  /* 0x00000a4000007945 */ /* 0x000fe20003800200 */
[----:B------:R-:W-:-:S11]  /*04f0*/  IMAD R8, R4, 0x4, R9 ;  /* 0x0000000404087824 */ /* 0x000fd600078e0209 */
[----:B------:R-:W-:Y:S05]  /*0500*/  @P0 BRA `(.L_x_45) ;  /* 0x0000000800840947 */ /* 0x000fea0003800000 */
[----:B------:R-:W0:Y:S01]  /*0510*/  LDS R8, [R8] ;  /* 0x0000000008087984 */ /* 0x000e220000000800 */
[----:B------:R-:W-:Y:S01]  /*0520*/  LOP3.LUT R5, RZ, R2, RZ, 0x33, !PT ;  /* 0x00000002ff057212 */ /* 0x000fe200078e33ff */
[----:B------:R-:W1:Y:S01]  /*0530*/  LDC R4, c[0x0][0x39c] ;  /* 0x0000e700ff047b82 */ /* 0x000e620000000800 */
[----:B------:R-:W-:Y:S01]  /*0540*/  UMOV UR8, UR4 ;  /* 0x0000000400087c82 */ /* 0x000fe20008000000 */
[----:B------:R-:W-:Y:S01]  /*0550*/  UMOV UR9, UR14 ;  /* 0x0000000e00097c82 */ /* 0x000fe20008000000 */
[----:B------:R-:W-:Y:S01]  /*0560*/  BSSY.RECONVERGENT B1, `(.L_x_46) ;  /* 0x0000027000017945 */ /* 0x000fe20003800200 */
[----:B------:R-:W-:-:S05]  /*0570*/  VIADD R5, R5, UR15 ;  /* 0x0000000f05057c36 */ /* 0x000fca0008000000 */
[----:B------:R-:W-:Y:S01]  /*0580*/  LOP3.LUT R18, R5, 0x60, RZ, 0xc0, !PT ;  /* 0x0000006005127812 */ /* 0x000fe200078ec0ff */
[----:B------:R-:W-:-:S03]  /*0590*/  IMAD.MOV.U32 R5, RZ, RZ, R2 ;  /* 0x000000ffff057224 */ /* 0x000fc600078e0002 */
[----:B------:R-:W-:Y:S01]  /*05a0*/  ISETP.NE.AND P0, PT, R18, 0x60, PT ;  /* 0x000000601200780c */ /* 0x000fe20003f05270 */
[----:B-1----:R-:W-:-:S04]  /*05b0*/  IMAD.WIDE.U32 R6, R3, R4, UR8 ;  /* 0x0000000803067e25 */ /* 0x002fc8000f8e0004 */
[----:B------:R-:W-:Y:S02]  /*05c0*/  IMAD R21, R3, UR11, R7 ;  /* 0x0000000b03157c24 */ /* 0x000fe4000f8e0207 */
[----:B0-----:R-:W-:-:S05]  /*05d0*/  IMAD.IADD R17, R8, 0x1, R3 ;  /* 0x0000000108117824 */ /* 0x001fca00078e0203 */
[----:B------:R-:W-:Y:S01]  /*05e0*/  SHF.R.S32.HI R19, RZ, 0x1f, R17 ;  /* 0x0000001fff137819 */ /* 0x000fe20000011411 */
[----:B------:R-:W-:Y:S06]  /*05f0*/  @!P0 BRA `(.L_x_47) ;  /* 0x0000000000748947 */ /* 0x000fec0003800000 */
[----:B------:R-:W0:Y:S02]  /*0600*/  LDCU.128 UR20, c[0x0][0x380] ;  /* 0x00007000ff1477ac */ /* 0x000e240008000c00 */
[----:B0-----:R-:W-:-:S04]  /*0610*/  LEA R14, P0, R6, UR22, 0x1 ;  /* 0x00000016060e7c11 */ /* 0x001fc8000f8008ff */
[----:B------:R-:W-:-:S03]  /*0620*/  LEA.HI.X R15, R6, UR23, R21, 0x1, P0 ;  /* 0x00000017060f7c11 */ /* 0x000fc600080f0c15 */
[----:B------:R-:W-:-:S05]  /*0630*/  IMAD.WIDE.U32 R14, R2, 0x10, R14 ;  /* 0x00000010020e7825 */ /* 0x000fca00078e000e */
[----:B------:R-:W2:Y:S01]  /*0640*/  LDG.E.128 R8, desc[UR16][R14.64] ;  /* 0x000000100e087981 */ /* 0x000ea2000c1e1d00 */
[-C--:B------:R-:W-:Y:S01]  /*0650*/  IMAD R16, R19, R4.reuse, RZ ;  /* 0x0000000413107224 */ /* 0x080fe200078e02ff */
[----:B------:R-:W-:Y:S01]  /*0660*/  UMOV UR8, UR18 ;  /* 0x0000001200087c82 */ /* 0x000fe20008000000 */
[----:B------:R-:W-:Y:S02]  /*0670*/  UMOV UR9, UR13 ;  /* 0x0000000d00097c82 */ /* 0x000fe40008000000 */
[----:B------:R-:W-:-:S04]  /*0680*/  IMAD.WIDE.U32 R12, R17, R4, UR8 ;  /* 0x00000008110c7e25 */ /* 0x000fc8000f8e0004 */
[----:B------:R-:W-:Y:S01]  /*0690*/  IMAD R5, R17, UR11, R16 ;  /* 0x0000000b11057c24 */ /* 0x000fe2000f8e0210 */
[----:B------:R-:W-:-:S03]  /*06a0*/  LEA R22, P0, R12, UR20, 0x1 ;  /* 0x000000140c167c11 */ /* 0x000fc6000f8008ff */
[----:B------:R-:W-:-:S05]  /*06b0*/  IMAD.IADD R5, R13, 0x1, R5 ;  /* 0x000000010d057824 */ /* 0x000fca00078e0205 */
[----:B------:R-:W-:Y:S02]  /*06c0*/  LEA.HI.X R23, R12, UR21, R5, 0x1, P0 ;  /* 0x000000150c177c11 */ /* 0x000fe400080f0c05 */
[----:B------:R-:W-:Y:S02]  /*06d0*/  ISETP.NE.AND P0, PT, R18, RZ, PT ;  /* 0x000000ff1200720c */ /* 0x000fe40003f05270 */
[C---:B------:R-:W-:Y:S01]  /*06e0*/  LOP3.LUT R5, R2.reuse, 0x20, RZ, 0xfc, !PT ;  /* 0x0000002002057812 */ /* 0x040fe200078efcff */
[----:B------:R-:W-:-:S05]  /*06f0*/  IMAD.WIDE.U32 R12, R2, 0x10, R22 ;  /* 0x00000010020c7825 */ /* 0x000fca00078e0016 */
[----:B--2---:R0:W-:Y:S05]  /*0700*/  STG.E.128 desc[UR16][R12.64], R8 ;  /* 0x000000080c007986 */ /* 0x0041ea000c101d10 */
[----:B------:R-:W-:Y:S05]  /*0710*/  @!P0 BRA `(.L_x_47) ;  /* 0x00000000002c8947 */ /* 0x000fea0003800000 */
[----:B0-----:R-:W2:Y:S01]  /*0720*/  LDG.E.128 R8, desc[UR16][R14.64+0x200] ;  /* 0x000200100e087981 */ /* 0x001ea2000c1e1d00 */
[----:B------:R-:W-:-:S05]  /*0730*/  LOP3.LUT R5, RZ, R2, RZ, 0x33, !PT ;  /* 0x00000002ff057212 */ /* 0x000fca00078e33ff */
[----:B------:R-:W-:-:S05]  /*0740*/  VIADD R5, R5, UR15 ;  /* 0x0000000f05057c36 */ /* 0x000fca0008000000 */
[----:B------:R-:W-:-:S04]  /*0750*/  LOP3.LUT R5, R5, 0x60, RZ, 0xc0, !PT ;  /* 0x0000006005057812 */ /* 0x000fc800078ec0ff */
[----:B------:R-:W-:Y:S02]  /*0760*/  ISETP.NE.AND P0, PT, R5, 0x20, PT ;  /* 0x000000200500780c */ /* 0x000fe40003f05270 */
[----:B------:R-:W-:Y:S01]  /*0770*/  LOP3.LUT R5, R2, 0x40, RZ, 0xfc, !PT ;  /* 0x0000004002057812 */ /* 0x000fe200078efcff */
[----:B--2---:R1:W-:Y:S10]  /*0780*/  STG.E.128 desc[UR16][R12.64+0x200], R8 ;  /* 0x000200080c007986 */ /* 0x0043f4000c101d10 */
[----:B------:R-:W-:Y:S05]  /*0790*/  @!P0 BRA `(.L_x_47) ;  /* 0x00000000000c8947 */ /* 0x000fea0003800000 */
[----:B-1----:R-:W2:Y:S01]  /*07a0*/  LDG.E.128 R8, desc[UR16][R14.64+0x400] ;  /* 0x000400100e087981 */ /* 0x002ea2000c1e1d00 */
[----:B------:R-:W-:-:S03]  /*07b0*/  LOP3.LUT R5, R2, 0x60, RZ, 0xfc, !PT ;  /* 0x0000006002057812 */ /* 0x000fc600078efcff */
[----:B--2---:R2:W-:Y:S04]  /*07c0*/  STG.E.128 desc[UR16][R12.64+0x400], R8 ;  /* 0x000400080c007986 */ /* 0x0045e8000c101d10 */
.L_x_47:
[----:B------:R-:W-:Y:S05]  /*07d0*/  BSYNC.RECONVERGENT B1 ;  /* 0x0000000000017941 */ /* 0x000fea0003800200 */
.L_x_46:
[----:B012---:R-:W-:-:S05]  /*07e0*/  LOP3.LUT R8, RZ, R2, RZ, 0x33, !PT ;  /* 0x00000002ff087212 */ /* 0x007fca00078e33ff */
[----:B------:R-:W-:-:S05]  /*07f0*/  VIADD R8, R8, UR15 ;  /* 0x0000000f08087c36 */ /* 0x000fca0008000000 */
[----:B------:R-:W-:-:S13]  /*0800*/  ISETP.GE.U32.AND P0, PT, R8, 0x60, PT ;  /* 0x000000600800780c */ /* 0x000fda0003f06070 */
[----:B------:R-:W-:Y:S05]  /*0810*/  @!P0 BRA `(.L_x_45) ;  /* 0x0000000400c08947 */ /* 0x000fea0003800000 */
[----:B------:R-:W-:Y:S01]  /*0820*/  IADD3 R9, P0, PT, R17, UR6, RZ ;  /* 0x0000000611097c10 */ /* 0x000fe2000ff1e0ff */
[----:B------:R-:W0:Y:S01]  /*0830*/  LDCU.128 UR20, c[0x0][0x380] ;  /* 0x00007000ff1477ac */ /* 0x000e220008000c00 */
[----:B------:R-:W-:Y:S02]  /*0840*/  BSSY.RECONVERGENT B1, `(.L_x_48) ;  /* 0x0000044000017945 */ /* 0x000fe40003800200 */
[----:B------:R-:W-:Y:S01]  /*0850*/  IADD3.X R19, PT, PT, R19, UR12, RZ, P0, !PT ;  /* 0x0000000c13137c10 */ /* 0x000fe200087fe4ff */
[C---:B------:R-:W-:Y:S02]  /*0860*/  IMAD R7, R9.reuse, UR11, RZ ;  /* 0x0000000b09077c24 */ /* 0x040fe4000f8e02ff */
[----:B------:R-:W-:-:S04]  /*0870*/  IMAD.WIDE.U32 R8, R9, R4, RZ ;  /* 0x0000000409087225 */ /* 0x000fc800078e00ff */
[----:B------:R-:W-:Y:S01]  /*0880*/  IMAD R7, R19, R4, R7 ;  /* 0x0000000413077224 */ /* 0x000fe200078e0207 */
[----:B------:R-:W-:Y:S01]  /*0890*/  IADD3 R4, PT, PT, -R5, UR15, RZ ;  /* 0x0000000f05047c10 */ /* 0x000fe2000fffe1ff */
[----:B------:R-:W-:Y:S02]  /*08a0*/  IMAD.SHL.U32 R10, R8, 0x2, RZ ;  /* 0x00000002080a7824 */ /* 0x000fe400078e00ff */
[----:B------:R-:W-:Y:S01]  /*08b0*/  IMAD.IADD R9, R9, 0x1, R7 ;  /* 0x0000000109097824 */ /* 0x000fe200078e0207 */
[C---:B------:R-:W-:Y:S01]  /*08c0*/  SHF.L.U64.HI R7, R6.reuse, 0x1, R21 ;  /* 0x0000000106077819 */ /* 0x040fe20000010215 */
[----:B------:R-:W-:Y:S01]  /*08d0*/  IMAD.SHL.U32 R6, R6, 0x2, RZ ;  /* 0x0000000206067824 */ /* 0x000fe200078e00ff */
[----:B------:R-:W-:Y:S02]  /*08e0*/  ISETP.GT.AND P1, PT, R4, 0x180, PT ;  /* 0x000001800400780c */ /* 0x000fe40003f24270 */
[----:B------:R-:W-:Y:S01]  /*08f0*/  SHF.L.U64.HI R11, R8, 0x1, R9 ;  /* 0x00000001080b7819 */ /* 0x000fe20000010209 */
[----:B------:R-:W-:-:S04]  /*0900*/  IMAD.WIDE.U32 R6, R5, 0x10, R6 ;  /* 0x0000001005067825 */ /* 0x000fc800078e0006 */
[----:B------:R-:W-:Y:S01]  /*0910*/  IMAD.WIDE.U32 R8, R5, 0x10, R10 ;  /* 0x0000001005087825 */ /* 0x000fe200078e000a */
[----:B0-----:R-:W-:Y:S02]  /*0920*/  IADD3 R6, P3, PT, R6, UR22, RZ ;  /* 0x0000001606067c10 */ /* 0x001fe4000ff7e0ff */
[----:B------:R-:W-:Y:S02]  /*0930*/  IADD3 R28, P0, PT, R8, UR20, RZ ;  /* 0x00000014081c7c10 */ /* 0x000fe4000ff1e0ff */
[----:B------:R-:W-:Y:S02]  /*0940*/  IADD3 R6, P4, PT, R6, 0x400, RZ ;  /* 0x0000040006067810 */ /* 0x000fe40007f9e0ff */
[----:B------:R-:W-:Y:S02]  /*0950*/  IADD3 R28, P2, PT, R28, 0x400, RZ ;  /* 0x000004001c1c7810 */ /* 0x000fe40007f5e0ff */
[----:B------:R-:W-:Y:S02]  /*0960*/  IADD3.X R7, PT, PT, RZ, UR23, R7, P4, P3 ;  /* 0x00000017ff077c10 */ /* 0x000fe4000a7e6407 */
[----:B------:R-:W-:-:S02]  /*0970*/  IADD3.X R29, PT, PT, RZ, UR21, R9, P2, P0 ;  /* 0x00000015ff1d7c10 */ /* 0x000fc400097e0409 */
[----:B------:R-:W-:Y:S01]  /*0980*/  PLOP3.LUT P0, PT, PT, PT, PT, 0x80, 0x8 ;  /* 0x000000000008781c */ /* 0x000fe20003f0f070 */
[----:B------:R-:W-:-:S12]  /*0990*/  @!P1 BRA `(.L_x_49) ;  /* 0x0000000000b89947 */ /* 0x000fd80003800000 */
[----:B------:R-:W-:Y:S01]  /*09a0*/  IMAD.U32 R4, RZ, RZ, UR15 ;  /* 0x0000000fff047e24 */ /* 0x000fe2000f8e00ff */
[----:B------:R-:W-:-:S03]  /*09b0*/  PLOP3.LUT P0, PT, PT, PT, PT, 0x8, 0x80 ;  /* 0x000000000080781c */ /* 0x000fc60003f0e170 */
[----:B------:R-:W-:-:S10]  /*09c0*/  VIADD R4, R4, 0xfffffe80 ;  /* 0xfffffe8004047836 */ /* 0x000fd40000000000 */
.L_x_50:
[----:B------:R-:W2:Y:S04]  /*09d0*/  LDG.E.128 R8, desc[UR16][R6.64+-0x400] ;  /* 0xfffc001006087981 */ /* 0x000ea8000c1e1d00 */
[----:B--2---:R0:W-:Y:S04]  /*09e0*/  STG.E.128 desc[UR16][R28.64+-0x400], R8 ;  /* 0xfffc00081c007986 */ /* 0x0041e8000c101d10 */
[----:B0-----:R-:W2:Y:S04]  /*09f0*/  LDG.E.128 R8, desc[UR16][R6.64+-0x200] ;  /* 0xfffe001006087981 */ /* 0x001ea8000c1e1d00 */
[----:B--2---:R0:W-:Y:S04]  /*0a00*/  STG.E.128 desc[UR16][R28.64+-0x200], R8 ;  /* 0xfffe00081c007986 */ /* 0x0041e8000c101d10 */
[----:B------:R-:W2:Y:S04]  /*0a10*/  LDG.E.128 R12, desc[UR16][R6.64] ;  /* 0x00000010060c7981 */ /* 0x000ea8000c1e1d00 */
[----:B--2---:R-:W-:Y:S04]  /*0a20*/  STG.E.128 desc[UR16][R28.64], R12 ;  /* 0x0000000c1c007986 */ /* 0x004fe8000c101d10 */
[----:B------:R-:W2:Y:S04]  /*0a30*/  LDG.E.128 R16, desc[UR16][R6.64+0x200] ;  /* 0x0002001006107981 */ /* 0x000ea8000c1e1d00 */
[----:B--2---:R-:W-:Y:S04]  /*0a40*/  STG.E.128 desc[UR16][R28.64+0x200], R16 ;  /* 0x000200101c007986 */ /* 0x004fe8000c101d10 */
[----:B------:R-:W2:Y:S04]  /*0a50*/  LDG.E.128 R20, desc[UR16][R6.64+0x400] ;  /* 0x0004001006147981 */ /* 0x000ea8000c1e1d00 */
[----:B--2---:R-:W-:Y:S04]  /*0a60*/  STG.E.128 desc[UR16][R28.64+0x400], R20 ;  /* 0x000400141c007986 */ /* 0x004fe8000c101d10 */
[----:B------:R-:W2:Y:S04]  /*0a70*/  LDG.E.128 R24, desc[UR16][R6.64+0x600] ;  /* 0x0006001006187981 */ /* 0x000ea8000c1e1d00 */
[----:B--2---:R-:W-:Y:S04]  /*0a80*/  STG.E.128 desc[UR16][R28.64+0x600], R24 ;  /* 0x000600181c007986 */ /* 0x004fe8000c101d10 */
[----:B0-----:R-:W2:Y:S04]  /*0a90*/  LDG.E.128 R8, desc[UR16][R6.64+0x800] ;  /* 0x0008001006087981 */ /* 0x001ea8000c1e1d00 */
        /* <DEDUP_REMOVED lines=14> */
[----:B--2---:R-:W-:Y:S04]  /*0b80*/  STG.E.128 desc[UR16][R28.64+0x1600], R8 ;  /* 0x001600081c007986 */ /* 0x004fe8000c101d10 */
[----:B------:R-:W2:Y:S01]  /*0b90*/  LDG.E.128 R12, desc[UR16][R6.64+0x1800] ;  /* 0x00180010060c7981 */ /* 0x000ea2000c1e1d00 */
[----:B------:R-:W-:-:S05]  /*0ba0*/  VIADD R5, R5, 0x200 ;  /* 0x0000020005057836 */ /* 0x000fca0000000000 */
[----:B------:R-:W-:Y:S01]  /*0bb0*/  ISETP.GE.AND P1, PT, R5, R4, PT ;  /* 0x000000040500720c */ /* 0x000fe20003f26270 */
[----:B--2---:R-:W-:Y:S04]  /*0bc0*/  STG.E.128 desc[UR16][R28.64+0x1800], R12 ;  /* 0x0018000c1c007986 */ /* 0x004fe8000c101d10 */
[----:B------:R0:W2:Y:S01]  /*0bd0*/  LDG.E.128 R16, desc[UR16][R6.64+0x1a00] ;  /* 0x001a001006107981 */ /* 0x0000a2000c1e1d00 */
[----:B------:R-:W-:Y:S02]  /*0be0*/  IADD3 R20, P3, PT, R6, 0x2000, RZ ;  /* 0x0000200006147810 */ /* 0x000fe40007f7e0ff */
[----:B------:R-:W-:-:S03]  /*0bf0*/  IADD3 R22, P2, PT, R28, 0x2000, RZ ;  /* 0x000020001c167810 */ /* 0x000fc60007f5e0ff */
[----:B------:R-:W-:Y:S02]  /*0c00*/  IMAD.X R21, RZ, RZ, R7, P3 ;  /* 0x000000ffff157224 */ /* 0x000fe400018e0607 */
[----:B------:R-:W-:Y:S02]  /*0c10*/  IMAD.X R23, RZ, RZ, R29, P2 ;  /* 0x000000ffff177224 */ /* 0x000fe400010e061d */
[----:B0-----:R-:W-:Y:S02]  /*0c20*/  IMAD.MOV.U32 R6, RZ, RZ, R20 ;  /* 0x000000ffff067224 */ /* 0x001fe400078e0014 */
[----:B------:R-:W-:Y:S01]  /*0c30*/  IMAD.MOV.U32 R7, RZ, RZ, R21 ;  /* 0x000000ffff077224 */ /* 0x000fe200078e0015 */
[----:B--2---:R0:W-:Y:S02]  /*0c40*/  STG.E.128 desc[UR16][R28.64+0x1a00], R16 ;  /* 0x001a00101c007986 */ /* 0x0041e4000c101d10 */
[----:B0-----:R-:W-:Y:S02]  /*0c50*/  IMAD.MOV.U32 R28, RZ, RZ, R22 ;  /* 0x000000ffff1c7224 */ /* 0x001fe400078e0016 */
[----:B------:R-:W-:Y:S01]  /*0c60*/  IMAD.MOV.U32 R29, RZ, RZ, R23 ;  /* 0x000000ffff1d7224 */ /* 0x000fe200078e0017 */
[----:B------:R-:W-:Y:S06]  /*0c70*/  @!P1 BRA `(.L_x_50) ;  /* 0xfffffffc00549947 */ /* 0x000fec000383ffff */
.L_x_49:
[----:B------:R-:W-:Y:S05]  /*0c80*/  BSYNC.RECONVERGENT B1 ;  /* 0x0000000000017941 */ /* 0x000fea0003800200 */
.L_x_48:
[----:B------:R-:W-:Y:S01]  /*0c90*/  IADD3 R4, PT, PT, -R5, UR15, RZ ;  /* 0x0000000f05047c10 */ /* 0x000fe2000fffe1ff */
[----:B------:R-:W-:Y:S03]  /*0ca0*/  BSSY.RECONVERGENT B1, `(.L_x_51) ;  /* 0x000001d000017945 */ /* 0x000fe60003800200 */
[----:B------:R-:W-:-:S13]  /*0cb0*/  ISETP.GT.AND P1, PT, R4, 0x80, PT ;  /* 0x000000800400780c */ /* 0x000fda0003f24270 */
[----:B------:R-:W-:Y:S05]  /*0cc0*/  @!P1 BRA `(.L_x_52) ;  /* 0x0000000000689947 */ /* 0x000fea0003800000 */
[----:B------:R-:W2:Y:S04]  /*0cd0*/  LDG.E.128 R8, desc[UR16][R6.64+-0x400] ;  /* 0xfffc001006087981 */ /* 0x000ea8000c1e1d00 */
[----:B--2---:R0:W-:Y:S04]  /*0ce0*/  STG.E.128 desc[UR16][R28.64+-0x400], R8 ;  /* 0xfffc00081c007986 */ /* 0x0041e8000c101d10 */
[----:B0-----:R-:W2:Y:S04]  /*0cf0*/  LDG.E.128 R8, desc[UR16][R6.64+-0x200] ;  /* 0xfffe001006087981 */ /* 0x001ea8000c1e1d00 */
[----:B--2---:R0:W-:Y:S04]  /*0d00*/  STG.E.128 desc[UR16][R28.64+-0x200], R8 ;  /* 0xfffe00081c007986 */ /* 0x0041e8000c101d10 */
[----:B------:R-:W2:Y:S04]  /*0d10*/  LDG.E.128 R12, desc[UR16][R6.64] ;  /* 0x00000010060c7981 */ /* 0x000ea8000c1e1d00 */
[----:B--2---:R1:W-:Y:S04]  /*0d20*/  STG.E.128 desc[UR16][R28.64], R12 ;  /* 0x0000000c1c007986 */ /* 0x0043e8000c101d10 */
[----:B------:R-:W2:Y:S04]  /*0d30*/  LDG.E.128 R16, desc[UR16][R6.64+0x200] ;  /* 0x0002001006107981 */ /* 0x000ea8000c1e1d00 */
[----:B--2---:R-:W-:Y:S04]  /*0d40*/  STG.E.128 desc[UR16][R28.64+0x200], R16 ;  /* 0x000200101c007986 */ /* 0x004fe8000c101d10 */
[----:B------:R-:W2:Y:S04]  /*0d50*/  LDG.E.128 R20, desc[UR16][R6.64+0x400] ;  /* 0x0004001006147981 */ /* 0x000ea8000c1e1d00 */
[----:B--2---:R-:W-:Y:S04]  /*0d60*/  STG.E.128 desc[UR16][R28.64+0x400], R20 ;  /* 0x000400141c007986 */ /* 0x004fe8000c101d10 */
[----:B------:R-:W2:Y:S04]  /*0d70*/  LDG.E.128 R24, desc[UR16][R6.64+0x600] ;  /* 0x0006001006187981 */ /* 0x000ea8000c1e1d00 */
[----:B--2---:R-:W-:Y:S04]  /*0d80*/  STG.E.128 desc[UR16][R28.64+0x600], R24 ;  /* 0x000600181c007986 */ /* 0x004fe8000c101d10 */
[----:B0-----:R-:W2:Y:S01]  /*0d90*/  LDG.E.128 R8, desc[UR16][R6.64+0x800] ;  /* 0x0008001006087981 */ /* 0x001ea2000c1e1d00 */
[----:B-1----:R-:W-:-:S02]  /*0da0*/  IADD3 R12, P1, PT, R28, 0x1000, RZ ;  /* 0x000010001c0c7810 */ /* 0x002fc40007f3e0ff */
[----:B------:R-:W-:Y:S01]  /*0db0*/  IADD3 R4, P2, PT, R6, 0x1000, RZ ;  /* 0x0000100006047810 */ /* 0x000fe20007f5e0ff */
[----:B--2---:R0:W-:Y:S04]  /*0dc0*/  STG.E.128 desc[UR16][R28.64+0x800], R8 ;  /* 0x000800081c007986 */ /* 0x0041e8000c101d10 */
[----:B0-----:R0:W2:Y:S01]  /*0dd0*/  LDG.E.128 R8, desc[UR16][R6.64+0xa00] ;  /* 0x000a001006087981 */ /* 0x0010a2000c1e1d00 */
[----:B------:R-:W-:Y:S01]  /*0de0*/  IMAD.X R15, RZ, RZ, R29, P1 ;  /* 0x000000ffff0f7224 */ /* 0x000fe200008e061d */
[----:B------:R-:W-:Y:S01]  /*0df0*/  PLOP3.LUT P0, PT, PT, PT, PT, 0x8, 0x80 ;  /* 0x000000000080781c */ /* 0x000fe20003f0e170 */
[----:B------:R-:W-:Y:S02]  /*0e00*/  IMAD.X R13, RZ, RZ, R7, P2 ;  /* 0x000000ffff0d7224 */ /* 0x000fe400010e0607 */
[----:B------:R-:W-:-:S02]  /*0e10*/  VIADD R5, R5, 0x100 ;  /* 0x0000010005057836 */ /* 0x000fc40000000000 */
[----:B0-----:R-:W-:Y:S02]  /*0e20*/  IMAD.MOV.U32 R6, RZ, RZ, R4 ;  /* 0x000000ffff067224 */ /* 0x001fe400078e0004 */
[----:B------:R-:W-:Y:S01]  /*0e30*/  IMAD.MOV.U32 R7, RZ, RZ, R13 ;  /* 0x000000ffff077224 */ /* 0x000fe200078e000d */
[----:B--2---:R0:W-:Y:S02]  /*0e40*/  STG.E.128 desc[UR16][R28.64+0xa00], R8 ;  /* 0x000a00081c007986 */ /* 0x0041e4000c101d10 */
[----:B0-----:R-:W-:Y:S02]  /*0e50*/  IMAD.MOV.U32 R28, RZ, RZ, R12 ;  /* 0x000000ffff1c7224 */ /* 0x001fe400078e000c */
[----:B------:R-:W-:-:S07]  /*0e60*/  IMAD.MOV.U32 R29, RZ, RZ, R15 ;  /* 0x000000ffff1d7224 */ /* 0x000fce00078e000f */
.L_x_52:
[----:B------:R-:W-:Y:S05]  /*0e70*/  BSYNC.RECONVERGENT B1 ;  /* 0x0000000000017941 */ /* 0x000fea0003800200 */
.L_x_51:
[----:B------:R-:W-:-:S13]  /*0e80*/  ISETP.LT.OR P0, PT, R5, UR15, P0 ;  /* 0x0000000f05007c0c */ /* 0x000fda0008701670 */
[----:B------:R-:W-:Y:S05]  /*0e90*/  @!P0 BRA `(.L_x_45) ;  /* 0x0000000000208947 */ /* 0x000fea0003800000 */
[----:B------:R-:W2:Y:S04]  /*0ea0*/  LDG.E.128 R8, desc[UR16][R6.64+-0x400] ;  /* 0xfffc001006087981 */ /* 0x000ea8000c1e1d00 */
[----:B--2---:R0:W-:Y:S04]  /*0eb0*/  STG.E.128 desc[UR16][R28.64+-0x400], R8 ;  /* 0xfffc00081c007986 */ /* 0x0041e8000c101d10 */
[----:B------:R-:W2:Y:S04]  /*0ec0*/  LDG.E.128 R12, desc[UR16][R6.64+-0x200] ;  /* 0xfffe0010060c7981 */ /* 0x000ea8000c1e1d00 */
[----:B--2---:R0:W-:Y:S04]  /*0ed0*/  STG.E.128 desc[UR16][R28.64+-0x200], R12 ;  /* 0xfffe000c1c007986 */ /* 0x0041e8000c101d10 */
[----:B------:R-:W2:Y:S04]  /*0ee0*/  LDG.E.128 R16, desc[UR16][R6.64] ;  /* 0x0000001006107981 */ /* 0x000ea8000c1e1d00 */
[----:B--2---:R0:W-:Y:S04]  /*0ef0*/  STG.E.128 desc[UR16][R28.64], R16 ;  /* 0x000000101c007986 */ /* 0x0041e8000c101d10 */
[----:B------:R-:W2:Y:S04]  /*0f00*/  LDG.E.128 R20, desc[UR16][R6.64+0x200] ;  /* 0x0002001006147981 */ /* 0x000ea8000c1e1d00 */
[----:B--2---:R0:W-:Y:S02]  /*0f10*/  STG.E.128 desc[UR16][R28.64+0x200], R20 ;  /* 0x000200141c007986 */ /* 0x0041e4000c101d10 */
.L_x_45:
[----:B------:R-:W-:Y:S05]  /*0f20*/  BSYNC.RECONVERGENT B0 ;  /* 0x0000000000007941 */ /* 0x000fea0003800200 */
.L_x_44:
[----:B------:R-:W-:-:S05]  /*0f30*/  IMAD.U32 R4, RZ, RZ, UR10 ;  /* 0x0000000aff047e24 */ /* 0x000fca000f8e00ff */
[----:B------:R-:W-:-:S04]  /*0f40*/  LEA.HI R3, R4, R3, RZ, 0x1b ;  /* 0x0000000304037211 */ /* 0x000fc800078fd8ff */
[----:B------:R-:W-:-:S13]  /*0f50*/  ISETP.GE.AND P0, PT, R3, R0, PT ;  /* 0x000000000300720c */ /* 0x000fda0003f06270 */
[----:B------:R-:W-:Y:S05]  /*0f60*/  @!P0 BRA `(.L_x_53) ;  /* 0xfffffff400108947 */ /* 0x000fea000383ffff */
[----:B------:R-:W-:Y:S05]  /*0f70*/  EXIT ;  /* 0x000000000000794d */ /* 0x000fea0003800000 */
.L_x_41:
[----:B------:R-:W1:Y:S01]  /*0f80*/  LDS R7, [UR9+0x4] ;  /* 0x00000409ff077984 */ /* 0x000e620008000800 */
[----:B0-----:R-:W-:Y:S02]  /*0f90*/  LOP3.LUT R6, RZ, R2, RZ, 0x33, !PT ;  /* 0x00000002ff067212 */ /* 0x001fe400078e33ff */
[----:B------:R-:W-:-:S03]  /*0fa0*/  LOP3.LUT R4, R2, 0x60, RZ, 0xfc, !PT ;  /* 0x0000006002047812 */ /* 0x000fc600078efcff */
[----:B------:R-:W-:-:S05]  /*0fb0*/  VIADD R6, R6, UR15 ;  /* 0x0000000f06067c36 */ /* 0x000fca0008000000 */
[----:B------:R-:W-:-:S07]  /*0fc0*/  LOP3.LUT R5, R6, 0x60, RZ, 0xc0, !PT ;  /* 0x0000006006057812 */ /* 0x000fce00078ec0ff */
.L_x_59:
[----:B------:R-:W-:Y:S01]  /*0fd0*/  ISETP.GE.AND P0, PT, R2, UR15, PT ;  /* 0x0000000f02007c0c */ /* 0x000fe2000bf06270 */
[----:B------:R-:W-:-:S12]  /*0fe0*/  BSSY.RECONVERGENT B0, `(.L_x_54) ;  /* 0x000003b000007945 */ /* 0x000fd80003800200 */
[----:B------:R-:W-:Y:S05]  /*0ff0*/  @P0 BRA `(.L_x_55) ;  /* 0x0000000000e40947 */ /* 0x000fea0003800000 */
[----:B------:R-:W0:Y:S01]  /*1000*/  LDCU UR6, c[0x0][0x39c] ;  /* 0x00007380ff0677ac */ /* 0x000e220008000800 */
[----:B-1----:R-:W-:Y:S01]  /*1010*/  IMAD.IADD R15, R7, 0x1, R3 ;  /* 0x00000001070f7824 */ /* 0x002fe200078e0203 */
[----:B------:R-:W-:Y:S01]  /*1020*/  ISETP.NE.AND P2, PT, R5, 0x60, PT ;  /* 0x000000600500780c */ /* 0x000fe20003f45270 */
[----:B------:R-:W-:Y:S01]  /*1030*/  IMAD.U32 R12, RZ, RZ, UR18 ;  /* 0x00000012ff0c7e24 */ /* 0x000fe2000f8e00ff */
[----:B------:R-:W1:Y:S01]  /*1040*/  LDCU.128 UR20, c[0x0][0x380] ;  /* 0x00007000ff1477ac */ /* 0x000e620008000c00 */
[----:B------:R-:W-:Y:S01]  /*1050*/  IMAD.U32 R10, RZ, RZ, UR4 ;  /* 0x00000004ff0a7e24 */ /* 0x000fe2000f8e00ff */
[----:B------:R-:W-:Y:S01]  /*1060*/  SHF.R.S32.HI R14, RZ, 0x1f, R15 ;  /* 0x0000001fff0e7819 */ /* 0x000fe2000001140f */
[----:B------:R-:W-:Y:S01]  /*1070*/  IMAD.U32 R9, RZ, RZ, UR13 ;  /* 0x0000000dff097e24 */ /* 0x000fe2000f8e00ff */
[----:B------:R-:W-:Y:S01]  /*1080*/  BSSY.RECONVERGENT B1, `(.L_x_56) ;  /* 0x0000021000017945 */ /* 0x000fe20003800200 */
[----:B------:R-:W-:Y:S02]  /*1090*/  IMAD.U32 R13, RZ, RZ, UR19 ;  /* 0x00000013ff0d7e24 */ /* 0x000fe4000f8e00ff */
[----:B------:R-:W-:-:S02]  /*10a0*/  IMAD.MOV.U32 R8, RZ, RZ, R12 ;  /* 0x000000ffff087224 */ /* 0x000fc400078e000c */
[----:B------:R-:W-:Y:S02]  /*10b0*/  IMAD.U32 R13, RZ, RZ, UR14 ;  /* 0x0000000eff0d7e24 */ /* 0x000fe4000f8e00ff */
[----:B------:R-:W-:Y:S02]  /*10c0*/  IMAD.MOV.U32 R12, RZ, RZ, R10 ;  /* 0x000000ffff0c7224 */ /* 0x000fe400078e000a */
[----:B------:R-:W-:Y:S02]  /*10d0*/  IMAD.U32 R11, RZ, RZ, UR5 ;  /* 0x00000005ff0b7e24 */ /* 0x000fe4000f8e00ff */
[----:B0-----:R-:W-:Y:S02]  /*10e0*/  IMAD R14, R14, UR6, RZ ;  /* 0x000000060e0e7c24 */ /* 0x001fe4000f8e02ff */
[----:B------:R-:W-:-:S04]  /*10f0*/  IMAD.WIDE.U32 R8, R15, UR6, R8 ;  /* 0x000000060f087c25 */ /* 0x000fc8000f8e0008 */
[----:B------:R-:W-:Y:S01]  /*1100*/  IMAD.WIDE.U32 R10, R3, UR6, R12 ;  /* 0x00000006030a7c25 */ /* 0x000fe2000f8e000c */
[----:B-1----:R-:W-:-:S03]  /*1110*/  LEA R22, P0, R8, UR20, 0x1 ;  /* 0x0000001408167c11 */ /* 0x002fc6000f8008ff */
[----:B------:R-:W-:Y:S01]  /*1120*/  IMAD R15, R15, UR11, R14 ;  /* 0x0000000b0f0f7c24 */ /* 0x000fe2000f8e020e */
[C---:B------:R-:W-:Y:S01]  /*1130*/  LEA R20, P1, R10.reuse, UR22, 0x1 ;  /* 0x000000160a147c11 */ /* 0x040fe2000f8208ff */
[----:B------:R-:W-:Y:S02]  /*1140*/  IMAD R11, R3, UR11, R11 ;  /* 0x0000000b030b7c24 */ /* 0x000fe4000f8e020b */
[----:B------:R-:W-:Y:S02]  /*1150*/  IMAD.IADD R9, R9, 0x1, R15 ;  /* 0x0000000109097824 */ /* 0x000fe400078e020f */
[----:B------:R-:W-:Y:S01]  /*1160*/  IMAD.MOV.U32 R24, RZ, RZ, R2 ;  /* 0x000000ffff187224 */ /* 0x000fe200078e0002 */
[----:B------:R-:W-:Y:S02]  /*1170*/  LEA.HI.X R21, R10, UR23, R11, 0x1, P1 ;  /* 0x000000170a157c11 */ /* 0x000fe400088f0c0b */
[----:B------:R-:W-:Y:S01]  /*1180*/  LEA.HI.X R23, R8, UR21, R9, 0x1, P0 ;  /* 0x0000001508177c11 */ /* 0x000fe200080f0c09 */
[----:B------:R-:W-:Y:S06]  /*1190*/  @!P2 BRA `(.L_x_57) ;  /* 0x00000000003ca947 */ /* 0x000fec0003800000 */
[----:B------:R-:W-:-:S05]  /*11a0*/  IMAD.WIDE.U32 R14, R2, 0x10, R20 ;  /* 0x00000010020e7825 */ /* 0x000fca00078e0014 */
[----:B------:R-:W2:Y:S01]  /*11b0*/  LDG.E.128 R8, desc[UR16][R14.64] ;  /* 0x000000100e087981 */ /* 0x000ea2000c1e1d00 */
[C---:B------:R-:W-:Y:S01]  /*11c0*/  IMAD.WIDE.U32 R12, R2.reuse, 0x10, R22 ;  /* 0x00000010020c7825 */ /* 0x040fe200078e0016 */
[----:B------:R-:W-:Y:S02]  /*11d0*/  ISETP.NE.AND P0, PT, R5, RZ, PT ;  /* 0x000000ff0500720c */ /* 0x000fe40003f05270 */
[----:B------:R-:W-:Y:S02]  /*11e0*/  LOP3.LUT R24, R2, 0x20, RZ, 0xfc, !PT ;  /* 0x0000002002187812 */ /* 0x000fe400078efcff */
[----:B--2---:R0:W-:Y:S09]  /*11f0*/  STG.E.128 desc[UR16][R12.64], R8 ;  /* 0x000000080c007986 */ /* 0x0041f2000c101d10 */
[----:B------:R-:W-:Y:S05]  /*1200*/  @!P0 BRA `(.L_x_57) ;  /* 0x0000000000208947 */ /* 0x000fea0003800000 */
[----:B0-----:R-:W2:Y:S01]  /*1210*/  LDG.E.128 R8, desc[UR16][R14.64+0x200] ;  /* 0x000200100e087981 */ /* 0x001ea2000c1e1d00 */
[----:B------:R-:W-:Y:S02]  /*1220*/  ISETP.NE.AND P0, PT, R5, 0x20, PT ;  /* 0x000000200500780c */ /* 0x000fe40003f05270 */
[----:B------:R-:W-:Y:S01]  /*1230*/  LOP3.LUT R24, R2, 0x40, RZ, 0xfc, !PT ;  /* 0x0000004002187812 */ /* 0x000fe200078efcff */
[----:B--2---:R1:W-:Y:S10]  /*1240*/  STG.E.128 desc[UR16][R12.64+0x200], R8 ;  /* 0x000200080c007986 */ /* 0x0043f4000c101d10 */
[----:B------:R-:W-:Y:S05]  /*1250*/  @!P0 BRA `(.L_x_57) ;  /* 0x00000000000c8947 */ /* 0x000fea0003800000 */
[----:B-1----:R-:W2:Y:S01]  /*1260*/  LDG.E.128 R8, desc[UR16][R14.64+0x400] ;  /* 0x000400100e087981 */ /* 0x002ea2000c1e1d00 */
[----:B------:R-:W-:-:S03]  /*1270*/  IMAD.MOV.U32 R24, RZ, RZ, R4 ;  /* 0x000000ffff187224 */ /* 0x000fc600078e0004 */
[----:B--2---:R2:W-:Y:S04]  /*1280*/  STG.E.128 desc[UR16][R12.64+0x400], R8 ;  /* 0x000400080c007986 */ /* 0x0045e8000c101d10 */
.L_x_57:
[----:B------:R-:W-:Y:S05]  /*1290*/  BSYNC.RECONVERGENT B1 ;  /* 0x0000000000017941 */ /* 0x000fea0003800200 */
.L_x_56:
[----:B------:R-:W-:-:S13]  /*12a0*/  ISETP.GE.U32.AND P0, PT, R6, 0x60, PT ;  /* 0x000000600600780c */ /* 0x000fda0003f06070 */
[----:B------:R-:W-:Y:S05]  /*12b0*/  @!P0 BRA `(.L_x_55) ;  /* 0x0000000000348947 */ /* 0x000fea0003800000 */
.L_x_58:
[----:B---3--:R-:W-:-:S05]  /*12c0*/  IMAD.WIDE.U32 R16, R24, 0x10, R20 ;  /* 0x0000001018107825 */ /* 0x008fca00078e0014 */
[----:B012---:R-:W2:Y:S01]  /*12d0*/  LDG.E.128 R8, desc[UR16][R16.64] ;  /* 0x0000001010087981 */ /* 0x007ea2000c1e1d00 */
[----:B------:R-:W-:-:S05]  /*12e0*/  IMAD.WIDE.U32 R26, R24, 0x10, R22 ;  /* 0x00000010181a7825 */ /* 0x000fca00078e0016 */
[----:B--2---:R0:W-:Y:S04]  /*12f0*/  STG.E.128 desc[UR16][R26.64], R8 ;  /* 0x000000081a007986 */ /* 0x0041e8000c101d10 */
[----:B0-----:R-:W2:Y:S04]  /*1300*/  LDG.E.128 R8, desc[UR16][R16.64+0x200] ;  /* 0x0002001010087981 */ /* 0x001ea8000c1e1d00 */
[----:B--2---:R3:W-:Y:S04]  /*1310*/  STG.E.128 desc[UR16][R26.64+0x200], R8 ;  /* 0x000200081a007986 */ /* 0x0047e8000c101d10 */
[----:B------:R-:W2:Y:S04]  /*1320*/  LDG.E.128 R12, desc[UR16][R16.64+0x400] ;  /* 0x00040010100c7981 */ /* 0x000ea8000c1e1d00 */
[----:B--2---:R3:W-:Y:S04]  /*1330*/  STG.E.128 desc[UR16][R26.64+0x400], R12 ;  /* 0x0004000c1a007986 */ /* 0x0047e8000c101d10 */
[----:B------:R-:W2:Y:S01]  /*1340*/  LDG.E.128 R16, desc[UR16][R16.64+0x600] ;  /* 0x0006001010107981 */ /* 0x000ea2000c1e1d00 */
[----:B------:R-:W-:-:S05]  /*1350*/  VIADD R24, R24, 0x80 ;  /* 0x0000008018187836 */ /* 0x000fca0000000000 */
[----:B------:R-:W-:Y:S01]  /*1360*/  ISETP.GE.AND P0, PT, R24, UR15, PT ;  /* 0x0000000f18007c0c */ /* 0x000fe2000bf06270 */
[----:B--2---:R3:W-:-:S12]  /*1370*/  STG.E.128 desc[UR16][R26.64+0x600], R16 ;  /* 0x000600101a007986 */ /* 0x0047d8000c101d10 */
[----:B------:R-:W-:Y:S05]  /*1380*/  @!P0 BRA `(.L_x_58) ;  /* 0xfffffffc00cc8947 */ /* 0x000fea000383ffff */
.L_x_55:
[----:B------:R-:W-:Y:S05]  /*1390*/  BSYNC.RECONVERGENT B0 ;  /* 0x0000000000007941 */ /* 0x000fea0003800200 */
.L_x_54:
[----:B0123--:R-:W-:-:S05]  /*13a0*/  IMAD.U32 R8, RZ, RZ, UR10 ;  /* 0x0000000aff087e24 */ /* 0x00ffca000f8e00ff */
[----:B------:R-:W-:-:S04]  /*13b0*/  LEA.HI R3, R8, R3, RZ, 0x1b ;  /* 0x0000000308037211 */ /* 0x000fc800078fd8ff */
[----:B------:R-:W-:-:S13]  /*13c0*/  ISETP.GE.AND P0, PT, R3, R0, PT ;  /* 0x000000000300720c */ /* 0x000fda0003f06270 */
[----:B------:R-:W-:Y:S05]  /*13d0*/  @!P0 BRA `(.L_x_59) ;  /* 0xfffffff800fc8947 */ /* 0x000fea000383ffff */
[----:B------:R-:W-:Y:S05]  /*13e0*/  EXIT ;  /* 0x000000000000794d */ /* 0x000fea0003800000 */
.L_x_60:
        /* <DEDUP_REMOVED lines=9> */
.L_x_679:


//--------------------- .text._ZN18transformer_engine16context_parallel26thd_grad_correction_kernelI13__nv_bfloat16NS0_12EmptyFunctorENS0_10AddFunctorIS2_EELi1ELi32EEEvPT_S7_Piiii --------------------------
	.section	.text._ZN18transformer_engine16context_parallel26thd_grad_correction_kernelI13__nv_bfloat16NS0_12EmptyFunctorENS0_10AddFunctorIS2_EELi1ELi32EEEvPT_S7_Piiii,"ax",@progbits
	.align	128
        .global         _ZN18transformer_engine16context_parallel26thd_grad_correction_kernelI13__nv_bfloat16NS0_12EmptyFunctorENS0_10AddFunctorIS2_EELi1ELi32EEEvPT_S7_Piiii
        .type           _ZN18transformer_engine16context_parallel26thd_grad_correction_kernelI13__nv_bfloat16NS0_12EmptyFunctorENS0_10AddFunctorIS2_EELi1ELi32EEEvPT_S7_Piiii,@function
        .size           _ZN18transformer_engine16context_parallel26thd_grad_correction_kernelI13__nv_bfloat16NS0_12EmptyFunctorENS0_10AddFunctorIS2_EELi1ELi32EEEvPT_S7_Piiii,(.L_x_680 - _ZN18transformer_engine16context_parallel26thd_grad_correction_kernelI13__nv_bfloat16NS0_12EmptyFunctorENS0_10AddFunctorIS2_EELi1ELi32EEEvPT_S7_Piiii)
        .other          _ZN18transformer_engine16context_parallel26thd_grad_correction_kernelI13__nv_bfloat16NS0_12EmptyFunctorENS0_10AddFunctorIS2_EELi1ELi32EEEvPT_S7_Piiii,@"STO_CUDA_ENTRY STV_DEFAULT"
_ZN18transformer_engine16context_parallel26thd_grad_correction_kernelI13__nv_bfloat16NS0_12EmptyFunctorENS0_10AddFunctorIS2_EELi1ELi32EEEvPT_S7_Piiii:
.text._ZN18transformer_engine16context_parallel26thd_grad_correction_kernelI13__nv_bfloat16NS0_12EmptyFunctorENS0_10AddFunctorIS2_EELi1ELi32EEEvPT_S7_Piiii:
        /* <DEDUP_REMOVED lines=13> */
.L_x_63:
[----:B--2---:R-:W-:-:S06]  /*00d0*/  IMAD.WIDE R2, R7, 0x4, R4 ;  /* 0x0000000407027825 */ /* 0x004fcc00078e0204 */
[----:B------:R-:W2:Y:S01]  /*00e0*/  LDG.E R2, desc[UR14][R2.64] ;  /* 0x0000000e02027981 */ /* 0x000ea2000c1e1900 */
[----:B0-----:R-:W-:Y:S02]  /*00f0*/  LEA R9, R7, R0, 0x2 ;  /* 0x0000000007097211 */ /* 0x001fe400078e10ff */
[----:B-1----:R-:W-:-:S04]  /*0100*/  IADD3 R7, PT, PT, R10, R7, RZ ;  /* 0x000000070a077210 */ /* 0x002fc80007ffe0ff */
[----:B------:R-:W-:Y:S02]  /*0110*/  ISETP.GT.AND P0, PT, R7, UR17, PT ;  /* 0x0000001107007c0c */ /* 0x000fe4000bf04270 */
[----:B--2---:R-:W-:-:S04]  /*0120*/  LEA.HI R6, R2, R2, RZ, 0x1 ;  /* 0x0000000202067211 */ /* 0x004fc800078f08ff */
[----:B------:R-:W-:-:S05]  /*0130*/  SHF.R.S32.HI R6, RZ, 0x1, R6 ;  /* 0x00000001ff067819 */ /* 0x000fca0000011406 */
[----:B------:R0:W-:Y:S02]  /*0140*/  STS [R9], R6 ;  /* 0x0000000609007388 */ /* 0x0001e40000000800 */
[----:B------:R-:W-:Y:S05]  /*0150*/  @!P0 BRA `(.L_x_63) ;  /* 0xfffffffc00dc8947 */ /* 0x000fea000383ffff */
.L_x_62:
[----:B------:R-:W-:Y:S05]  /*0160*/  BSYNC.RECONVERGENT B0 ;  /* 0x0000000000007941 */ /* 0x000fea0003800200 */
.L_x_61:
[----:B------:R-:W1:Y:S08]  /*0170*/  S2UR UR5, SR_CgaCtaId ;  /* 0x00000000000579c3 */ /* 0x000e700000008800 */
[----:B------:R-:W-:Y:S06]  /*0180*/  BAR.SYNC.DEFER_BLOCKING 0x0 ;  /* 0x0000000000007b1d */ /* 0x000fec0000010000 */
[----:B------:R-:W-:-:S02]  /*0190*/  UMOV UR4, 0x400 ;  /* 0x0000040000047882 */ /* 0x000fc40000000000 */
[----:B------:R-:W0:Y:S01]  /*01a0*/  LDC R5, c[0x0][0x360] ;  /* 0x0000d800ff057b82 */ /* 0x000e220000000800 */
[----:B-1----:R-:W-:Y:S01]  /*01b0*/  ULEA UR8, UR5, UR4, 0x18 ;  /* 0x0000000405087291 */ /* 0x002fe2000f8ec0ff */
[----:B------:R-:W0:Y:S03]  /*01c0*/  LDCU UR5, c[0x0][0x370] ;  /* 0x00006e00ff0577ac */ /* 0x000e260008000800 */
[----:B------:R-:W-:-:S09]  /*01d0*/  ULEA UR4, UR17, UR8, 0x2 ;  /* 0x0000000811047291 */ /* 0x000fd2000f8e10ff */
[----:B------:R-:W1:Y:S02]  /*01e0*/  LDS R0, [UR4] ;  /* 0x00000004ff007984 */ /* 0x000e640008000800 */
[----:B------:R-:W2:Y:S01]  /*01f0*/  S2UR UR4, SR_CTAID.X ;  /* 0x00000000000479c3 */ /* 0x000ea20000002500 */
[C---:B0-----:R-:W-:Y:S02]  /*0200*/  IMAD R6, R5.reuse, UR5, RZ ;  /* 0x0000000505067c24 */ /* 0x041fe4000f8e02ff */
[----:B--2---:R-:W-:-:S05]  /*0210*/  IMAD R2, R5, UR4, R8 ;  /* 0x0000000405027c24 */ /* 0x004fca000f8e0208 */
[----:B------:R-:W-:-:S04]  /*0220*/  SHF.R.U32.HI R3, RZ, 0x5, R2 ;  /* 0x00000005ff037819 */ /* 0x000fc80000011602 */
[----:B-1----:R-:W-:-:S13]  /*0230*/  ISETP.GE.AND P0, PT, R3, R0, PT ;  /* 0x000000000300720c */ /* 0x002fda0003f06270 */
[----:B------:R-:W-:Y:S05]  /*0240*/  @P0 EXIT ;  /* 0x000000000000094d */ /* 0x000fea0003800000 */
[----:B------:R-:W0:Y:S01]  /*0250*/  LDCU UR12, c[0x0][0x3a0] ;  /* 0x00007400ff0c77ac */ /* 0x000e220008000800 */
[----:B------:R-:W1:Y:S01]  /*0260*/  S2UR UR13, SR_CTAID.Y ;  /* 0x00000000000d79c3 */ /* 0x000e620000002600 */
[----:B------:R-:W-:Y:S01]  /*0270*/  LOP3.LUT R5, R8, 0x1f, RZ, 0xc0, !PT ;  /* 0x0000001f08057812 */ /* 0x000fe200078ec0ff */
[----:B------:R-:W0:Y:S01]  /*0280*/  LDCU UR9, c[0x0][0x39c] ;  /* 0x00007380ff0977ac */ /* 0x000e220008000800 */
[----:B------:R-:W-:Y:S02]  /*0290*/  UISETP.GE.AND UP0, UPT, UR17, 0x2, UPT ;  /* 0x000000021100788c */ /* 0x000fe4000bf06270 */
[----:B0-----:R-:W-:Y:S02]  /*02a0*/  UIMAD.WIDE UR4, UR12, UR9, URZ ;  /* 0x000000090c0472a5 */ /* 0x001fe4000f8e02ff */
[----:B------:R-:W-:Y:S02]  /*02b0*/  USHF.R.S32.HI UR16, URZ, 0x3, UR9 ;  /* 0x00000003ff107899 */ /* 0x000fe40008011409 */
[----:B------:R-:W-:-:S02]  /*02c0*/  USHF.R.U64 UR6, UR4, 0x1, UR5 ;  /* 0x0000000104067899 */ /* 0x000fc40008001205 */
[----:B------:R-:W-:Y:S02]  /*02d0*/  USHF.R.U32.HI UR7, URZ, 0x1, UR5 ;  /* 0x00000001ff077899 */ /* 0x000fe40008011605 */
[----:B-1----:R-:W-:Y:S02]  /*02e0*/  UIMAD.WIDE.U32 UR18, UR4, UR13, URZ ;  /* 0x0000000d041272a5 */ /* 0x002fe4000f8e00ff */
        /* <DEDUP_REMOVED lines=11> */
.L_x_72:
[----:B0-----:R-:W0:Y:S01]  /*03a0*/  S2R R7, SR_CgaCtaId ;  /* 0x0000000000077919 */ /* 0x001e220000008800 */
[----:B-1----:R-:W1:Y:S01]  /*03b0*/  LDCU UR6, c[0x0][0x398] ;  /* 0x00007300ff0677ac */ /* 0x002e620008000800 */
[----:B------:R-:W-:Y:S01]  /*03c0*/  MOV R4, 0x400 ;  /* 0x0000040000047802 */ /* 0x000fe20000000f00 */
[----:B------:R-:W-:Y:S01]  /*03d0*/  HFMA2 R2, -RZ, RZ, 0, 5.9604644775390625e-08 ;  /* 0x00000001ff027431 */ /* 0x000fe200000001ff */
[----:B------:R-:W-:Y:S02]  /*03e0*/  BSSY.RECONVERGENT B0, `(.L_x_65) ;  /* 0x000000d000007945 */ /* 0x000fe40003800200 */
[----:B0-23--:R-:W-:Y:S01]  /*03f0*/  LEA R9, R7, R4, 0x18 ;  /* 0x0000000407097211 */ /* 0x00dfe200078ec0ff */
[----:B-1----:R-:W-:-:S07]  /*0400*/  IMAD.U32 R7, RZ, RZ, UR6 ;  /* 0x00000006ff077e24 */ /* 0x002fce000f8e00ff */
.L_x_66:
[----:B------:R-:W-:-:S04]  /*0410*/  IADD3 R4, PT, PT, R7, R2, RZ ;  /* 0x0000000207047210 */ /* 0x000fc80007ffe0ff */
[----:B------:R-:W-:-:S04]  /*0420*/  LEA.HI R4, R4, R4, RZ, 0x1 ;  /* 0x0000000404047211 */ /* 0x000fc800078f08ff */
[----:B------:R-:W-:-:S04]  /*0430*/  SHF.R.S32.HI R4, RZ, 0x1, R4 ;  /* 0x00000001ff047819 */ /* 0x000fc80000011404 */
[----:B------:R-:W-:-:S06]  /*0440*/  LEA R8, R4, R9, 0x2 ;  /* 0x0000000904087211 */ /* 0x000fcc00078e10ff */
[----:B------:R-:W0:Y:S02]  /*0450*/  LDS R8, [R8] ;  /* 0x0000000008087984 */ /* 0x000e240000000800 */
[----:B0-----:R-:W-:-:S04]  /*0460*/  ISETP.GT.AND P0, PT, R8, R3, PT ;  /* 0x000000030800720c */ /* 0x001fc80003f04270 */
[----:B------:R-:W-:-:S09]  /*0470*/  SEL R7, R4, R7, P0 ;  /* 0x0000000704077207 */ /* 0x000fd20000000000 */
[----:B------:R-:W-:-:S04]  /*0480*/  @!P0 IADD3 R2, PT, PT, R4, 0x1, RZ ;  /* 0x0000000104028810 */ /* 0x000fc80007ffe0ff */
[----:B------:R-:W-:-:S13]  /*0490*/  ISETP.GE.AND P0, PT, R2, R7, PT ;  /* 0x000000070200720c */ /* 0x000fda0003f06270 */
[----:B------:R-:W-:Y:S05]  /*04a0*/  @!P0 BRA `(.L_x_66) ;  /* 0xfffffffc00d88947 */ /* 0x000fea000383ffff */
[----:B------:R-:W-:Y:S05]  /*04b0*/  BSYNC.RECONVERGENT B0 ;  /* 0x0000000000007941 */ /* 0x000fea0003800200 */
.L_x_65:
[----:B------:R-:W-:Y:S01]  /*04c0*/  ISETP.GE.AND P0, PT, R5, UR16, PT ;  /* 0x0000001005007c0c */ /* 0x000fe2000bf06270 */
[----:B------:R-:W-:Y:S01]  /*04d0*/  BSSY.RECONVERGENT B0, `(.L_x_67) ;  /* 0x000007c000007945 */ /* 0x000fe20003800200 */
[----:B------:R-:W-:-:S11]  /*04e0*/  IMAD R8, R2, 0x4, R9 ;  /* 0x0000000402087824 */ /* 0x000fd600078e0209 */
[----:B------:R-:W-:Y:S05]  /*04f0*/  @P0 BRA `(.L_x_68) ;  /* 0x0000000400e40947 */ /* 0x000fea0003800000 */
[----:B------:R-:W0:Y:S01]  /*0500*/  LDS R8, [R8] ;  /* 0x0000000008087984 */ /* 0x000e220000000800 */
[----:B------:R-:W1:Y:S01]  /*0510*/  LDC R10, c[0x0][0x39c] ;  /* 0x0000e700ff0a7b82 */ /* 0x000e620000000800 */
[-C--:B------:R-:W-:Y:S01]  /*0520*/  LOP3.LUT R4, RZ, R5.reuse, RZ, 0x33, !PT ;  /* 0x00000005ff047212 */ /* 0x080fe200078e33ff */
[----:B------:R-:W-:Y:S01]  /*0530*/  UMOV UR6, UR4 ;  /* 0x0000000400067c82 */ /* 0x000fe20008000000 */
[----:B------:R-:W-:Y:S01]  /*0540*/  UMOV UR7, UR11 ;  /* 0x0000000b00077c82 */ /* 0x000fe20008000000 */
[----:B------:R-:W-:Y:S01]  /*0550*/  BSSY.RECONVERGENT B1, `(.L_x_69) ;  /* 0x0000034000017945 */ /* 0x000fe20003800200 */
[----:B------:R-:W-:Y:S02]  /*0560*/  IADD3 R17, PT, PT, R4, UR16, RZ ;  /* 0x0000001004117c10 */ /* 0x000fe4000fffe0ff */
[----:B------:R-:W-:Y:S02]  /*0570*/  MOV R2, R5 ;  /* 0x0000000500027202 */ /* 0x000fe40000000f00 */
[----:B------:R-:W-:-:S04]  /*0580*/  LOP3.LUT R24, R17, 0x60, RZ, 0xc0, !PT ;  /* 0x0000006011187812 */ /* 0x000fc800078ec0ff */
[----:B------:R-:W-:Y:S01]  /*0590*/  ISETP.NE.AND P0, PT, R24, 0x60, PT ;  /* 0x000000601800780c */ /* 0x000fe20003f05270 */
[----:B-1----:R-:W-:Y:S01]  /*05a0*/  IMAD.WIDE.U32 R20, R3, R10, UR6 ;  /* 0x0000000603147e25 */ /* 0x002fe2000f8e000a */
[----:B0-----:R-:W-:-:S04]  /*05b0*/  IADD3 R16, PT, PT, R8, R3, RZ ;  /* 0x0000000308107210 */ /* 0x001fc80007ffe0ff */
[----:B------:R-:W-:-:S07]  /*05c0*/  SHF.R.S32.HI R7, RZ, 0x1f, R16 ;  /* 0x0000001fff077819 */ /* 0x000fce0000011410 */
[----:B------:R-:W-:Y:S05]  /*05d0*/  @!P0 BRA `(.L_x_70) ;  /* 0x0000000000ac8947 */ /* 0x000fea0003800000 */
[----:B------:R-:W0:Y:S01]  /*05e0*/  LDCU.128 UR20, c[0x0][0x380] ;  /* 0x00007000ff1477ac */ /* 0x000e220008000c00 */
[-C--:B------:R-:W-:Y:S02]  /*05f0*/  IMAD R11, R7, R10.reuse, RZ ;  /* 0x0000000a070b7224 */ /* 0x080fe400078e02ff */
[----:B------:R-:W-:Y:S01]  /*0600*/  IMAD R13, R3, UR9, R21 ;  /* 0x00000009030d7c24 */ /* 0x000fe2000f8e0215 */
[----:B------:R-:W-:Y:S01]  /*0610*/  UMOV UR6, UR18 ;  /* 0x0000001200067c82 */ /* 0x000fe20008000000 */
[----:B------:R-:W-:Y:S01]  /*0620*/  UMOV UR7, UR10 ;  /* 0x0000000a00077c82 */ /* 0x000fe20008000000 */
[C---:B------:R-:W-:Y:S02]  /*0630*/  IMAD R11, R16.reuse, UR9, R11 ;  /* 0x00000009100b7c24 */ /* 0x040fe4000f8e020b */
[----:B------:R-:W-:-:S04]  /*0640*/  IMAD.WIDE.U32 R8, R16, R10, UR6 ;  /* 0x0000000610087e25 */ /* 0x000fc8000f8e000a */
[----:B------:R-:W-:Y:S01]  /*0650*/  IMAD.IADD R9, R9, 0x1, R11 ;  /* 0x0000000109097824 */ /* 0x000fe200078e020b */
[----:B0-----:R-:W-:Y:S02]  /*0660*/  LEA R22, P1, R20, UR22, 0x1 ;  /* 0x0000001614167c11 */ /* 0x001fe4000f8208ff */
[----:B------:R-:W-:Y:S02]  /*0670*/  LEA R18, P0, R8, UR20, 0x1 ;  /* 0x0000001408127c11 */ /* 0x000fe4000f8008ff */
[----:B------:R-:W-:Y:S02]  /*0680*/  LEA.HI.X R23, R20, UR23, R13, 0x1, P1 ;  /* 0x0000001714177c11 */ /* 0x000fe400088f0c0d */
[----:B------:R-:W-:Y:S01]  /*0690*/  LEA.HI.X R19, R8, UR21, R9, 0x1, P0 ;  /* 0x0000001508137c11 */ /* 0x000fe200080f0c09 */
[----:B------:R-:W-:-:S04]  /*06a0*/  IMAD.WIDE.U32 R22, R5, 0x10, R22 ;  /* 0x0000001005167825 */ /* 0x000fc800078e0016 */
[C---:B------:R-:W-:Y:S01]  /*06b0*/  IMAD.WIDE.U32 R18, R5.reuse, 0x10, R18 ;  /* 0x0000001005127825 */ /* 0x040fe200078e0012 */
[----:B------:R-:W2:Y:S04]  /*06c0*/  LDG.E.128 R8, desc[UR14][R22.64] ;  /* 0x0000000e16087981 */ /* 0x000ea8000c1e1d00 */
[----:B------:R-:W2:Y:S01]  /*06d0*/  LDG.E.128 R12, desc[UR14][R18.64] ;  /* 0x0000000e120c7981 */ /* 0x000ea2000c1e1d00 */
[----:B------:R-:W-:Y:S02]  /*06e0*/  ISETP.NE.AND P0, PT, R24, RZ, PT ;  /* 0x000000ff1800720c */ /* 0x000fe40003f05270 */
[----:B------:R-:W-:Y:S01]  /*06f0*/  LOP3.LUT R2, R5, 0x20, RZ, 0xfc, !PT ;  /* 0x0000002005027812 */ /* 0x000fe200078efcff */
[----:B--2---:R-:W-:Y:S02]  /*0700*/  HFMA2.BF16_V2 R10, R14, 1, 1, R10 ;  /* 0x3f803f800e0a7831 */ /* 0x004fe4000020000a */
[----:B------:R-:W-:-:S02]  /*0710*/  HADD2.BF16_V2 R11, R15, R11 ;  /* 0x0000000b0f0b7230 */ /* 0x000fc40000200000 */
[----:B------:R-:W-:Y:S02]  /*0720*/  HFMA2.BF16_V2 R8, R12, 1, 1, R8 ;  /* 0x3f803f800c087831 */ /* 0x000fe40000200008 */
[----:B------:R-:W-:-:S05]  /*0730*/  HADD2.BF16_V2 R9, R13, R9 ;  /* 0x000000090d097230 */ /* 0x000fca0000200000 */
[----:B------:R0:W-:Y:S01]  /*0740*/  STG.E.128 desc[UR14][R18.64], R8 ;  /* 0x0000000812007986 */ /* 0x0001e2000c101d0e */
[----:B------:R-:W-:Y:S05]  /*0750*/  @!P0 BRA `(.L_x_70) ;  /* 0x00000000004c8947 */ /* 0x000fea0003800000 */
[----:B0-----:R-:W2:Y:S04]  /*0760*/  LDG.E.128 R8, desc[UR14][R18.64+0x200] ;  /* 0x0002000e12087981 */ /* 0x001ea8000c1e1d00 */
[----:B------:R-:W2:Y:S01]  /*0770*/  LDG.E.128 R12, desc[UR14][R22.64+0x200] ;  /* 0x0002000e160c7981 */ /* 0x000ea2000c1e1d00 */
[----:B------:R-:W-:Y:S02]  /*0780*/  LOP3.LUT R17, R17, 0x60, RZ, 0xc0, !PT ;  /* 0x0000006011117812 */ /* 0x000fe400078ec0ff */
[----:B------:R-:W-:Y:S02]  /*0790*/  LOP3.LUT R2, R5, 0x40, RZ, 0xfc, !PT ;  /* 0x0000004005027812 */ /* 0x000fe400078efcff */
[----:B------:R-:W-:Y:S01]  /*07a0*/  ISETP.NE.AND P0, PT, R17, 0x20, PT ;  /* 0x000000201100780c */ /* 0x000fe20003f05270 */
[----:B--2---:R-:W-:-:S02]  /*07b0*/  HFMA2.BF16_V2 R10, R10, 1, 1, R14 ;  /* 0x3f803f800a0a7831 */ /* 0x004fc4000020000e */
[----:B------:R-:W-:Y:S02]  /*07c0*/  HADD2.BF16_V2 R11, R11, R15 ;  /* 0x0000000f0b0b7230 */ /* 0x000fe40000200000 */
[----:B------:R-:W-:Y:S02]  /*07d0*/  HFMA2.BF16_V2 R8, R8, 1, 1, R12 ;  /* 0x3f803f8008087831 */ /* 0x000fe4000020000c */
[----:B------:R-:W-:-:S05]  /*07e0*/  HADD2.BF16_V2 R9, R9, R13 ;  /* 0x0000000d09097230 */ /* 0x000fca0000200000 */
[----:B------:R1:W-:Y:S01]  /*07f0*/  STG.E.128 desc[UR14][R18.64+0x200], R8 ;  /* 0x0002000812007986 */ /* 0x0003e2000c101d0e */
[----:B------:R-:W-:Y:S05]  /*0800*/  @!P0 BRA `(.L_x_70) ;  /* 0x0000000000208947 */ /* 0x000fea0003800000 */
[----:B-1----:R-:W2:Y:S04]  /*0810*/  LDG.E.128 R8, desc[UR14][R22.64+0x400] ;  /* 0x0004000e16087981 */ /* 0x002ea8000c1e1d00 */
[----:B------:R-:W2:Y:S01]  /*0820*/  LDG.E.128 R12, desc[UR14][R18.64+0x400] ;  /* 0x0004000e120c7981 */ /* 0x000ea2000c1e1d00 */
[----:B------:R-:W-:Y:S01]  /*0830*/  LOP3.LUT R2, R5, 0x60, RZ, 0xfc, !PT ;  /* 0x0000006005027812 */ /* 0x000fe200078efcff */
[----:B--2---:R-:W-:Y:S02]  /*0840*/  HFMA2.BF16_V2 R10, R14, 1, 1, R10 ;  /* 0x3f803f800e0a7831 */ /* 0x004fe4000020000a */
[----:B------:R-:W-:Y:S02]  /*0850*/  HADD2.BF16_V2 R11, R15, R11 ;  /* 0x0000000b0f0b7230 */ /* 0x000fe40000200000 */
[----:B------:R-:W-:-:S02]  /*0860*/  HFMA2.BF16_V2 R8, R12, 1, 1, R8 ;  /* 0x3f803f800c087831 */ /* 0x000fc40000200008 */
[----:B------:R-:W-:-:S05]  /*0870*/  HADD2.BF16_V2 R9, R13, R9 ;  /* 0x000000090d097230 */ /* 0x000fca0000200000 */
[----:B------:R2:W-:Y:S02]  /*0880*/  STG.E.128 desc[UR14][R18.64+0x400], R8 ;  /* 0x0004000812007986 */ /* 0x0005e4000c101d0e */
.L_x_70:
[----:B------:R-:W-:Y:S05]  /*0890*/  BSYNC.RECONVERGENT B1 ;  /* 0x0000000000017941 */ /* 0x000fea0003800200 */
.L_x_69:
[----:B------:R-:W-:-:S04]  /*08a0*/  IADD3 R4, PT, PT, R4, UR16, RZ ;  /* 0x0000001004047c10 */ /* 0x000fc8000fffe0ff */
[----:B------:R-:W-:-:S13]  /*08b0*/  ISETP.GE.U32.AND P0, PT, R4, 0x60, PT ;  /* 0x000000600400780c */ /* 0x000fda0003f06070 */
[----:B------:R-:W-:Y:S05]  /*08c0*/  @!P0 BRA `(.L_x_68) ;  /* 0x0000000000f08947 */ /* 0x000fea0003800000 */
[----:B------:R-:W3:Y:S01]  /*08d0*/  LDCU UR6, c[0x0][0x3a0] ;  /* 0x00007400ff0677ac */ /* 0x000ee20008000800 */
[----:B012---:R-:W-:Y:S01]  /*08e0*/  IMAD R11, R3, UR9, R21 ;  /* 0x00000009030b7c24 */ /* 0x007fe2000f8e0215 */
[C---:B------:R-:W-:Y:S01]  /*08f0*/  SHF.L.U32 R10, R20.reuse, 0x1, RZ ;  /* 0x00000001140a7819 */ /* 0x040fe200000006ff */
[----:B------:R-:W0:Y:S03]  /*0900*/  LDCU UR7, c[0x0][0x39c] ;  /* 0x00007380ff0777ac */ /* 0x000e260008000800 */
[----:B------:R-:W-:Y:S01]  /*0910*/  SHF.L.U64.HI R11, R20, 0x1, R11 ;  /* 0x00000001140b7819 */ /* 0x000fe2000001020b */
[----:B------:R-:W1:Y:S02]  /*0920*/  LDCU.128 UR20, c[0x0][0x380] ;  /* 0x00007000ff1477ac */ /* 0x000e640008000c00 */
[----:B------:R-:W-:Y:S01]  /*0930*/  IMAD.WIDE.U32 R10, R2, 0x10, R10 ;  /* 0x00000010020a7825 */ /* 0x000fe200078e000a */
[----:B---3--:R-:W-:-:S06]  /*0940*/  UIMAD UR6, UR13, UR6, URZ ;  /* 0x000000060d0672a4 */ /* 0x008fcc000f8e02ff */
[----:B------:R-:W-:Y:S02]  /*0950*/  IADD3 R8, P0, PT, R16, UR6, RZ ;  /* 0x0000000610087c10 */ /* 0x000fe4000ff1e0ff */
[----:B-1----:R-:W-:Y:S02]  /*0960*/  IADD3 R24, P2, PT, R10, UR22, RZ ;  /* 0x000000160a187c10 */ /* 0x002fe4000ff5e0ff */
[----:B------:R-:W-:Y:S01]  /*0970*/  IADD3.X R7, PT, PT, R7, UR8, RZ, P0, !PT ;  /* 0x0000000807077c10 */ /* 0x000fe200087fe4ff */
[----:B------:R-:W-:Y:S01]  /*0980*/  IMAD R4, R8, UR9, RZ ;  /* 0x0000000908047c24 */ /* 0x000fe2000f8e02ff */
[----:B------:R-:W-:Y:S01]  /*0990*/  IADD3 R24, P3, PT, R24, 0x400, RZ ;  /* 0x0000040018187810 */ /* 0x000fe20007f7e0ff */
[----:B0-----:R-:W-:-:S03]  /*09a0*/  IMAD.WIDE.U32 R8, R8, UR7, RZ ;  /* 0x0000000708087c25 */ /* 0x001fc6000f8e00ff */
[----:B------:R-:W-:Y:S01]  /*09b0*/  IADD3.X R25, PT, PT, RZ, UR23, R11, P3, P2 ;  /* 0x00000017ff197c10 */ /* 0x000fe20009fe440b */
[----:B------:R-:W-:Y:S01]  /*09c0*/  IMAD R7, R7, UR7, R4 ;  /* 0x0000000707077c24 */ /* 0x000fe2000f8e0204 */
[----:B------:R-:W-:-:S04]  /*09d0*/  SHF.L.U32 R12, R8, 0x1, RZ ;  /* 0x00000001080c7819 */ /* 0x000fc800000006ff */
[----:B------:R-:W-:-:S04]  /*09e0*/  IADD3 R7, PT, PT, R9, R7, RZ ;  /* 0x0000000709077210 */ /* 0x000fc80007ffe0ff */
[----:B------:R-:W-:-:S03]  /*09f0*/  SHF.L.U64.HI R13, R8, 0x1, R7 ;  /* 0x00000001080d7819 */ /* 0x000fc60000010207 */
[----:B------:R-:W-:-:S03]  /*0a00*/  IMAD.WIDE.U32 R8, R2, 0x10, R12 ;  /* 0x0000001002087825 */ /* 0x000fc600078e000c */
[----:B------:R-:W-:-:S04]  /*0a10*/  IADD3 R4, P0, PT, R8, UR20, RZ ;  /* 0x0000001408047c10 */ /* 0x000fc8000ff1e0ff */
[----:B------:R-:W-:-:S04]  /*0a20*/  IADD3 R4, P1, PT, R4, 0x400, RZ ;  /* 0x0000040004047810 */ /* 0x000fc80007f3e0ff */
[----:B------:R-:W-:-:S09]  /*0a30*/  IADD3.X R7, PT, PT, RZ, UR21, R9, P1, P0 ;  /* 0x00000015ff077c10 */ /* 0x000fd20008fe0409 */
.L_x_71:
[----:B---3--:R-:W-:Y:S01]  /*0a40*/  IMAD.MOV.U32 R26, RZ, RZ, R4 ;  /* 0x000000ffff1a7224 */ /* 0x008fe200078e0004 */
[----:B------:R-:W-:Y:S01]  /*0a50*/  MOV R27, R7 ;  /* 0x00000007001b7202 */ /* 0x000fe20000000f00 */
[----:B------:R-:W2:Y:S04]  /*0a60*/  LDG.E.128 R12, desc[UR14][R24.64+-0x400] ;  /* 0xfffc000e180c7981 */ /* 0x000ea8000c1e1d00 */
[----:B------:R-:W2:Y:S02]  /*0a70*/  LDG.E.128 R8, desc[UR14][R26.64+-0x400] ;  /* 0xfffc000e1a087981 */ /* 0x000ea4000c1e1d00 */
[----:B--2---:R-:W-:Y:S02]  /*0a80*/  HFMA2.BF16_V2 R14, R10, 1, 1, R14 ;  /* 0x3f803f800a0e7831 */ /* 0x004fe4000020000e */
[----:B------:R-:W-:-:S02]  /*0a90*/  HFMA2.BF16_V2 R12, R8, 1, 1, R12 ;  /* 0x3f803f80080c7831 */ /* 0x000fc4000020000c */
[----:B------:R-:W-:Y:S02]  /*0aa0*/  HADD2.BF16_V2 R15, R11, R15 ;  /* 0x0000000f0b0f7230 */ /* 0x000fe40000200000 */
[----:B------:R-:W-:Y:S02]  /*0ab0*/  HADD2.BF16_V2 R13, R9, R13 ;  /* 0x0000000d090d7230 */ /* 0x000fe40000200000 */
[----:B------:R-:W2:Y:S04]  /*0ac0*/  LDG.E.128 R8, desc[UR14][R26.64+-0x200] ;  /* 0xfffe000e1a087981 */ /* 0x000ea8000c1e1d00 */
[----:B------:R0:W-:Y:S04]  /*0ad0*/  STG.E.128 desc[UR14][R26.64+-0x400], R12 ;  /* 0xfffc000c1a007986 */ /* 0x0001e8000c101d0e */
[----:B------:R-:W2:Y:S02]  /*0ae0*/  LDG.E.128 R16, desc[UR14][R24.64+-0x200] ;  /* 0xfffe000e18107981 */ /* 0x000ea4000c1e1d00 */
[----:B--2---:R-:W-:-:S02]  /*0af0*/  HFMA2.BF16_V2 R18, R10, 1, 1, R18 ;  /* 0x3f803f800a127831 */ /* 0x004fc40000200012 */
[----:B------:R-:W-:Y:S02]  /*0b00*/  HFMA2.BF16_V2 R16, R8, 1, 1, R16 ;  /* 0x3f803f8008107831 */ /* 0x000fe40000200010 */
        /* <DEDUP_REMOVED lines=11> */
[----:B0-----:R0:W2:Y:S01]  /*0bc0*/  LDG.E.128 R12, desc[UR14][R24.64+0x200] ;  /* 0x0002000e180c7981 */ /* 0x0010a2000c1e1d00 */
[----:B------:R-:W-:-:S04]  /*0bd0*/  IADD3 R2, PT, PT, R2, 0x80, RZ ;  /* 0x0000008002027810 */ /* 0x000fc80007ffe0ff */
[----:B------:R-:W-:Y:S02]  /*0be0*/  ISETP.GE.AND P0, PT, R2, UR16, PT ;  /* 0x0000001002007c0c */ /* 0x000fe4000bf06270 */
[----:B------:R-:W-:Y:S02]  /*0bf0*/  IADD3 R4, P1, PT, R26, 0x800, RZ ;  /* 0x000008001a047810 */ /* 0x000fe40007f3e0ff */
[----:B0-----:R-:W-:Y:S02]  /*0c00*/  IADD3 R24, P2, PT, R24, 0x800, RZ ;  /* 0x0000080018187810 */ /* 0x001fe40007f5e0ff */
[----:B------:R-:W-:Y:S02]  /*0c10*/  IADD3.X R7, PT, PT, RZ, R27, RZ, P1, !PT ;  /* 0x0000001bff077210 */ /* 0x000fe40000ffe4ff */
[----:B------:R-:W-:Y:S01]  /*0c20*/  IADD3.X R25, PT, PT, RZ, R25, RZ, P2, !PT ;  /* 0x00000019ff197210 */ /* 0x000fe200017fe4ff */
[----:B--2---:R-:W-:Y:S02]  /*0c30*/  HFMA2.BF16_V2 R10, R10, 1, 1, R14 ;  /* 0x3f803f800a0a7831 */ /* 0x004fe4000020000e */
[----:B------:R-:W-:-:S02]  /*0c40*/  HFMA2.BF16_V2 R8, R8, 1, 1, R12 ;  /* 0x3f803f8008087831 */ /* 0x000fc4000020000c */
[----:B------:R-:W-:Y:S02]  /*0c50*/  HADD2.BF16_V2 R11, R11, R15 ;  /* 0x0000000f0b0b7230 */ /* 0x000fe40000200000 */
[----:B------:R-:W-:-:S05]  /*0c60*/  HADD2.BF16_V2 R9, R9, R13 ;  /* 0x0000000d09097230 */ /* 0x000fca0000200000 */
[----:B------:R3:W-:Y:S01]  /*0c70*/  STG.E.128 desc[UR14][R26.64+0x200], R8 ;  /* 0x000200081a007986 */ /* 0x0007e2000c101d0e */
[----:B------:R-:W-:Y:S05]  /*0c80*/  @!P0 BRA `(.L_x_71) ;  /* 0xfffffffc006c8947 */ /* 0x000fea000383ffff */
.L_x_68:
[----:B------:R-:W-:Y:S05]  /*0c90*/  BSYNC.RECONVERGENT B0 ;  /* 0x0000000000007941 */ /* 0x000fea0003800200 */
.L_x_67:
[----:B------:R-:W-:-:S04]  /*0ca0*/  LEA.HI R3, R6, R3, RZ, 0x1b ;  /* 0x0000000306037211 */ /* 0x000fc800078fd8ff */
[----:B------:R-:W-:-:S13]  /*0cb0*/  ISETP.GE.AND P0, PT, R3, R0, PT ;  /* 0x000000000300720c */ /* 0x000fda0003f06270 */
[----:B------:R-:W-:Y:S05]  /*0cc0*/  @!P0 BRA `(.L_x_72) ;  /* 0xfffffff400b48947 */ /* 0x000fea000383ffff */
[----:B------:R-:W-:Y:S05]  /*0cd0*/  EXIT ;  /* 0x000000000000794d */ /* 0x000fea0003800000 */
.L_x_64:
[----:B------:R-:W0:Y:S01]  /*0ce0*/  LDS R2, [UR8+0x4] ;  /* 0x00000408ff027984 */ /* 0x000e220008000800 */
[----:B------:R-:W-:-:S05]  /*0cf0*/  LOP3.LUT R4, RZ, R5, RZ, 0x33, !PT ;  /* 0x00000005ff047212 */ /* 0x000fca00078e33ff */
[----:B------:R-:W-:-:S07]  /*0d00*/  VIADD R4, R4, UR16 ;  /* 0x0000001004047c36 */ /* 0x000fce0008000000 */
.L_x_78:
[----:B------:R-:W-:Y:S01]  /*0d10*/  ISETP.GE.AND P0, PT, R5, UR16, PT ;  /* 0x0000001005007c0c */ /* 0x000fe2000bf06270 */
[----:B------:R-:W-:-:S12]  /*0d20*/  BSSY.RECONVERGENT B0, `(.L_x_73) ;  /* 0x000005b000007945 */ /* 0x000fd80003800200 */
[----:B0123--:R-:W-:Y:S05]  /*0d30*/  @P0 BRA `(.L_x_74) ;  /* 0x0000000400640947 */ /* 0x00ffea0003800000 */
[----:B------:R-:W1:Y:S01]  /*0d40*/  LDC R10, c[0x0][0x39c] ;  /* 0x0000e700ff0a7b82 */ /* 0x000e620000000800 */
[----:B------:R-:W2:Y:S01]  /*0d50*/  LDCU.128 UR20, c[0x0][0x380] ;  /* 0x00007000ff1477ac */ /* 0x000ea20008000c00 */
[----:B0-----:R-:W-:Y:S01]  /*0d60*/  IADD3 R7, PT, PT, R2, R3, RZ ;  /* 0x0000000302077210 */ /* 0x001fe20007ffe0ff */
[----:B------:R-:W-:Y:S01]  /*0d70*/  BSSY.RECONVERGENT B1, `(.L_x_75) ;  /* 0x0000032000017945 */ /* 0x000fe20003800200 */
[----:B------:R-:W-:Y:S01]  /*0d80*/  LOP3.LUT R16, R4, 0x60, RZ, 0xc0, !PT ;  /* 0x0000006004107812 */ /* 0x000fe200078ec0ff */
[----:B------:R-:W-:Y:S01]  /*0d90*/  UMOV UR6, UR18 ;  /* 0x0000001200067c82 */ /* 0x000fe20008000000 */
[----:B------:R-:W-:Y:S01]  /*0da0*/  SHF.R.S32.HI R8, RZ, 0x1f, R7 ;  /* 0x0000001fff087819 */ /* 0x000fe20000011407 */
[----:B------:R-:W-:Y:S01]  /*0db0*/  UMOV UR7, UR10 ;  /* 0x0000000a00077c82 */ /* 0x000fe20008000000 */
[----:B------:R-:W-:-:S03]  /*0dc0*/  ISETP.NE.AND P2, PT, R16, 0x60, PT ;  /* 0x000000601000780c */ /* 0x000fc60003f45270 */
[-C--:B-1----:R-:W-:Y:S02]  /*0dd0*/  IMAD R12, R8, R10.reuse, RZ ;  /* 0x0000000a080c7224 */ /* 0x082fe400078e02ff */
[-C--:B------:R-:W-:Y:S01]  /*0de0*/  IMAD.WIDE.U32 R8, R7, R10.reuse, UR6 ;  /* 0x0000000607087e25 */ /* 0x080fe2000f8e000a */
[----:B------:R-:W-:Y:S01]  /*0df0*/  UMOV UR6, UR4 ;  /* 0x0000000400067c82 */ /* 0x000fe20008000000 */
[----:B------:R-:W-:Y:S02]  /*0e00*/  UMOV UR7, UR11 ;  /* 0x0000000b00077c82 */ /* 0x000fe40008000000 */
[----:B------:R-:W-:Y:S01]  /*0e10*/  IMAD.WIDE.U32 R10, R3, R10, UR6 ;  /* 0x00000006030a7e25 */ /* 0x000fe2000f8e000a */
[----:B--2---:R-:W-:-:S03]  /*0e20*/  LEA R26, P0, R8, UR20, 0x1 ;  /* 0x00000014081a7c11 */ /* 0x004fc6000f8008ff */
[----:B------:R-:W-:Y:S01]  /*0e30*/  IMAD R13, R7, UR9, R12 ;  /* 0x00000009070d7c24 */ /* 0x000fe2000f8e020c */
[----:B------:R-:W-:Y:S01]  /*0e40*/  LEA R24, P1, R10, UR22, 0x1 ;  /* 0x000000160a187c11 */ /* 0x000fe2000f8208ff */
[----:B------:R-:W-:-:S03]  /*0e50*/  IMAD R7, R3, UR9, R11 ;  /* 0x0000000903077c24 */ /* 0x000fc6000f8e020b */
[----:B------:R-:W-:Y:S02]  /*0e60*/  IADD3 R9, PT, PT, R9, R13, RZ ;  /* 0x0000000d09097210 */ /* 0x000fe40007ffe0ff */
[----:B------:R-:W-:Y:S02]  /*0e70*/  LEA.HI.X R25, R10, UR23, R7, 0x1, P1 ;  /* 0x000000170a197c11 */ /* 0x000fe400088f0c07 */
[----:B------:R-:W-:Y:S02]  /*0e80*/  LEA.HI.X R27, R8, UR21, R9, 0x1, P0 ;  /* 0x00000015081b7c11 */ /* 0x000fe400080f0c09 */
[----:B------:R-:W-:Y:S01]  /*0e90*/  MOV R7, R5 ;  /* 0x0000000500077202 */ /* 0x000fe20000000f00 */
[----:B------:R-:W-:Y:S06]  /*0ea0*/  @!P2 BRA `(.L_x_76) ;  /* 0x000000000078a947 */ /* 0x000fec0003800000 */
        /* <DEDUP_REMOVED lines=14> */
[----:B------:R-:W-:Y:S02]  /*0f90*/  ISETP.NE.AND P0, PT, R16, 0x20, PT ;  /* 0x000000201000780c */ /* 0x000fe40003f05270 */
[----:B------:R-:W-:Y:S01]  /*0fa0*/  LOP3.LUT R7, R5, 0x40, RZ, 0xfc, !PT ;  /* 0x0000004005077812 */ /* 0x000fe200078efcff */
[----:B--2---:R-:W-:Y:S02]  /*0fb0*/  HFMA2.BF16_V2 R11, R11, 1, 1, R15 ;  /* 0x3f803f800b0b7831 */ /* 0x004fe4000020000f */
[----:B------:R-:W-:-:S02]  /*0fc0*/  HADD2.BF16_V2 R10, R10, R14 ;  /* 0x0000000e0a0a7230 */ /* 0x000fc40000200000 */
        /* <DEDUP_REMOVED lines=12> */
.L_x_76:
[----:B------:R-:W-:Y:S05]  /*1090*/  BSYNC.RECONVERGENT B1 ;  /* 0x0000000000017941 */ /* 0x000fea0003800200 */
.L_x_75:
[----:B------:R-:W-:-:S13]  /*10a0*/  ISETP.GE.U32.AND P0, PT, R4, 0x60, PT ;  /* 0x000000600400780c */ /* 0x000fda0003f06070 */
[----:B------:R-:W-:Y:S05]  /*10b0*/  @!P0 BRA `(.L_x_74) ;  /* 0x0000000000848947 */ /* 0x000fea0003800000 */
.L_x_77:
[----:B---3--:R-:W-:-:S04]  /*10c0*/  IMAD.WIDE.U32 R28, R7, 0x10, R26 ;  /* 0x00000010071c7825 */ /* 0x008fc800078e001a */
[----:B------:R-:W-:Y:S01]  /*10d0*/  IMAD.WIDE.U32 R30, R7, 0x10, R24 ;  /* 0x00000010071e7825 */ /* 0x000fe200078e0018 */
[----:B012---:R-:W2:Y:S04]  /*10e0*/  LDG.E.128 R8, desc[UR14][R28.64] ;  /* 0x0000000e1c087981 */ /* 0x007ea8000c1e1d00 */
[----:B------:R-:W2:Y:S02]  /*10f0*/  LDG.E.128 R12, desc[UR14][R30.64] ;  /* 0x0000000e1e0c7981 */ /* 0x000ea4000c1e1d00 */
[----:B--2---:R-:W-:Y:S02]  /*1100*/  HFMA2.BF16_V2 R15, R11, 1, 1, R15 ;  /* 0x3f803f800b0f7831 */ /* 0x004fe4000020000f */
[----:B------:R-:W-:Y:S02]  /*1110*/  HADD2.BF16_V2 R14, R10, R14 ;  /* 0x0000000e0a0e7230 */ /* 0x000fe40000200000 */
[----:B------:R-:W-:-:S02]  /*1120*/  HFMA2.BF16_V2 R13, R9, 1, 1, R13 ;  /* 0x3f803f80090d7831 */ /* 0x000fc4000020000d */
[----:B------:R-:W-:Y:S02]  /*1130*/  HADD2.BF16_V2 R12, R8, R12 ;  /* 0x0000000c080c7230 */ /* 0x000fe40000200000 */
[----:B------:R-:W2:Y:S04]  /*1140*/  LDG.E.128 R8, desc[UR14][R28.64+0x200] ;  /* 0x0002000e1c087981 */ /* 0x000ea8000c1e1d00 */
[----:B------:R0:W-:Y:S04]  /*1150*/  STG.E.128 desc[UR14][R28.64], R12 ;  /* 0x0000000c1c007986 */ /* 0x0001e8000c101d0e */
[----:B------:R-:W2:Y:S02]  /*1160*/  LDG.E.128 R16, desc[UR14][R30.64+0x200] ;  /* 0x0002000e1e107981 */ /* 0x000ea4000c1e1d00 */
[----:B--2---:R-:W-:-:S02]  /*1170*/  HFMA2.BF16_V2 R19, R11, 1, 1, R19 ;  /* 0x3f803f800b137831 */ /* 0x004fc40000200013 */
[----:B------:R-:W-:Y:S02]  /*1180*/  HADD2.BF16_V2 R18, R10, R18 ;  /* 0x000000120a127230 */ /* 0x000fe40000200000 */
[----:B------:R-:W-:Y:S02]  /*1190*/  HFMA2.BF16_V2 R17, R9, 1, 1, R17 ;  /* 0x3f803f8009117831 */ /* 0x000fe40000200011 */
        /* <DEDUP_REMOVED lines=10> */
[----:B0-----:R-:W2:Y:S01]  /*1240*/  LDG.E.128 R12, desc[UR14][R30.64+0x600] ;  /* 0x0006000e1e0c7981 */ /* 0x001ea2000c1e1d00 */
[----:B------:R-:W-:-:S04]  /*1250*/  IADD3 R7, PT, PT, R7, 0x80, RZ ;  /* 0x0000008007077810 */ /* 0x000fc80007ffe0ff */
[----:B------:R-:W-:Y:S01]  /*1260*/  ISETP.GE.AND P0, PT, R7, UR16, PT ;  /* 0x0000001007007c0c */ /* 0x000fe2000bf06270 */
[----:B--2---:R-:W-:Y:S02]  /*1270*/  HFMA2.BF16_V2 R11, R11, 1, 1, R15 ;  /* 0x3f803f800b0b7831 */ /* 0x004fe4000020000f */
[----:B------:R-:W-:Y:S02]  /*1280*/  HADD2.BF16_V2 R10, R10, R14 ;  /* 0x0000000e0a0a7230 */ /* 0x000fe40000200000 */
[----:B------:R-:W-:Y:S02]  /*1290*/  HFMA2.BF16_V2 R9, R9, 1, 1, R13 ;  /* 0x3f803f8009097831 */ /* 0x000fe4000020000d */
[----:B------:R-:W-:-:S05]  /*12a0*/  HADD2.BF16_V2 R8, R8, R12 ;  /* 0x0000000c08087230 */ /* 0x000fca0000200000 */
[----:B------:R3:W-:Y:S01]  /*12b0*/  STG.E.128 desc[UR14][R28.64+0x600], R8 ;  /* 0x000600081c007986 */ /* 0x0007e2000c101d0e */
[----:B------:R-:W-:Y:S05]  /*12c0*/  @!P0 BRA `(.L_x_77) ;  /* 0xfffffffc007c8947 */ /* 0x000fea000383ffff */
.L_x_74:
[----:B------:R-:W-:Y:S05]  /*12d0*/  BSYNC.RECONVERGENT B0 ;  /* 0x0000000000007941 */ /* 0x000fea0003800200 */
.L_x_73:
[----:B------:R-:W-:-:S04]  /*12e0*/  LEA.HI R3, R6, R3, RZ, 0x1b ;  /* 0x0000000306037211 */ /* 0x000fc800078fd8ff */
[----:B------:R-:W-:-:S13]  /*12f0*/  ISETP.GE.AND P0, PT, R3, R0, PT ;  /* 0x000000000300720c */ /* 0x000fda0003f06270 */
[----:B------:R-:W-:Y:S05]  /*1300*/  @!P0 BRA `(.L_x_78) ;  /* 0xfffffff800808947 */ /* 0x000fea000383ffff */
[----:B------:R-:W-:Y:S05]  /*1310*/  EXIT ;  /* 0x000000000000794d */ /* 0x000fea0003800000 */
.L_x_79:
        /* <DEDUP_REMOVED lines=14> */
.L_x_680:


//--------------------- .text._ZN18transformer_engine16context_parallel26thd_grad_correction_kernelI13__nv_bfloat16NS0_11CopyFunctorENS0_12EmptyFunctorELi0ELi32EEEvPT_S6_Piiii --------------------------
	.section	.text._ZN18transformer_engine16context_parallel26thd_grad_correction_kernelI13__nv_bfloat16NS0_11CopyFunctorENS0_12EmptyFunctorELi0ELi32EEEvPT_S6_Piiii,"ax",@progbits
	.align	128
        .global         _ZN18transformer_engine16context_parallel26thd_grad_correction_kernelI13__nv_bfloat16NS0_11CopyFunctorENS0_12EmptyFunctorELi0ELi32EEEvPT_S6_Piiii
        .type           _ZN18transformer_engine16context_parallel26thd_grad_correction_kernelI13__nv_bfloat16NS0_11CopyFunctorENS0_12EmptyFunctorELi0ELi32EEEvPT_S6_Piiii,@function
        .size           _ZN18transformer_engine16context_parallel26thd_grad_correction_kernelI13__nv_bfloat16NS0_11CopyFunctorENS0_12EmptyFunctorELi0ELi32EEEvPT_S6_Piiii,(.L_x_681 - _ZN18transformer_engine16context_parallel26thd_grad_correction_kernelI13__nv_bfloat16NS0_11CopyFunctorENS0_12EmptyFunctorELi0ELi32EEEvPT_S6_Piiii)
        .other          _ZN18transformer_engine16context_parallel26thd_grad_correction_kernelI13__nv_bfloat16NS0_11CopyFunctorENS0_12EmptyFunctorELi0ELi32EEEvPT_S6_Piiii,@"STO_CUDA_ENTRY STV_DEFAULT"
_ZN18transformer_engine16context_parallel26thd_grad_correction_kernelI13__nv_bfloat16NS0_11CopyFunctorENS0_12EmptyFunctorELi0ELi32EEEvPT_S6_Piiii:
.text._ZN18transformer_engine16context_parallel26thd_grad_correction_kernelI13__nv_bfloat16NS0_11CopyFunctorENS0_12EmptyFunctorELi0ELi32EEEvPT_S6_Piiii:
        /* <DEDUP_REMOVED lines=13> */
.L_x_82:
        /* <DEDUP_REMOVED lines=9> */
.L_x_81:
[----:B------:R-:W-:Y:S05]  /*0160*/  BSYNC.RECONVERGENT B0 ;  /* 0x0000000000007941 */ /* 0x000fea0003800200 */
.L_x_80:
        /* <DEDUP_REMOVED lines=36> */
.L_x_95:
[----:B0-----:R-:W0:Y:S01]  /*03b0*/  S2R R6, SR_CgaCtaId ;  /* 0x0000000000067919 */ /* 0x001e220000008800 */
[----:B------:R-:W1:Y:S01]  /*03c0*/  LDCU UR8, c[0x0][0x398] ;  /* 0x00007300ff0877ac */ /* 0x000e620008000800 */
[----:B------:R-:W-:Y:S01]  /*03d0*/  MOV R5, 0x400 ;  /* 0x0000040000057802 */ /* 0x000fe20000000f00 */
[----:B------:R-:W-:Y:S01]  /*03e0*/  BSSY.RECONVERGENT B0, `(.L_x_84) ;  /* 0x000000e000007945 */ /* 0x000fe20003800200 */
[----:B------:R-:W-:Y:S02]  /*03f0*/  IMAD.MOV.U32 R4, RZ, RZ, 0x1 ;  /* 0x00000001ff047424 */ /* 0x000fe400078e00ff */
[----:B0-----:R-:W-:Y:S01]  /*0400*/  LEA R9, R6, R5, 0x18 ;  /* 0x0000000506097211 */ /* 0x001fe200078ec0ff */
[----:B-1----:R-:W-:-:S07]  /*0410*/  IMAD.U32 R5, RZ, RZ, UR8 ;  /* 0x00000008ff057e24 */ /* 0x002fce000f8e00ff */
.L_x_85:
        /* <DEDUP_REMOVED lines=11> */
.L_x_84:
[----:B------:R-:W-:Y:S01]  /*04d0*/  ISETP.GE.AND P0, PT, R2, UR15, PT ;  /* 0x0000000f02007c0c */ /* 0x000fe2000bf06270 */
[----:B------:R-:W-:Y:S01]  /*04e0*/  BSSY.RECONVERGENT B0, `(.L_x_86) ;  /* 0x00000a4000007945 */ /* 0x000fe20003800200 */
[----:B------:R-:W-:-:S11]  /*04f0*/  IMAD R8, R4, 0x4, R9 ;  /* 0x0000000404087824 */ /* 0x000fd600078e0209 */
[----:B------:R-:W-:Y:S05]  /*0500*/  @P0 BRA `(.L_x_87) ;  /* 0x0000000800840947 */ /* 0x000fea0003800000 */
[----:B------:R-:W0:Y:S01]  /*0510*/  LDS R8, [R8+-0x4] ;  /* 0xfffffc0008087984 */ /* 0x000e220000000800 */
        /* <DEDUP_REMOVED lines=43> */
.L_x_89:
[----:B------:R-:W-:Y:S05]  /*07d0*/  BSYNC.RECONVERGENT B1 ;  /* 0x0000000000017941 */ /* 0x000fea0003800200 */
.L_x_88:
        /* <DEDUP_REMOVED lines=31> */
.L_x_92:
        /* <DEDUP_REMOVED lines=43> */
.L_x_91:
[----:B------:R-:W-:Y:S05]  /*0c80*/  BSYNC.RECONVERGENT B1 ;  /* 0x0000000000017941 */ /* 0x000fea0003800200 */
.L_x_90:
        /* <DEDUP_REMOVED lines=30> */
.L_x_94:
[----:B------:R-:W-:Y:S05]  /*0e70*/  BSYNC.RECONVERGENT B1 ;  /* 0x0000000000017941 */ /* 0x000fea0003800200 */
.L_x_93:
        /* <DEDUP_REMOVED lines=10> */
.L_x_87:
[----:B------:R-:W-:Y:S05]  /*0f20*/  BSYNC.RECONVERGENT B0 ;  /* 0x0000000000007941 */ /* 0x000fea0003800200 */
.L_x_86:
[----:B------:R-:W-:-:S05]  /*0f30*/  IMAD.U32 R4, RZ, RZ, UR10 ;  /* 0x0000000aff047e24 */ /* 0x000fca000f8e00ff */
[----:B------:R-:W-:-:S04]  /*0f40*/  LEA.HI R3, R4, R3, RZ, 0x1b ;  /* 0x0000000304037211 */ /* 0x000fc800078fd8ff */
[----:B------:R-:W-:-:S13]  /*0f50*/  ISETP.GE.AND P0, PT, R3, R0, PT ;  /* 0x000000000300720c */ /* 0x000fda0003f06270 */
[----:B------:R-:W-:Y:S05]  /*0f60*/  @!P0 BRA `(.L_x_95) ;  /* 0xfffffff400108947 */ /* 0x000fea000383ffff */
[----:B------:R-:W-:Y:S05]  /*0f70*/  EXIT ;  /* 0x000000000000794d */ /* 0x000fea0003800000 */
.L_x_83:
[----:B------:R-:W1:Y:S01]  /*0f80*/  LDS R7, [UR9] ;  /* 0x00000009ff077984 */ /* 0x000e620008000800 */
[----:B0-----:R-:W-:Y:S02]  /*0f90*/  LOP3.LUT R6, RZ, R2, RZ, 0x33, !PT ;  /* 0x00000002ff067212 */ /* 0x001fe400078e33ff */
[----:B------:R-:W-:-:S03]  /*0fa0*/  LOP3.LUT R4, R2, 0x60, RZ, 0xfc, !PT ;  /* 0x0000006002047812 */ /* 0x000fc600078efcff */
[----:B------:R-:W-:-:S05]  /*0fb0*/  VIADD R6, R6, UR15 ;  /* 0x0000000f06067c36 */ /* 0x000fca0008000000 */
[----:B------:R-:W-:-:S07]  /*0fc0*/  LOP3.LUT R5, R6, 0x60, RZ, 0xc0, !PT ;  /* 0x0000006006057812 */ /* 0x000fce00078ec0ff */
.L_x_101:
        /* <DEDUP_REMOVED lines=44> */
.L_x_99:
[----:B------:R-:W-:Y:S05]  /*1290*/  BSYNC.RECONVERGENT B1 ;  /* 0x0000000000017941 */ /* 0x000fea0003800200 */
.L_x_98:
[----:B------:R-:W-:-:S13]  /*12a0*/  ISETP.GE.U32.AND P0, PT, R6, 0x60, PT ;  /* 0x000000600600780c */ /* 0x000fda0003f06070 */
[----:B------:R-:W-:Y:S05]  /*12b0*/  @!P0 BRA `(.L_x_97) ;  /* 0x0000000000348947 */ /* 0x000fea0003800000 */
.L_x_100:
        /* <DEDUP_REMOVED lines=13> */
.L_x_97:
[----:B------:R-:W-:Y:S05]  /*1390*/  BSYNC.RECONVERGENT B0 ;  /* 0x0000000000007941 */ /* 0x000fea0003800200 */
.L_x_96:
[----:B0123--:R-:W-:-:S05]  /*13a0*/  IMAD.U32 R8, RZ, RZ, UR10 ;  /* 0x0000000aff087e24 */ /* 0x00ffca000f8e00ff */
[----:B------:R-:W-:-:S04]  /*13b0*/  LEA.HI R3, R8, R3, RZ, 0x1b ;  /* 0x0000000308037211 */ /* 0x000fc800078fd8ff */
[----:B------:R-:W-:-:S13]  /*13c0*/  ISETP.GE.AND P0, PT, R3, R0, PT ;  /* 0x000000000300720c */ /* 0x000fda0003f06270 */
[----:B------:R-:W-:Y:S05]  /*13d0*/  @!P0 BRA `(.L_x_101) ;  /* 0xfffffff800fc8947 */ /* 0x000fea000383ffff */
[----:B------:R-:W-:Y:S05]  /*13e0*/  EXIT ;  /* 0x000000000000794d */ /* 0x000fea0003800000 */
.L_x_102:
        /* <DEDUP_REMOVED lines=9> */
.L_x_681:


//--------------------- .text._ZN18transformer_engine16context_parallel26thd_grad_correction_kernelI13__nv_bfloat16NS0_10AddFunctorIS2_EENS0_12EmptyFunctorELi0ELi32EEEvPT_S7_Piiii --------------------------
	.section	.text._ZN18transformer_engine16context_parallel26thd_grad_correction_kernelI13__nv_bfloat16NS0_10AddFunctorIS2_EENS0_12EmptyFunctorELi0ELi32EEEvPT_S7_Piiii,"ax",@progbits
	.align	128
        .global         _ZN18transformer_engine16context_parallel26thd_grad_correction_kernelI13__nv_bfloat16NS0_10AddFunctorIS2_EENS0_12EmptyFunctorELi0ELi32EEEvPT_S7_Piiii
        .type           _ZN18transformer_engine16context_parallel26thd_grad_correction_kernelI13__nv_bfloat16NS0_10AddFunctorIS2_EENS0_12EmptyFunctorELi0ELi32EEEvPT_S7_Piiii,@function
        .size           _ZN18transformer_engine16context_parallel26thd_grad_correction_kernelI13__nv_bfloat16NS0_10AddFunctorIS2_EENS0_12EmptyFunctorELi0ELi32EEEvPT_S7_Piiii,(.L_x_682 - _ZN18transformer_engine16context_parallel26thd_grad_correction_kernelI13__nv_bfloat16NS0_10AddFunctorIS2_EENS0_12EmptyFunctorELi0ELi32EEEvPT_S7_Piiii)
        .other          _ZN18transformer_engine16context_parallel26thd_grad_correction_kernelI13__nv_bfloat16NS0_10AddFunctorIS2_EENS0_12EmptyFunctorELi0ELi32EEEvPT_S7_Piiii,@"STO_CUDA_ENTRY STV_DEFAULT"
_ZN18transformer_engine16context_parallel26thd_grad_correction_kernelI13__nv_bfloat16NS0_10AddFunctorIS2_EENS0_12EmptyFunctorELi0ELi32EEEvPT_S7_Piiii:
.text._ZN18transformer_engine16context_parallel26thd_grad_correction_kernelI13__nv_bfloat16NS0_10AddFunctorIS2_EENS0_12EmptyFunctorELi0ELi32EEEvPT_S7_Piiii:
        /* <DEDUP_REMOVED lines=13> */
.L_x_105:
        /* <DEDUP_REMOVED lines=9> */
.L_x_104:
[----:B------:R-:W-:Y:S05]  /*0160*/  BSYNC.RECONVERGENT B0 ;  /* 0x0000000000007941 */ /* 0x000fea0003800200 */
.L_x_103:
        /* <DEDUP_REMOVED lines=35> */
.L_x_114:
[----:B0-----:R-:W0:Y:S01]  /*03a0*/  S2R R7, SR_CgaCtaId ;  /* 0x0000000000077919 */ /* 0x001e220000008800 */
[----:B-1----:R-:W1:Y:S01]  /*03b0*/  LDCU UR6, c[0x0][0x398] ;  /* 0x00007300ff0677ac */ /* 0x002e620008000800 */
[----:B------:R-:W-:Y:S01]  /*03c0*/  MOV R4, 0x400 ;  /* 0x0000040000047802 */ /* 0x000fe20000000f00 */
[----:B------:R-:W-:Y:S01]  /*03d0*/  HFMA2 R2, -RZ, RZ, 0, 5.9604644775390625e-08 ;  /* 0x00000001ff027431 */ /* 0x000fe200000001ff */
[----:B------:R-:W-:Y:S02]  /*03e0*/  BSSY.RECONVERGENT B0, `(.L_x_107) ;  /* 0x000000d000007945 */ /* 0x000fe40003800200 */
[----:B0-23--:R-:W-:Y:S01]  /*03f0*/  LEA R9, R7, R4, 0x18 ;  /* 0x0000000407097211 */ /* 0x00dfe200078ec0ff */
[----:B-1----:R-:W-:-:S07]  /*0400*/  IMAD.U32 R7, RZ, RZ, UR6 ;  /* 0x00000006ff077e24 */ /* 0x002fce000f8e00ff */
.L_x_108:
        /* <DEDUP_REMOVED lines=11> */
.L_x_107:
[----:B------:R-:W-:Y:S01]  /*04c0*/  ISETP.GE.AND P0, PT, R5, UR16, PT ;  /* 0x0000001005007c0c */ /* 0x000fe2000bf06270 */
[----:B------:R-:W-:Y:S01]  /*04d0*/  BSSY.RECONVERGENT B0, `(.L_x_109) ;  /* 0x000007c000007945 */ /* 0x000fe20003800200 */
[----:B------:R-:W-:-:S11]  /*04e0*/  IMAD R8, R2, 0x4, R9 ;  /* 0x0000000402087824 */ /* 0x000fd600078e0209 */
[----:B------:R-:W-:Y:S05]  /*04f0*/  @P0 BRA `(.L_x_110) ;  /* 0x0000000400e40947 */ /* 0x000fea0003800000 */
[----:B------:R-:W0:Y:S01]  /*0500*/  LDS R8, [R8+-0x4] ;  /* 0xfffffc0008087984 */ /* 0x000e220000000800 */
        /* <DEDUP_REMOVED lines=56> */
.L_x_112:
[----:B------:R-:W-:Y:S05]  /*0890*/  BSYNC.RECONVERGENT B1 ;  /* 0x0000000000017941 */ /* 0x000fea0003800200 */
.L_x_111:
        /* <DEDUP_REMOVED lines=26> */
.L_x_113:
        /* <DEDUP_REMOVED lines=37> */
.L_x_110:
[----:B------:R-:W-:Y:S05]  /*0c90*/  BSYNC.RECONVERGENT B0 ;  /* 0x0000000000007941 */ /* 0x000fea0003800200 */
.L_x_109:
[----:B------:R-:W-:-:S04]  /*0ca0*/  LEA.HI R3, R6, R3, RZ, 0x1b ;  /* 0x0000000306037211 */ /* 0x000fc800078fd8ff */
[----:B------:R-:W-:-:S13]  /*0cb0*/  ISETP.GE.AND P0, PT, R3, R0, PT ;  /* 0x000000000300720c */ /* 0x000fda0003f06270 */
[----:B------:R-:W-:Y:S05]  /*0cc0*/  @!P0 BRA `(.L_x_114) ;  /* 0xfffffff400b48947 */ /* 0x000fea000383ffff */
[----:B------:R-:W-:Y:S05]  /*0cd0*/  EXIT ;  /* 0x000000000000794d */ /* 0x000fea0003800000 */
.L_x_106:
[----:B------:R-:W0:Y:S01]  /*0ce0*/  LDS R2, [UR8] ;  /* 0x00000008ff027984 */ /* 0x000e220008000800 */
[----:B------:R-:W-:-:S05]  /*0cf0*/  LOP3.LUT R4, RZ, R5, RZ, 0x33, !PT ;  /* 0x00000005ff047212 */ /* 0x000fca00078e33ff */
[----:B------:R-:W-:-:S07]  /*0d00*/  VIADD R4, R4, UR16 ;  /* 0x0000001004047c36 */ /* 0x000fce0008000000 */
.L_x_120:
        /* <DEDUP_REMOVED lines=56> */
.L_x_118:
[----:B------:R-:W-:Y:S05]  /*1090*/  BSYNC.RECONVERGENT B1 ;  /* 0x0000000000017941 */ /* 0x000fea0003800200 */
.L_x_117:
[----:B------:R-:W-:-:S13]  /*10a0*/  ISETP.GE.U32.AND P0, PT, R4, 0x60, PT ;  /* 0x000000600400780c */ /* 0x000fda0003f06070 */
[----:B------:R-:W-:Y:S05]  /*10b0*/  @!P0 BRA `(.L_x_116) ;  /* 0x0000000000848947 */ /* 0x000fea0003800000 */
.L_x_119:
        /* <DEDUP_REMOVED lines=33> */
.L_x_116:
[----:B------:R-:W-:Y:S05]  /*12d0*/  BSYNC.RECONVERGENT B0 ;  /* 0x0000000000007941 */ /* 0x000fea0003800200 */
.L_x_115:
[----:B------:R-:W-:-:S04]  /*12e0*/  LEA.HI R3, R6, R3, RZ, 0x1b ;  /* 0x0000000306037211 */ /* 0x000fc800078fd8ff */
[----:B------:R-:W-:-:S13]  /*12f0*/  ISETP.GE.AND P0, PT, R3, R0, PT ;  /* 0x000000000300720c */ /* 0x000fda0003f06270 */
[----:B------:R-:W-:Y:S05]  /*1300*/  @!P0 BRA `(.L_x_120) ;  /* 0xfffffff800808947 */ /* 0x000fea000383ffff */
[----:B------:R-:W-:Y:S05]  /*1310*/  EXIT ;  /* 0x000000000000794d */ /* 0x000fea0003800000 */
.L_x_121:
        /* <DEDUP_REMOVED lines=14> */
.L_x_682:


//--------------------- .text._ZN18transformer_engine16context_parallel26thd_grad_correction_kernelI6__halfNS0_11CopyFunctorENS0_10AddFunctorIS2_EELi2ELi32EEEvPT_S7_Piiii --------------------------
	.section	.text._ZN18transformer_engine16context_parallel26thd_grad_correction_kernelI6__halfNS0_11CopyFunctorENS0_10AddFunctorIS2_EELi2ELi32EEEvPT_S7_Piiii,"ax",@progbits
	.align	128
        .global         _ZN18transformer_engine16context_parallel26thd_grad_correction_kernelI6__halfNS0_11CopyFunctorENS0_10AddFunctorIS2_EELi2ELi32EEEvPT_S7_Piiii
        .type           _ZN18transformer_engine16context_parallel26thd_grad_correction_kernelI6__halfNS0_11CopyFunctorENS0_10AddFunctorIS2_EELi2ELi32EEEvPT_S7_Piiii,@function
        .size           _ZN18transformer_engine16context_parallel26thd_grad_correction_kernelI6__halfNS0_11CopyFunctorENS0_10AddFunctorIS2_EELi2ELi32EEEvPT_S7_Piiii,(.L_x_683 - _ZN18transformer_engine16context_parallel26thd_grad_correction_kernelI6__halfNS0_11CopyFunctorENS0_10AddFunctorIS2_EELi2ELi32EEEvPT_S7_Piiii)
        .other          _ZN18transformer_engine16context_parallel26thd_grad_correction_kernelI6__halfNS0_11CopyFunctorENS0_10AddFunctorIS2_EELi2ELi32EEEvPT_S7_Piiii,@"STO_CUDA_ENTRY STV_DEFAULT"
_ZN18transformer_engine16context_parallel26thd_grad_correction_kernelI6__halfNS0_11CopyFunctorENS0_10AddFunctorIS2_EELi2ELi32EEEvPT_S7_Piiii:
.text._ZN18transformer_engine16context_parallel26thd_grad_correction_kernelI6__halfNS0_11CopyFunctorENS0_10AddFunctorIS2_EELi2ELi32EEEvPT_S7_Piiii:
        /* <DEDUP_REMOVED lines=13> */
.L_x_124:
[----:B0-2---:R-:W-:-:S06]  /*00d0*/  IMAD.WIDE R2, R7, 0x4, R4 ;  /* 0x0000000407027825 */ /* 0x005fcc00078e0204 */
[----:B------:R-:W2:Y:S01]  /*00e0*/  LDG.E R2, desc[UR10][R2.64] ;  /* 0x0000000a02027981 */ /* 0x000ea2000c1e1900 */
[----:B------:R-:W-:Y:S01]  /*00f0*/  IMAD R9, R7, 0x4, R0 ;  /* 0x0000000407097824 */ /* 0x000fe200078e0200 */
[----:B-1----:R-:W-:-:S04]  /*0100*/  IADD3 R7, PT, PT, R6, R7, RZ ;  /* 0x0000000706077210 */ /* 0x002fc80007ffe0ff */
[----:B------:R-:W-:Y:S01]  /*0110*/  ISETP.GT.AND P0, PT, R7, UR12, PT ;  /* 0x0000000c07007c0c */ /* 0x000fe2000bf04270 */
[----:B--2---:R0:W-:-:S12]  /*0120*/  STS [R9], R2 ;  /* 0x0000000209007388 */ /* 0x0041d80000000800 */
[----:B------:R-:W-:Y:S05]  /*0130*/  @!P0 BRA `(.L_x_124) ;  /* 0xfffffffc00e48947 */ /* 0x000fea000383ffff */
.L_x_123:
[----:B------:R-:W-:Y:S05]  /*0140*/  BSYNC.RECONVERGENT B0 ;  /* 0x0000000000007941 */ /* 0x000fea0003800200 */
.L_x_122:
        /* <DEDUP_REMOVED lines=30> */
.L_x_133:
[----:B0123--:R-:W0:Y:S01]  /*0330*/  S2R R9, SR_CgaCtaId ;  /* 0x0000000000097919 */ /* 0x00fe220000008800 */
[----:B------:R-:W1:Y:S01]  /*0340*/  LDCU UR8, c[0x0][0x398] ;  /* 0x00007300ff0877ac */ /* 0x000e620008000800 */
[----:B------:R-:W-:Y:S01]  /*0350*/  MOV R4, 0x400 ;  /* 0x0000040000047802 */ /* 0x000fe20000000f00 */
[----:B------:R-:W-:Y:S01]  /*0360*/  HFMA2 R3, -RZ, RZ, 0, 5.9604644775390625e-08 ;  /* 0x00000001ff037431 */ /* 0x000fe200000001ff */
[----:B------:R-:W-:Y:S02]  /*0370*/  BSSY.RECONVERGENT B0, `(.L_x_126) ;  /* 0x000000d000007945 */ /* 0x000fe40003800200 */
[----:B0-----:R-:W-:Y:S01]  /*0380*/  LEA R10, R9, R4, 0x18 ;  /* 0x00000004090a7211 */ /* 0x001fe200078ec0ff */
[----:B-1----:R-:W-:-:S07]  /*0390*/  IMAD.U32 R4, RZ, RZ, UR8 ;  /* 0x00000008ff047e24 */ /* 0x002fce000f8e00ff */
.L_x_127:
        /* <DEDUP_REMOVED lines=11> */
.L_x_126:
        /* <DEDUP_REMOVED lines=33> */
[C-C-:B--2---:R-:W-:Y:S02]  /*0660*/  @P0 HADD2 R22, R11.reuse.H0_H0, R15.reuse.H0_H0 ;  /* 0x2000000f0b160230 */ /* 0x144fe40000000800 */
[----:B------:R-:W-:Y:S02]  /*0670*/  @P0 HADD2 R11, R11.H1_H1, R15.H1_H1 ;  /* 0x3000000f0b0b0230 */ /* 0x000fe40000000c00 */
[----:B------:R-:W-:-:S02]  /*0680*/  @P0 HADD2 R15, R9.H0_H0, R13.H0_H0 ;  /* 0x2000000d090f0230 */ /* 0x000fc40000000800 */
[----:B------:R-:W-:Y:S01]  /*0690*/  @P0 HADD2 R9, R9.H1_H1, R13.H1_H1 ;  /* 0x3000000d09090230 */ /* 0x000fe20000000c00 */
[----:B------:R-:W-:Y:S01]  /*06a0*/  @P0 PRMT R11, R22, 0x5410, R11 ;  /* 0x00005410160b0816 */ /* 0x000fe2000000000b */
[----:B------:R-:W-:Y:S02]  /*06b0*/  @P0 HADD2 R23, R10.H0_H0, R14.H0_H0 ;  /* 0x2000000e0a170230 */ /* 0x000fe40000000800 */
[----:B------:R-:W-:Y:S01]  /*06c0*/  @P0 HADD2 R13, R8.H0_H0, R12.H0_H0 ;  /* 0x2000000c080d0230 */ /* 0x000fe20000000800 */
[----:B------:R-:W-:Y:S01]  /*06d0*/  @P0 PRMT R9, R15, 0x5410, R9 ;  /* 0x000054100f090816 */ /* 0x000fe20000000009 */
[----:B------:R-:W-:Y:S02]  /*06e0*/  @P0 HADD2 R10, R10.H1_H1, R14.H1_H1 ;  /* 0x3000000e0a0a0230 */ /* 0x000fe40000000c00 */
[----:B------:R-:W-:-:S03]  /*06f0*/  @P0 HADD2 R8, R8.H1_H1, R12.H1_H1 ;  /* 0x3000000c08080230 */ /* 0x000fc60000000c00 */
        /* <DEDUP_REMOVED lines=43> */
[----:B------:R-:W3:Y:S01]  /*09b0*/  @!P0 LDG.E.128 R8, desc[UR10][R24.64+0x400] ;  /* 0x0004000a18088981 */ /* 0x000ee2000c1e1d00 */
[----:B------:R-:W-:Y:S01]  /*09c0*/  @P0 MOV R22, R0 ;  /* 0x0000000000160202 */ /* 0x000fe20000000f00 */
[----:B------:R-:W-:Y:S02]  /*09d0*/  @!P0 IMAD.MOV.U32 R22, RZ, RZ, R0 ;  /* 0x000000ffff168224 */ /* 0x000fe400078e0000 */
[----:B---3--:R2:W-:Y:S05]  /*09e0*/  @!P0 STG.E.128 desc[UR10][R18.64+0x400], R8 ;  /* 0x0004000812008986 */ /* 0x0085ea000c101d0a */
.L_x_131:
[----:B------:R-:W-:Y:S05]  /*09f0*/  BSYNC.RECONVERGENT B1 ;  /* 0x0000000000017941 */ /* 0x000fea0003800200 */
.L_x_130:
        /* <DEDUP_REMOVED lines=18> */
.L_x_132:
[----:B---3--:R-:W-:Y:S01]  /*0b20*/  MOV R26, R12 ;  /* 0x0000000c001a7202 */ /* 0x008fe20000000f00 */
[----:B------:R-:W-:Y:S02]  /*0b30*/  IMAD.MOV.U32 R27, RZ, RZ, R13 ;  /* 0x000000ffff1b7224 */ /* 0x000fe400078e000d */
[----:B------:R-:W2:Y:S04]  /*0b40*/  @P0 LDG.E.128 R12, desc[UR10][R24.64+-0x400] ;  /* 0xfffc000a180c0981 */ /* 0x000ea8000c1e1d00 */
[----:B------:R-:W2:Y:S02]  /*0b50*/  @P0 LDG.E.128 R8, desc[UR10][R26.64+-0x400] ;  /* 0xfffc000a1a080981 */ /* 0x000ea4000c1e1d00 */
[----:B--2---:R-:W-:Y:S02]  /*0b60*/  @P0 HADD2 R19, R11.H0_H0, R15.H0_H0 ;  /* 0x2000000f0b130230 */ /* 0x004fe40000000800 */
[----:B------:R-:W-:-:S02]  /*0b70*/  @P0 HADD2 R17, R9.H0_H0, R13.H0_H0 ;  /* 0x2000000d09110230 */ /* 0x000fc40000000800 */
[----:B------:R-:W-:Y:S02]  /*0b80*/  @P0 HADD2 R18, R10.H0_H0, R14.H0_H0 ;  /* 0x2000000e0a120230 */ /* 0x000fe40000000800 */
[----:B------:R-:W-:Y:S02]  /*0b90*/  @P0 HADD2 R16, R8.H0_H0, R12.H0_H0 ;  /* 0x2000000c08100230 */ /* 0x000fe40000000800 */
[----:B------:R-:W-:Y:S02]  /*0ba0*/  @P0 HADD2 R11, R11.H1_H1, R15.H1_H1 ;  /* 0x3000000f0b0b0230 */ /* 0x000fe40000000c00 */
[----:B------:R-:W-:Y:S02]  /*0bb0*/  @P0 HADD2 R9, R9.H1_H1, R13.H1_H1 ;  /* 0x3000000d09090230 */ /* 0x000fe40000000c00 */
[----:B------:R-:W-:Y:S02]  /*0bc0*/  @P0 HADD2 R10, R10.H1_H1, R14.H1_H1 ;  /* 0x3000000e0a0a0230 */ /* 0x000fe40000000c00 */
[----:B------:R-:W-:Y:S01]  /*0bd0*/  @P0 HADD2 R8, R8.H1_H1, R12.H1_H1 ;  /* 0x3000000c08080230 */ /* 0x000fe20000000c00 */
        /* <DEDUP_REMOVED lines=10> */
[----:B---3--:R-:W-:-:S02]  /*0c80*/  @P1 HADD2 R23, R11.H0_H0, R15.H0_H0 ;  /* 0x2000000f0b171230 */ /* 0x008fc40000000800 */
[----:B------:R-:W-:Y:S02]  /*0c90*/  @P1 HADD2 R29, R11.H1_H1, R15.H1_H1 ;  /* 0x3000000f0b1d1230 */ /* 0x000fe40000000c00 */
[C-C-:B------:R-:W-:Y:S02]  /*0ca0*/  @P1 HADD2 R11, R9.reuse.H0_H0, R13.reuse.H0_H0 ;  /* 0x2000000d090b1230 */ /* 0x140fe40000000800 */
[----:B------:R-:W-:Y:S02]  /*0cb0*/  @P1 HADD2 R16, R8.H0_H0, R12.H0_H0 ;  /* 0x2000000c08101230 */ /* 0x000fe40000000800 */
[----:B------:R-:W-:Y:S02]  /*0cc0*/  @P1 HADD2 R9, R9.H1_H1, R13.H1_H1 ;  /* 0x3000000d09091230 */ /* 0x000fe40000000c00 */
[C-C-:B------:R-:W-:Y:S02]  /*0cd0*/  @P1 HADD2 R28, R10.reuse.H0_H0, R14.reuse.H0_H0 ;  /* 0x2000000e0a1c1230 */ /* 0x140fe40000000800 */
[----:B------:R-:W-:-:S02]  /*0ce0*/  @P1 HADD2 R18, R10.H1_H1, R14.H1_H1 ;  /* 0x3000000e0a121230 */ /* 0x000fc40000000c00 */
[----:B------:R-:W-:Y:S01]  /*0cf0*/  @P1 HADD2 R8, R8.H1_H1, R12.H1_H1 ;  /* 0x3000000c08081230 */ /* 0x000fe20000000c00 */
        /* <DEDUP_REMOVED lines=9> */
[----:B--2---:R-:W-:-:S02]  /*0d90*/  @P1 HADD2 R23, R11.H0_H0, R15.H0_H0 ;  /* 0x2000000f0b171230 */ /* 0x004fc40000000800 */
[----:B------:R-:W-:Y:S02]  /*0da0*/  @P1 HADD2 R29, R11.H1_H1, R15.H1_H1 ;  /* 0x3000000f0b1d1230 */ /* 0x000fe40000000c00 */
[C-C-:B------:R-:W-:Y:S02]  /*0db0*/  @P1 HADD2 R11, R9.reuse.H0_H0, R13.reuse.H0_H0 ;  /* 0x2000000d090b1230 */ /* 0x140fe40000000800 */
[----:B------:R-:W-:Y:S02]  /*0dc0*/  @P1 HADD2 R28, R10.H0_H0, R14.H0_H0 ;  /* 0x2000000e0a1c1230 */ /* 0x000fe40000000800 */
[----:B0-----:R-:W-:Y:S02]  /*0dd0*/  @P1 HADD2 R16, R8.H0_H0, R12.H0_H0 ;  /* 0x2000000c08101230 */ /* 0x001fe40000000800 */
[----:B------:R-:W-:Y:S02]  /*0de0*/  @P1 HADD2 R9, R9.H1_H1, R13.H1_H1 ;  /* 0x3000000d09091230 */ /* 0x000fe40000000c00 */
        /* <DEDUP_REMOVED lines=12> */
[----:B--2---:R-:W-:-:S02]  /*0eb0*/  @P1 HADD2 R23, R11.H0_H0, R15.H0_H0 ;  /* 0x2000000f0b171230 */ /* 0x004fc40000000800 */
[----:B------:R-:W-:Y:S02]  /*0ec0*/  @P1 HADD2 R28, R9.H0_H0, R13.H0_H0 ;  /* 0x2000000d091c1230 */ /* 0x000fe40000000800 */
[----:B------:R-:W-:Y:S02]  /*0ed0*/  @P1 HADD2 R29, R10.H0_H0, R14.H0_H0 ;  /* 0x2000000e0a1d1230 */ /* 0x000fe40000000800 */
[----:B0-----:R-:W-:Y:S02]  /*0ee0*/  @P1 HADD2 R16, R8.H0_H0, R12.H0_H0 ;  /* 0x2000000c08101230 */ /* 0x001fe40000000800 */
[----:B------:R-:W-:Y:S02]  /*0ef0*/  @P1 HADD2 R11, R11.H1_H1, R15.H1_H1 ;  /* 0x3000000f0b0b1230 */ /* 0x000fe40000000c00 */
[----:B------:R-:W-:Y:S02]  /*0f00*/  @P1 HADD2 R9, R9.H1_H1, R13.H1_H1 ;  /* 0x3000000d09091230 */ /* 0x000fe40000000c00 */
[----:B------:R-:W-:-:S02]  /*0f10*/  @P1 HADD2 R10, R10.H1_H1, R14.H1_H1 ;  /* 0x3000000e0a0a1230 */ /* 0x000fc40000000c00 */
[----:B------:R-:W-:Y:S01]  /*0f20*/  @P1 HADD2 R8, R8.H1_H1, R12.H1_H1 ;  /* 0x3000000c08081230 */ /* 0x000fe20000000c00 */
        /* <DEDUP_REMOVED lines=13> */
.L_x_129:
[----:B------:R-:W-:Y:S05]  /*1000*/  BSYNC.RECONVERGENT B0 ;  /* 0x0000000000007941 */ /* 0x000fea0003800200 */
.L_x_128:
[----:B------:R-:W-:-:S04]  /*1010*/  LEA.HI R6, R20, R6, RZ, 0x1b ;  /* 0x0000000614067211 */ /* 0x000fc800078fd8ff */
[----:B------:R-:W-:-:S13]  /*1020*/  ISETP.GE.AND P0, PT, R6, R7, PT ;  /* 0x000000070600720c */ /* 0x000fda0003f06270 */
[----:B------:R-:W-:Y:S05]  /*1030*/  @!P0 BRA `(.L_x_133) ;  /* 0xfffffff000bc8947 */ /* 0x000fea000383ffff */
[----:B------:R-:W-:Y:S05]  /*1040*/  EXIT ;  /* 0x000000000000794d */ /* 0x000fea0003800000 */
.L_x_125:
[----:B0-----:R-:W0:Y:S02]  /*1050*/  LDS.64 R2, [UR8] ;  /* 0x00000008ff027984 */ /* 0x001e240008000a00 */
[----:B0-----:R-:W-:-:S05]  /*1060*/  IMAD.IADD R3, R3, 0x1, -R2 ;  /* 0x0000000103037824 */ /* 0x001fca00078e0a02 */
[----:B------:R-:W-:-:S04]  /*1070*/  LEA.HI R3, R3, R3, RZ, 0x1 ;  /* 0x0000000303037211 */ /* 0x000fc800078f08ff */
[----:B------:R-:W-:-:S07]  /*1080*/  SHF.R.S32.HI R3, RZ, 0x1, R3 ;  /* 0x00000001ff037819 */ /* 0x000fce0000011403 */
.L_x_139:
        /* <DEDUP_REMOVED lines=32> */
[C-C-:B--2---:R-:W-:Y:S02]  /*1290*/  @P0 HADD2 R4, R11.reuse.H0_H0, R15.reuse.H0_H0 ;  /* 0x2000000f0b040230 */ /* 0x144fe40000000800 */
[----:B------:R-:W-:Y:S02]  /*12a0*/  @P0 HADD2 R11, R11.H1_H1, R15.H1_H1 ;  /* 0x3000000f0b0b0230 */ /* 0x000fe40000000c00 */
[----:B------:R-:W-:-:S02]  /*12b0*/  @P0 HADD2 R15, R9.H0_H0, R13.H0_H0 ;  /* 0x2000000d090f0230 */ /* 0x000fc40000000800 */
[----:B------:R-:W-:Y:S01]  /*12c0*/  @P0 HADD2 R9, R9.H1_H1, R13.H1_H1 ;  /* 0x3000000d09090230 */ /* 0x000fe20000000c00 */
[----:B------:R-:W-:Y:S01]  /*12d0*/  @P0 PRMT R11, R4, 0x5410, R11 ;  /* 0x00005410040b0816 */ /* 0x000fe2000000000b */
[C-C-:B------:R-:W-:Y:S02]  /*12e0*/  @P0 HADD2 R13, R10.reuse.H0_H0, R14.reuse.H0_H0 ;  /* 0x2000000e0a0d0230 */ /* 0x140fe40000000800 */
[----:B------:R-:W-:Y:S01]  /*12f0*/  @P0 HADD2 R10, R10.H1_H1, R14.H1_H1 ;  /* 0x3000000e0a0a0230 */ /* 0x000fe20000000c00 */
[----:B------:R-:W-:Y:S01]  /*1300*/  @P0 PRMT R9, R15, 0x5410, R9 ;  /* 0x000054100f090816 */ /* 0x000fe20000000009 */
[C-C-:B------:R-:W-:Y:S02]  /*1310*/  @P0 HADD2 R14, R8.reuse.H0_H0, R12.reuse.H0_H0 ;  /* 0x2000000c080e0230 */ /* 0x140fe40000000800 */
[----:B------:R-:W-:Y:S01]  /*1320*/  @P0 HADD2 R8, R8.H1_H1, R12.H1_H1 ;  /* 0x3000000c08080230 */ /* 0x000fe20000000c00 */
        /* <DEDUP_REMOVED lines=43> */
[----:B------:R-:W3:Y:S01]  /*15e0*/  @!P0 LDG.E.128 R8, desc[UR10][R26.64+0x400] ;  /* 0x0004000a1a088981 */ /* 0x000ee2000c1e1d00 */
[----:B------:R-:W-:-:S03]  /*15f0*/  LOP3.LUT R4, R16, 0x60, RZ, 0xfc, !PT ;  /* 0x0000006010047812 */ /* 0x000fc600078efcff */
[----:B---3--:R2:W-:Y:S04]  /*1600*/  @!P0 STG.E.128 desc[UR10][R18.64+0x400], R8 ;  /* 0x0004000812008986 */ /* 0x0085e8000c101d0a */
.L_x_137:
[----:B------:R-:W-:Y:S05]  /*1610*/  BSYNC.RECONVERGENT B1 ;  /* 0x0000000000017941 */ /* 0x000fea0003800200 */
.L_x_136:
[----:B------:R-:W-:-:S13]  /*1620*/  ISETP.GE.U32.AND P0, PT, R5, 0x60, PT ;  /* 0x000000600500780c */ /* 0x000fda0003f06070 */
[----:B------:R-:W-:Y:S05]  /*1630*/  @!P0 BRA `(.L_x_135) ;  /* 0x00000004002c8947 */ /* 0x000fea0003800000 */
[----:B------:R-:W-:-:S13]  /*1640*/  ISETP.GE.AND P1, PT, R0, R3, PT ;  /* 0x000000030000720c */ /* 0x000fda0003f26270 */
.L_x_138:
[----:B------:R-:W-:-:S05]  /*1650*/  IMAD.WIDE.U32 R28, R4, 0x10, R22 ;  /* 0x00000010041c7825 */ /* 0x000fca00078e0016 */
[----:B0123--:R-:W2:Y:S01]  /*1660*/  @!P1 LDG.E.128 R8, desc[UR10][R28.64] ;  /* 0x0000000a1c089981 */ /* 0x00fea2000c1e1d00 */
[----:B------:R-:W-:-:S05]  /*1670*/  IMAD.WIDE.U32 R26, R4, 0x10, R24 ;  /* 0x00000010041a7825 */ /* 0x000fca00078e0018 */
[----:B--2---:R0:W-:Y:S04]  /*1680*/  @!P1 STG.E.128 desc[UR10][R26.64], R8 ;  /* 0x000000081a009986 */ /* 0x0041e8000c101d0a */
[----:B------:R-:W2:Y:S04]  /*1690*/  @P1 LDG.E.128 R12, desc[UR10][R26.64] ;  /* 0x0000000a1a0c1981 */ /* 0x000ea8000c1e1d00 */
[----:B------:R-:W2:Y:S01]  /*16a0*/  @P1 LDG.E.128 R8, desc[UR10][R28.64] ;  /* 0x0000000a1c081981 */ /* 0x000ea2000c1e1d00 */
[----:B------:R-:W-:Y:S01]  /*16b0*/  ISETP.GE.AND P0, PT, R0, R3, PT ;  /* 0x000000030000720c */ /* 0x000fe20003f06270 */
[----:B--2---:R-:W-:-:S02]  /*16c0*/  @P1 HADD2 R5, R15.H0_H0, R11.H0_H0 ;  /* 0x2000000b0f051230 */ /* 0x004fc40000000800 */
[----:B------:R-:W-:Y:S02]  /*16d0*/  @P1 HADD2 R16, R13.H0_H0, R9.H0_H0 ;  /* 0x200000090d101230 */ /* 0x000fe40000000800 */
[----:B------:R-:W-:Y:S02]  /*16e0*/  @P1 HADD2 R17, R14.H0_H0, R10.H0_H0 ;  /* 0x2000000a0e111230 */ /* 0x000fe40000000800 */
[----:B------:R-:W-:Y:S02]  /*16f0*/  @P1 HADD2 R18, R12.H0_H0, R8.H0_H0 ;  /* 0x200000080c121230 */ /* 0x000fe40000000800 */
[----:B------:R-:W-:Y:S02]  /*1700*/  @P1 HADD2 R15, R15.H1_H1, R11.H1_H1 ;  /* 0x3000000b0f0f1230 */ /* 0x000fe40000000c00 */
[----:B------:R-:W-:Y:S02]  /*1710*/  @P1 HADD2 R13, R13.H1_H1, R9.H1_H1 ;  /* 0x300000090d0d1230 */ /* 0x000fe40000000c00 */
[----:B------:R-:W-:-:S02]  /*1720*/  @P1 HADD2 R14, R14.H1_H1, R10.H1_H1 ;  /* 0x3000000a0e0e1230 */ /* 0x000fc40000000c00 */
[----:B------:R-:W-:Y:S01]  /*1730*/  @P1 HADD2 R12, R12.H1_H1, R8.H1_H1 ;  /* 0x300000080c0c1230 */ /* 0x000fe20000000c00 */
[----:B------:R-:W-:Y:S01]  /*1740*/  @P1 PRMT R15, R5, 0x5410, R15 ;  /* 0x00005410050f1816 */ /* 0x000fe2000000000f */
[----:B0-----:R-:W2:Y:S01]  /*1750*/  @P0 LDG.E.128 R8, desc[UR10][R26.64+0x200] ;  /* 0x0002000a1a080981 */ /* 0x001ea2000c1e1d00 */
[----:B------:R-:W-:Y:S02]  /*1760*/  @P1 PRMT R13, R16, 0x5410, R13 ;  /* 0x00005410100d1816 */ /* 0x000fe4000000000d */
[----:B------:R-:W-:Y:S02]  /*1770*/  @P1 PRMT R14, R17, 0x5410, R14 ;  /* 0x00005410110e1816 */ /* 0x000fe4000000000e */
[----:B------:R-:W-:-:S05]  /*1780*/  @P1 PRMT R12, R18, 0x5410, R12 ;  /* 0x00005410120c1816 */ /* 0x000fca000000000c */
[----:B------:R0:W-:Y:S04]  /*1790*/  @P1 STG.E.128 desc[UR10][R26.64], R12 ;  /* 0x0000000c1a001986 */ /* 0x0001e8000c101d0a */
[----:B0-----:R-:W2:Y:S02]  /*17a0*/  @P0 LDG.E.128 R12, desc[UR10][R28.64+0x200] ;  /* 0x0002000a1c0c0981 */ /* 0x001ea4000c1e1d00 */
[----:B--2---:R-:W-:Y:S02]  /*17b0*/  @P0 HADD2 R19, R11.H0_H0, R15.H0_H0 ;  /* 0x2000000f0b130230 */ /* 0x004fe40000000800 */
[----:B------:R-:W-:Y:S02]  /*17c0*/  @P0 HADD2 R17, R9.H0_H0, R13.H0_H0 ;  /* 0x2000000d09110230 */ /* 0x000fe40000000800 */
[----:B------:R-:W-:-:S02]  /*17d0*/  @P0 HADD2 R18, R10.H0_H0, R14.H0_H0 ;  /* 0x2000000e0a120230 */ /* 0x000fc40000000800 */
[----:B------:R-:W-:Y:S02]  /*17e0*/  @P0 HADD2 R16, R8.H0_H0, R12.H0_H0 ;  /* 0x2000000c08100230 */ /* 0x000fe40000000800 */
[----:B------:R-:W-:Y:S02]  /*17f0*/  @P0 HADD2 R11, R11.H1_H1, R15.H1_H1 ;  /* 0x3000000f0b0b0230 */ /* 0x000fe40000000c00 */
[----:B------:R-:W-:Y:S02]  /*1800*/  @P0 HADD2 R9, R9.H1_H1, R13.H1_H1 ;  /* 0x3000000d09090230 */ /* 0x000fe40000000c00 */
[----:B------:R-:W-:Y:S02]  /*1810*/  @P0 HADD2 R10, R10.H1_H1, R14.H1_H1 ;  /* 0x3000000e0a0a0230 */ /* 0x000fe40000000c00 */
[----:B------:R-:W-:Y:S01]  /*1820*/  @P0 HADD2 R8, R8.H1_H1, R12.H1_H1 ;  /* 0x3000000c08080230 */ /* 0x000fe20000000c00 */
        /* <DEDUP_REMOVED lines=10> */
[----:B0-----:R-:W-:Y:S02]  /*18d0*/  @P0 HADD2 R19, R11.H1_H1, R15.H1_H1 ;  /* 0x3000000f0b130230 */ /* 0x001fe40000000c00 */
[C-C-:B------:R-:W-:Y:S02]  /*18e0*/  @P0 HADD2 R11, R9.reuse.H0_H0, R13.reuse.H0_H0 ;  /* 0x2000000d090b0230 */ /* 0x140fe40000000800 */
[----:B------:R-:W-:Y:S02]  /*18f0*/  @P0 HADD2 R21, R10.H0_H0, R14.H0_H0 ;  /* 0x2000000e0a150230 */ /* 0x000fe40000000800 */
[----:B------:R-:W-:Y:S02]  /*1900*/  @P0 HADD2 R16, R8.H0_H0, R12.H0_H0 ;  /* 0x2000000c08100230 */ /* 0x000fe40000000800 */
        /* <DEDUP_REMOVED lines=30> */
.L_x_135:
[----:B------:R-:W-:Y:S05]  /*1af0*/  BSYNC.RECONVERGENT B0 ;  /* 0x0000000000007941 */ /* 0x000fea0003800200 */
.L_x_134:
[----:B------:R-:W-:-:S04]  /*1b00*/  LEA.HI R6, R20, R6, RZ, 0x1b ;  /* 0x0000000614067211 */ /* 0x000fc800078fd8ff */
[----:B------:R-:W-:-:S13]  /*1b10*/  ISETP.GE.AND P0, PT, R6, R7, PT ;  /* 0x000000070600720c */ /* 0x000fda0003f06270 */
[----:B------:R-:W-:Y:S05]  /*1b20*/  @!P0 BRA `(.L_x_139) ;  /* 0xfffffff400588947 */ /* 0x000fea000383ffff */
[----:B------:R-:W-:Y:S05]  /*1b30*/  EXIT ;  /* 0x000000000000794d */ /* 0x000fea0003800000 */
.L_x_140:
        /* <DEDUP_REMOVED lines=12> */
.L_x_683:


//--------------------- .text._ZN18transformer_engine16context_parallel26thd_grad_correction_kernelI6__halfNS0_10AddFunctorIS2_EENS0_11CopyFunctorELi2ELi32EEEvPT_S7_Piiii --------------------------
	.section	.text._ZN18transformer_engine16context_parallel26thd_grad_correction_kernelI6__halfNS0_10AddFunctorIS2_EENS0_11CopyFunctorELi2ELi32EEEvPT_S7_Piiii,"ax",@progbits
	.align	128
        .global         _ZN18transformer_engine16context_parallel26thd_grad_correction_kernelI6__halfNS0_10AddFunctorIS2_EENS0_11CopyFunctorELi2ELi32EEEvPT_S7_Piiii
        .type           _ZN18transformer_engine16context_parallel26thd_grad_correction_kernelI6__halfNS0_10AddFunctorIS2_EENS0_11CopyFunctorELi2ELi32EEEvPT_S7_Piiii,@function
        .size           _ZN18transformer_engine16context_parallel26thd_grad_correction_kernelI6__halfNS0_10AddFunctorIS2_EENS0_11CopyFunctorELi2ELi32EEEvPT_S7_Piiii,(.L_x_684 - _ZN18transformer_engine16context_parallel26thd_grad_correction_kernelI6__halfNS0_10AddFunctorIS2_EENS0_11CopyFunctorELi2ELi32EEEvPT_S7_Piiii)
        .other          _ZN18transformer_engine16context_parallel26thd_grad_correction_kernelI6__halfNS0_10AddFunctorIS2_EENS0_11CopyFunctorELi2ELi32EEEvPT_S7_Piiii,@"STO_CUDA_ENTRY STV_DEFAULT"
_ZN18transformer_engine16context_parallel26thd_grad_correction_kernelI6__halfNS0_10AddFunctorIS2_EENS0_11CopyFunctorELi2ELi32EEEvPT_S7_Piiii:
.text._ZN18transformer_engine16context_parallel26thd_grad_correction_kernelI6__halfNS0_10AddFunctorIS2_EENS0_11CopyFunctorELi2ELi32EEEvPT_S7_Piiii:
        /* <DEDUP_REMOVED lines=13> */
.L_x_143:
[----:B0-2---:R-:W-:-:S06]  /*00d0*/  IMAD.WIDE R2, R7, 0x4, R4 ;  /* 0x0000000407027825 */ /* 0x005fcc00078e0204 */
[----:B------:R-:W2:Y:S01]  /*00e0*/  LDG.E R2, desc[UR10][R2.64] ;  /* 0x0000000a02027981 */ /* 0x000ea2000c1e1900 */
[----:B------:R-:W-:Y:S01]  /*00f0*/  IMAD R9, R7, 0x4, R0 ;  /* 0x0000000407097824 */ /* 0x000fe200078e0200 */
[----:B-1----:R-:W-:-:S04]  /*0100*/  IADD3 R7, PT, PT, R6, R7, RZ ;  /* 0x0000000706077210 */ /* 0x002fc80007ffe0ff */
[----:B------:R-:W-:Y:S01]  /*0110*/  ISETP.GT.AND P0, PT, R7, UR12, PT ;  /* 0x0000000c07007c0c */ /* 0x000fe2000bf04270 */
[----:B--2---:R0:W-:-:S12]  /*0120*/  STS [R9], R2 ;  /* 0x0000000209007388 */ /* 0x0041d80000000800 */
[----:B------:R-:W-:Y:S05]  /*0130*/  @!P0 BRA `(.L_x_143) ;  /* 0xfffffffc00e48947 */ /* 0x000fea000383ffff */
.L_x_142:
[----:B------:R-:W-:Y:S05]  /*0140*/  BSYNC.RECONVERGENT B0 ;  /* 0x0000000000007941 */ /* 0x000fea0003800200 */
.L_x_141:
        /* <DEDUP_REMOVED lines=30> */
.L_x_152:
[----:B0123--:R-:W0:Y:S01]  /*0330*/  S2R R9, SR_CgaCtaId ;  /* 0x0000000000097919 */ /* 0x00fe220000008800 */
[----:B------:R-:W1:Y:S01]  /*0340*/  LDCU UR8, c[0x0][0x398] ;  /* 0x00007300ff0877ac */ /* 0x000e620008000800 */
[----:B------:R-:W-:Y:S01]  /*0350*/  MOV R4, 0x400 ;  /* 0x0000040000047802 */ /* 0x000fe20000000f00 */
[----:B------:R-:W-:Y:S01]  /*0360*/  HFMA2 R3, -RZ, RZ, 0, 5.9604644775390625e-08 ;  /* 0x00000001ff037431 */ /* 0x000fe200000001ff */
[----:B------:R-:W-:Y:S02]  /*0370*/  BSSY.RECONVERGENT B0, `(.L_x_145) ;  /* 0x000000d000007945 */ /* 0x000fe40003800200 */
[----:B0-----:R-:W-:Y:S01]  /*0380*/  LEA R10, R9, R4, 0x18 ;  /* 0x00000004090a7211 */ /* 0x001fe200078ec0ff */
[----:B-1----:R-:W-:-:S07]  /*0390*/  IMAD.U32 R4, RZ, RZ, UR8 ;  /* 0x00000008ff047e24 */ /* 0x002fce000f8e00ff */
.L_x_146:
        /* <DEDUP_REMOVED lines=11> */
.L_x_145:
        /* <DEDUP_REMOVED lines=36> */
[----:B--2---:R-:W-:-:S02]  /*0690*/  @!P0 HADD2 R26, R11.H0_H0, R15.H0_H0 ;  /* 0x2000000f0b1a8230 */ /* 0x004fc40000000800 */
[----:B------:R-:W-:Y:S02]  /*06a0*/  @!P0 HADD2 R11, R11.H1_H1, R15.H1_H1 ;  /* 0x3000000f0b0b8230 */ /* 0x000fe40000000c00 */
[C-C-:B------:R-:W-:Y:S02]  /*06b0*/  @!P0 HADD2 R15, R9.reuse.H0_H0, R13.reuse.H0_H0 ;  /* 0x2000000d090f8230 */ /* 0x140fe40000000800 */
[----:B------:R-:W-:Y:S01]  /*06c0*/  @!P0 HADD2 R9, R9.H1_H1, R13.H1_H1 ;  /* 0x3000000d09098230 */ /* 0x000fe20000000c00 */
[----:B------:R-:W-:Y:S01]  /*06d0*/  @!P0 PRMT R11, R26, 0x5410, R11 ;  /* 0x000054101a0b8816 */ /* 0x000fe2000000000b */
[----:B------:R-:W-:Y:S01]  /*06e0*/  @!P0 HADD2 R27, R10.H0_H0, R14.H0_H0 ;  /* 0x2000000e0a1b8230 */ /* 0x000fe20000000800 */
[----:B------:R-:W-:Y:S01]  /*06f0*/  LOP3.LUT R26, R25, 0x20, RZ, 0xfc, !PT ;  /* 0x00000020191a7812 */ /* 0x000fe200078efcff */
[----:B------:R-:W-:Y:S01]  /*0700*/  @!P0 HADD2 R13, R8.H0_H0, R12.H0_H0 ;  /* 0x2000000c080d8230 */ /* 0x000fe20000000800 */
[----:B------:R-:W-:Y:S01]  /*0710*/  @!P0 PRMT R9, R15, 0x5410, R9 ;  /* 0x000054100f098816 */ /* 0x000fe20000000009 */
[----:B------:R-:W-:-:S02]  /*0720*/  @!P0 HADD2 R10, R10.H1_H1, R14.H1_H1 ;  /* 0x3000000e0a0a8230 */ /* 0x000fc40000000c00 */
[----:B------:R-:W-:-:S03]  /*0730*/  @!P0 HADD2 R8, R8.H1_H1, R12.H1_H1 ;  /* 0x3000000c08088230 */ /* 0x000fc60000000c00 */
        /* <DEDUP_REMOVED lines=28> */
[----:B---3--:R-:W-:-:S02]  /*0900*/  @!P0 HADD2 R27, R15.H0_H0, R11.H0_H0 ;  /* 0x2000000b0f1b8230 */ /* 0x008fc40000000800 */
[----:B------:R-:W-:Y:S02]  /*0910*/  @!P0 HADD2 R11, R15.H1_H1, R11.H1_H1 ;  /* 0x3000000b0f0b8230 */ /* 0x000fe40000000c00 */
[C-C-:B------:R-:W-:Y:S02]  /*0920*/  @!P0 HADD2 R15, R13.reuse.H0_H0, R9.reuse.H0_H0 ;  /* 0x200000090d0f8230 */ /* 0x140fe40000000800 */
[----:B------:R-:W-:Y:S01]  /*0930*/  @!P0 HADD2 R9, R13.H1_H1, R9.H1_H1 ;  /* 0x300000090d098230 */ /* 0x000fe20000000c00 */
[----:B------:R-:W-:Y:S01]  /*0940*/  @!P0 PRMT R11, R27, 0x5410, R11 ;  /* 0x000054101b0b8816 */ /* 0x000fe2000000000b */
[----:B------:R-:W-:Y:S02]  /*0950*/  @!P0 HADD2 R26, R14.H0_H0, R10.H0_H0 ;  /* 0x2000000a0e1a8230 */ /* 0x000fe40000000800 */
[----:B------:R-:W-:Y:S01]  /*0960*/  @!P0 HADD2 R13, R12.H0_H0, R8.H0_H0 ;  /* 0x200000080c0d8230 */ /* 0x000fe20000000800 */
[----:B------:R-:W-:Y:S01]  /*0970*/  @!P0 PRMT R9, R15, 0x5410, R9 ;  /* 0x000054100f098816 */ /* 0x000fe20000000009 */
[----:B------:R-:W-:-:S02]  /*0980*/  @!P0 HADD2 R10, R14.H1_H1, R10.H1_H1 ;  /* 0x3000000a0e0a8230 */ /* 0x000fc40000000c00 */
[----:B------:R-:W-:-:S03]  /*0990*/  @!P0 HADD2 R8, R12.H1_H1, R8.H1_H1 ;  /* 0x300000080c088230 */ /* 0x000fc60000000c00 */
[----:B------:R-:W-:Y:S02]  /*09a0*/  @!P0 PRMT R10, R26, 0x5410, R10 ;  /* 0x000054101a0a8816 */ /* 0x000fe4000000000a */
[----:B------:R-:W-:Y:S02]  /*09b0*/  @!P0 PRMT R8, R13, 0x5410, R8 ;  /* 0x000054100d088816 */ /* 0x000fe40000000008 */
[----:B------:R-:W-:Y:S01]  /*09c0*/  @P0 MOV R26, R0 ;  /* 0x00000000001a0202 */ /* 0x000fe20000000f00 */
[----:B------:R-:W-:Y:S02]  /*09d0*/  @!P0 IMAD.MOV.U32 R26, RZ, RZ, R0 ;  /* 0x000000ffff1a8224 */ /* 0x000fe400078e0000 */
[----:B------:R2:W-:Y:S05]  /*09e0*/  @!P0 STG.E.128 desc[UR10][R22.64+0x400], R8 ;  /* 0x0004000816008986 */ /* 0x0005ea000c101d0a */
.L_x_150:
[----:B------:R-:W-:Y:S05]  /*09f0*/  BSYNC.RECONVERGENT B1 ;  /* 0x0000000000017941 */ /* 0x000fea0003800200 */
.L_x_149:
        /* <DEDUP_REMOVED lines=18> */
.L_x_151:
[----:B---3--:R-:W2:Y:S01]  /*0b20*/  @P0 LDG.E.128 R16, desc[UR10][R30.64+-0x400] ;  /* 0xfffc000a1e100981 */ /* 0x008ea2000c1e1d00 */
[----:B------:R-:W-:Y:S01]  /*0b30*/  MOV R28, R12 ;  /* 0x0000000c001c7202 */ /* 0x000fe20000000f00 */
[----:B------:R-:W-:-:S05]  /*0b40*/  IMAD.MOV.U32 R29, RZ, RZ, R13 ;  /* 0x000000ffff1d7224 */ /* 0x000fca00078e000d */
[----:B--2---:R-:W-:Y:S04]  /*0b50*/  @P0 STG.E.128 desc[UR10][R28.64+-0x400], R16 ;  /* 0xfffc00101c000986 */ /* 0x004fe8000c101d0a */
[----:B------:R-:W2:Y:S04]  /*0b60*/  @!P0 LDG.E.128 R8, desc[UR10][R28.64+-0x400] ;  /* 0xfffc000a1c088981 */ /* 0x000ea8000c1e1d00 */
[----:B------:R-:W2:Y:S01]  /*0b70*/  @!P0 LDG.E.128 R12, desc[UR10][R30.64+-0x400] ;  /* 0xfffc000a1e0c8981 */ /* 0x000ea2000c1e1d00 */
[----:B------:R-:W-:Y:S01]  /*0b80*/  ISETP.GE.AND P1, PT, R3, R4, PT ;  /* 0x000000040300720c */ /* 0x000fe20003f26270 */
[----:B--2---:R-:W-:-:S02]  /*0b90*/  @!P0 HADD2 R20, R11.H0_H0, R15.H0_H0 ;  /* 0x2000000f0b148230 */ /* 0x004fc40000000800 */
[----:B------:R-:W-:Y:S02]  /*0ba0*/  @!P0 HADD2 R21, R11.H1_H1, R15.H1_H1 ;  /* 0x3000000f0b158230 */ /* 0x000fe40000000c00 */
[C-C-:B------:R-:W-:Y:S02]  /*0bb0*/  @!P0 HADD2 R11, R9.reuse.H0_H0, R13.reuse.H0_H0 ;  /* 0x2000000d090b8230 */ /* 0x140fe40000000800 */
[----:B------:R-:W-:Y:S01]  /*0bc0*/  @!P0 HADD2 R13, R9.H1_H1, R13.H1_H1 ;  /* 0x3000000d090d8230 */ /* 0x000fe20000000c00 */
[----:B------:R-:W-:Y:S01]  /*0bd0*/  @!P0 PRMT R19, R20, 0x5410, R21 ;  /* 0x0000541014138816 */ /* 0x000fe20000000015 */
[C-C-:B------:R-:W-:Y:S02]  /*0be0*/  @!P0 HADD2 R15, R10.reuse.H0_H0, R14.reuse.H0_H0 ;  /* 0x2000000e0a0f8230 */ /* 0x140fe40000000800 */
[----:B------:R-:W-:Y:S01]  /*0bf0*/  @!P0 HADD2 R10, R10.H1_H1, R14.H1_H1 ;  /* 0x3000000e0a0a8230 */ /* 0x000fe20000000c00 */
[----:B------:R-:W-:Y:S01]  /*0c00*/  @!P0 PRMT R17, R11, 0x5410, R13 ;  /* 0x000054100b118816 */ /* 0x000fe2000000000d */
[----:B------:R-:W-:-:S02]  /*0c10*/  @!P0 HADD2 R9, R8.H0_H0, R12.H0_H0 ;  /* 0x2000000c08098230 */ /* 0x000fc40000000800 */
[----:B------:R-:W-:Y:S01]  /*0c20*/  @!P0 HADD2 R16, R8.H1_H1, R12.H1_H1 ;  /* 0x3000000c08108230 */ /* 0x000fe20000000c00 */
[----:B------:R-:W-:-:S04]  /*0c30*/  @!P0 PRMT R18, R15, 0x5410, R10 ;  /* 0x000054100f128816 */ /* 0x000fc8000000000a */
[----:B------:R-:W-:-:S05]  /*0c40*/  @!P0 PRMT R16, R9, 0x5410, R16 ;  /* 0x0000541009108816 */ /* 0x000fca0000000010 */
[----:B------:R0:W-:Y:S04]  /*0c50*/  @!P0 STG.E.128 desc[UR10][R28.64+-0x400], R16 ;  /* 0xfffc00101c008986 */ /* 0x0001e8000c101d0a */
[----:B------:R-:W2:Y:S04]  /*0c60*/  @P1 LDG.E.128 R20, desc[UR10][R30.64+-0x200] ;  /* 0xfffe000a1e141981 */ /* 0x000ea8000c1e1d00 */
[----:B--2---:R1:W-:Y:S04]  /*0c70*/  @P1 STG.E.128 desc[UR10][R28.64+-0x200], R20 ;  /* 0xfffe00141c001986 */ /* 0x0043e8000c101d0a */
[----:B------:R-:W2:Y:S04]  /*0c80*/  @!P1 LDG.E.128 R8, desc[UR10][R28.64+-0x200] ;  /* 0xfffe000a1c089981 */ /* 0x000ea8000c1e1d00 */
[----:B------:R-:W2:Y:S02]  /*0c90*/  @!P1 LDG.E.128 R12, desc[UR10][R30.64+-0x200] ;  /* 0xfffe000a1e0c9981 */ /* 0x000ea4000c1e1d00 */
[----:B--2---:R-:W-:-:S02]  /*0ca0*/  @!P1 HADD2 R27, R11.H0_H0, R15.H0_H0 ;  /* 0x2000000f0b1b9230 */ /* 0x004fc40000000800 */
[----:B------:R-:W-:Y:S02]  /*0cb0*/  @!P1 HADD2 R15, R11.H1_H1, R15.H1_H1 ;  /* 0x3000000f0b0f9230 */ /* 0x000fe40000000c00 */
[C-C-:B------:R-:W-:Y:S02]  /*0cc0*/  @!P1 HADD2 R11, R9.reuse.H0_H0, R13.reuse.H0_H0 ;  /* 0x2000000d090b9230 */ /* 0x140fe40000000800 */
[----:B------:R-:W-:Y:S01]  /*0cd0*/  @!P1 HADD2 R9, R9.H1_H1, R13.H1_H1 ;  /* 0x3000000d09099230 */ /* 0x000fe20000000c00 */
[----:B0-----:R-:W-:Y:S01]  /*0ce0*/  @!P1 PRMT R19, R27, 0x5410, R15 ;  /* 0x000054101b139816 */ /* 0x001fe2000000000f */
[----:B------:R-:W-:Y:S02]  /*0cf0*/  @!P1 HADD2 R13, R10.H0_H0, R14.H0_H0 ;  /* 0x2000000e0a0d9230 */ /* 0x000fe40000000800 */
[----:B------:R-:W-:Y:S01]  /*0d00*/  @!P1 HADD2 R16, R8.H0_H0, R12.H0_H0 ;  /* 0x2000000c08109230 */ /* 0x000fe20000000800 */
[----:B------:R-:W-:Y:S01]  /*0d10*/  @!P1 PRMT R17, R11, 0x5410, R9 ;  /* 0x000054100b119816 */ /* 0x000fe20000000009 */
[----:B------:R-:W-:-:S02]  /*0d20*/  @!P1 HADD2 R10, R10.H1_H1, R14.H1_H1 ;  /* 0x3000000e0a0a9230 */ /* 0x000fc40000000c00 */
[----:B------:R-:W-:-:S03]  /*0d30*/  @!P1 HADD2 R8, R8.H1_H1, R12.H1_H1 ;  /* 0x3000000c08089230 */ /* 0x000fc60000000c00 */
[----:B------:R-:W-:Y:S02]  /*0d40*/  @!P1 PRMT R18, R13, 0x5410, R10 ;  /* 0x000054100d129816 */ /* 0x000fe4000000000a */
[----:B------:R-:W-:-:S05]  /*0d50*/  @!P1 PRMT R16, R16, 0x5410, R8 ;  /* 0x0000541010109816 */ /* 0x000fca0000000008 */
[----:B------:R0:W-:Y:S04]  /*0d60*/  @!P1 STG.E.128 desc[UR10][R28.64+-0x200], R16 ;  /* 0xfffe00101c009986 */ /* 0x0001e8000c101d0a */
[----:B-1----:R-:W2:Y:S04]  /*0d70*/  @P1 LDG.E.128 R20, desc[UR10][R30.64] ;  /* 0x0000000a1e141981 */ /* 0x002ea8000c1e1d00 */
        /* <DEDUP_REMOVED lines=24> */
[C-C-:B--2---:R-:W-:Y:S02]  /*0f00*/  @!P1 HADD2 R27, R11.reuse.H0_H0, R15.reuse.H0_H0 ;  /* 0x2000000f0b1b9230 */ /* 0x144fe40000000800 */
[----:B------:R-:W-:Y:S02]  /*0f10*/  @!P1 HADD2 R11, R11.H1_H1, R15.H1_H1 ;  /* 0x3000000f0b0b9230 */ /* 0x000fe40000000c00 */
[C-C-:B------:R-:W-:Y:S02]  /*0f20*/  @!P1 HADD2 R15, R9.reuse.H0_H0, R13.reuse.H0_H0 ;  /* 0x2000000d090f9230 */ /* 0x140fe40000000800 */
[----:B------:R-:W-:Y:S01]  /*0f30*/  @!P1 HADD2 R9, R9.H1_H1, R13.H1_H1 ;  /* 0x3000000d09099230 */ /* 0x000fe20000000c00 */
[----:B------:R-:W-:Y:S01]  /*0f40*/  @!P1 PRMT R11, R27, 0x5410, R11 ;  /* 0x000054101b0b9816 */ /* 0x000fe2000000000b */
[----:B------:R-:W-:-:S02]  /*0f50*/  @!P1 HADD2 R32, R10.H0_H0, R14.H0_H0 ;  /* 0x2000000e0a209230 */ /* 0x000fc40000000800 */
[----:B------:R-:W-:Y:S01]  /*0f60*/  @!P1 HADD2 R13, R8.H0_H0, R12.H0_H0 ;  /* 0x2000000c080d9230 */ /* 0x000fe20000000800 */
[----:B------:R-:W-:Y:S01]  /*0f70*/  @!P1 PRMT R9, R15, 0x5410, R9 ;  /* 0x000054100f099816 */ /* 0x000fe20000000009 */
[----:B------:R-:W-:Y:S02]  /*0f80*/  @!P1 HADD2 R10, R10.H1_H1, R14.H1_H1 ;  /* 0x3000000e0a0a9230 */ /* 0x000fe40000000c00 */
[----:B------:R-:W-:-:S03]  /*0f90*/  @!P1 HADD2 R8, R8.H1_H1, R12.H1_H1 ;  /* 0x3000000c08089230 */ /* 0x000fc60000000c00 */
[----:B------:R-:W-:Y:S02]  /*0fa0*/  @!P1 PRMT R10, R32, 0x5410, R10 ;  /* 0x00005410200a9816 */ /* 0x000fe4000000000a */
[----:B------:R-:W-:-:S05]  /*0fb0*/  @!P1 PRMT R8, R13, 0x5410, R8 ;  /* 0x000054100d089816 */ /* 0x000fca0000000008 */
[----:B------:R3:W-:Y:S01]  /*0fc0*/  @!P1 STG.E.128 desc[UR10][R28.64+0x200], R8 ;  /* 0x000200081c009986 */ /* 0x0007e2000c101d0a */
[----:B------:R-:W-:-:S04]  /*0fd0*/  IADD3 R12, P1, PT, R28, 0x800, RZ ;  /* 0x000008001c0c7810 */ /* 0x000fc80007f3e0ff */
[----:B------:R-:W-:Y:S01]  /*0fe0*/  IADD3.X R13, PT, PT, RZ, R29, RZ, P1, !PT ;  /* 0x0000001dff0d7210 */ /* 0x000fe20000ffe4ff */
[----:B------:R-:W-:Y:S08]  /*0ff0*/  @!P3 BRA `(.L_x_151) ;  /* 0xfffffff800c8b947 */ /* 0x000ff0000383ffff */
.L_x_148:
[----:B------:R-:W-:Y:S05]  /*1000*/  BSYNC.RECONVERGENT B0 ;  /* 0x0000000000007941 */ /* 0x000fea0003800200 */
.L_x_147:
[----:B------:R-:W-:-:S04]  /*1010*/  LEA.HI R7, R24, R7, RZ, 0x1b ;  /* 0x0000000718077211 */ /* 0x000fc800078fd8ff */
[----:B------:R-:W-:-:S13]  /*1020*/  ISETP.GE.AND P0, PT, R7, R6, PT ;  /* 0x000000060700720c */ /* 0x000fda0003f06270 */
[----:B------:R-:W-:Y:S05]  /*1030*/  @!P0 BRA `(.L_x_152) ;  /* 0xfffffff000bc8947 */ /* 0x000fea000383ffff */
[----:B------:R-:W-:Y:S05]  /*1040*/  EXIT ;  /* 0x000000000000794d */ /* 0x000fea0003800000 */
.L_x_144:
[----:B0-----:R-:W0:Y:S02]  /*1050*/  LDS.64 R2, [UR8] ;  /* 0x00000008ff027984 */ /* 0x001e240008000a00 */
[----:B0-----:R-:W-:-:S04]  /*1060*/  IADD3 R3, PT, PT, -R2, R3, RZ ;  /* 0x0000000302037210 */ /* 0x001fc80007ffe1ff */
[----:B------:R-:W-:-:S04]  /*1070*/  LEA.HI R3, R3, R3, RZ, 0x1 ;  /* 0x0000000303037211 */ /* 0x000fc800078f08ff */
[----:B------:R-:W-:-:S07]  /*1080*/  SHF.R.S32.HI R3, RZ, 0x1, R3 ;  /* 0x00000001ff037819 */ /* 0x000fce0000011403 */
.L_x_158:
        /* <DEDUP_REMOVED lines=40> */
[C-C-:B------:R-:W-:Y:S01]  /*1310*/  @!P0 HADD2 R13, R10.reuse.H0_H0, R14.reuse.H0_H0 ;  /* 0x2000000e0a0d8230 */ /* 0x140fe20000000800 */
[----:B------:R-:W-:Y:S01]  /*1320*/  LOP3.LUT R4, R21, 0x20, RZ, 0xfc, !PT ;  /* 0x0000002015047812 */ /* 0x000fe200078efcff */
[----:B------:R-:W-:Y:S01]  /*1330*/  @!P0 HADD2 R10, R10.H1_H1, R14.H1_H1 ;  /* 0x3000000e0a0a8230 */ /* 0x000fe20000000c00 */
[----:B------:R-:W-:Y:S01]  /*1340*/  @!P0 PRMT R9, R15, 0x5410, R9 ;  /* 0x000054100f098816 */ /* 0x000fe20000000009 */
[----:B------:R-:W-:-:S02]  /*1350*/  @!P0 HADD2 R14, R8.H0_H0, R12.H0_H0 ;  /* 0x2000000c080e8230 */ /* 0x000fc40000000800 */
[----:B------:R-:W-:Y:S01]  /*1360*/  @!P0 HADD2 R8, R8.H1_H1, R12.H1_H1 ;  /* 0x3000000c08088230 */ /* 0x000fe20000000c00 */
        /* <DEDUP_REMOVED lines=41> */
[----:B------:R2:W-:Y:S02]  /*1600*/  @!P0 STG.E.128 desc[UR10][R22.64+0x400], R8 ;  /* 0x0004000816008986 */ /* 0x0005e4000c101d0a */
.L_x_156:
[----:B------:R-:W-:Y:S05]  /*1610*/  BSYNC.RECONVERGENT B1 ;  /* 0x0000000000017941 */ /* 0x000fea0003800200 */
.L_x_155:
[----:B------:R-:W-:-:S13]  /*1620*/  ISETP.GE.U32.AND P0, PT, R5, 0x60, PT ;  /* 0x000000600500780c */ /* 0x000fda0003f06070 */
[----:B------:R-:W-:Y:S05]  /*1630*/  @!P0 BRA `(.L_x_154) ;  /* 0x0000000400308947 */ /* 0x000fea0003800000 */
[----:B------:R-:W-:-:S13]  /*1640*/  ISETP.GE.AND P1, PT, R0, R3, PT ;  /* 0x000000030000720c */ /* 0x000fda0003f26270 */
.L_x_157:
[----:B---3--:R-:W-:-:S04]  /*1650*/  IMAD.WIDE.U32 R34, R4, 0x10, R32 ;  /* 0x0000001004227825 */ /* 0x008fc800078e0020 */
[C-C-:B------:R-:W-:Y:S01]  /*1660*/  @!P1 IMAD.WIDE.U32 R36, R4.reuse, 0x10, R26.reuse ;  /* 0x0000001004249825 */ /* 0x140fe200078e001a */
[----:B------:R-:W3:Y:S04]  /*1670*/  @!P1 LDG.E.128 R12, desc[UR10][R34.64] ;  /* 0x0000000a220c9981 */ /* 0x000ee8000c1e1d00 */
[----:B012---:R-:W3:Y:S01]  /*1680*/  @!P1 LDG.E.128 R8, desc[UR10][R36.64] ;  /* 0x0000000a24089981 */ /* 0x007ee2000c1e1d00 */
[----:B------:R-:W-:-:S04]  /*1690*/  @P1 IMAD.WIDE.U32 R36, R4, 0x10, R26 ;  /* 0x0000001004241825 */ /* 0x000fc800078e001a */
[----:B---3--:R-:W-:Y:S02]  /*16a0*/  @!P1 HADD2 R19, R15.H0_H0, R11.H0_H0 ;  /* 0x2000000b0f139230 */ /* 0x008fe40000000800 */
[----:B------:R-:W-:Y:S02]  /*16b0*/  @!P1 HADD2 R17, R13.H0_H0, R9.H0_H0 ;  /* 0x200000090d119230 */ /* 0x000fe40000000800 */
[----:B------:R-:W-:Y:S02]  /*16c0*/  @!P1 HADD2 R18, R14.H0_H0, R10.H0_H0 ;  /* 0x2000000a0e129230 */ /* 0x000fe40000000800 */
[----:B------:R-:W-:Y:S02]  /*16d0*/  @!P1 HADD2 R16, R12.H0_H0, R8.H0_H0 ;  /* 0x200000080c109230 */ /* 0x000fe40000000800 */
[----:B------:R-:W-:Y:S02]  /*16e0*/  @!P1 HADD2 R11, R15.H1_H1, R11.H1_H1 ;  /* 0x3000000b0f0b9230 */ /* 0x000fe40000000c00 */
[----:B------:R-:W-:-:S02]  /*16f0*/  @!P1 HADD2 R9, R13.H1_H1, R9.H1_H1 ;  /* 0x300000090d099230 */ /* 0x000fc40000000c00 */
[----:B------:R-:W-:Y:S02]  /*1700*/  @!P1 HADD2 R10, R14.H1_H1, R10.H1_H1 ;  /* 0x3000000a0e0a9230 */ /* 0x000fe40000000c00 */
[----:B------:R-:W-:Y:S01]  /*1710*/  @!P1 HADD2 R8, R12.H1_H1, R8.H1_H1 ;  /* 0x300000080c089230 */ /* 0x000fe20000000c00 */
        /* <DEDUP_REMOVED lines=12> */
[----:B--2---:R-:W-:-:S02]  /*17e0*/  @!P0 HADD2 R5, R11.H0_H0, R15.H0_H0 ;  /* 0x2000000f0b058230 */ /* 0x004fc40000000800 */
[----:B0-----:R-:W-:Y:S02]  /*17f0*/  @!P0 HADD2 R17, R9.H0_H0, R13.H0_H0 ;  /* 0x2000000d09118230 */ /* 0x001fe40000000800 */
[----:B------:R-:W-:Y:S02]  /*1800*/  @!P0 HADD2 R18, R10.H0_H0, R14.H0_H0 ;  /* 0x2000000e0a128230 */ /* 0x000fe40000000800 */
[----:B------:R-:W-:Y:S02]  /*1810*/  @!P0 HADD2 R16, R8.H0_H0, R12.H0_H0 ;  /* 0x2000000c08108230 */ /* 0x000fe40000000800 */
[----:B------:R-:W-:Y:S02]  /*1820*/  @!P0 HADD2 R11, R11.H1_H1, R15.H1_H1 ;  /* 0x3000000f0b0b8230 */ /* 0x000fe40000000c00 */
[----:B------:R-:W-:Y:S02]  /*1830*/  @!P0 HADD2 R9, R9.H1_H1, R13.H1_H1 ;  /* 0x3000000d09098230 */ /* 0x000fe40000000c00 */
[----:B------:R-:W-:-:S02]  /*1840*/  @!P0 HADD2 R10, R10.H1_H1, R14.H1_H1 ;  /* 0x3000000e0a0a8230 */ /* 0x000fc40000000c00 */
[----:B------:R-:W-:Y:S01]  /*1850*/  @!P0 HADD2 R8, R8.H1_H1, R12.H1_H1 ;  /* 0x3000000c08088230 */ /* 0x000fe20000000c00 */
        /* <DEDUP_REMOVED lines=12> */
[----:B------:R-:W-:Y:S02]  /*1920*/  @!P0 HADD2 R9, R9.H1_H1, R13.H1_H1 ;  /* 0x3000000d09098230 */ /* 0x000fe40000000c00 */
[----:B------:R-:W-:Y:S02]  /*1930*/  @!P0 HADD2 R13, R10.H0_H0, R14.H0_H0 ;  /* 0x2000000e0a0d8230 */ /* 0x000fe40000000800 */
[----:B0-----:R-:W-:Y:S02]  /*1940*/  @!P0 HADD2 R16, R8.H0_H0, R12.H0_H0 ;  /* 0x2000000c08108230 */ /* 0x001fe40000000800 */
        /* <DEDUP_REMOVED lines=12> */
[----:B--2---:R-:W-:-:S02]  /*1a10*/  @!P0 HADD2 R25, R15.H0_H0, R11.H0_H0 ;  /* 0x2000000b0f198230 */ /* 0x004fc40000000800 */
[----:B------:R-:W-:Y:S02]  /*1a20*/  @!P0 HADD2 R11, R15.H1_H1, R11.H1_H1 ;  /* 0x3000000b0f0b8230 */ /* 0x000fe40000000c00 */
[C-C-:B------:R-:W-:Y:S02]  /*1a30*/  @!P0 HADD2 R15, R13.reuse.H0_H0, R9.reuse.H0_H0 ;  /* 0x200000090d0f8230 */ /* 0x140fe40000000800 */
[----:B------:R-:W-:Y:S02]  /*1a40*/  @!P0 HADD2 R9, R13.H1_H1, R9.H1_H1 ;  /* 0x300000090d098230 */ /* 0x000fe40000000c00 */
[----:B------:R-:W-:Y:S02]  /*1a50*/  @!P0 HADD2 R13, R14.H0_H0, R10.H0_H0 ;  /* 0x2000000a0e0d8230 */ /* 0x000fe40000000800 */
[----:B------:R-:W-:Y:S02]  /*1a60*/  @!P0 HADD2 R5, R12.H0_H0, R8.H0_H0 ;  /* 0x200000080c058230 */ /* 0x000fe40000000800 */
[----:B------:R-:W-:-:S02]  /*1a70*/  @!P0 HADD2 R10, R14.H1_H1, R10.H1_H1 ;  /* 0x3000000a0e0a8230 */ /* 0x000fc40000000c00 */
[----:B------:R-:W-:Y:S01]  /*1a80*/  @!P0 HADD2 R8, R12.H1_H1, R8.H1_H1 ;  /* 0x300000080c088230 */ /* 0x000fe20000000c00 */
[----:B------:R-:W-:Y:S02]  /*1a90*/  @!P0 PRMT R11, R25, 0x5410, R11 ;  /* 0x00005410190b8816 */ /* 0x000fe4000000000b */
[----:B------:R-:W-:Y:S02]  /*1aa0*/  @!P0 PRMT R9, R15, 0x5410, R9 ;  /* 0x000054100f098816 */ /* 0x000fe40000000009 */
[----:B------:R-:W-:Y:S02]  /*1ab0*/  @!P0 PRMT R10, R13, 0x5410, R10 ;  /* 0x000054100d0a8816 */ /* 0x000fe4000000000a */
[----:B------:R-:W-:-:S05]  /*1ac0*/  @!P0 PRMT R8, R5, 0x5410, R8 ;  /* 0x0000541005088816 */ /* 0x000fca0000000008 */
[----:B------:R3:W-:Y:S01]  /*1ad0*/  @!P0 STG.E.128 desc[UR10][R34.64+0x600], R8 ;  /* 0x0006000822008986 */ /* 0x0007e2000c101d0a */
[----:B------:R-:W-:-:S13]  /*1ae0*/  ISETP.GE.AND P0, PT, R4, UR9, PT ;  /* 0x0000000904007c0c */ /* 0x000fda000bf06270 */
[----:B------:R-:W-:Y:S05]  /*1af0*/  @!P0 BRA `(.L_x_157) ;  /* 0xfffffff800d48947 */ /* 0x000fea000383ffff */
.L_x_154:
[----:B------:R-:W-:Y:S05]  /*1b00*/  BSYNC.RECONVERGENT B0 ;  /* 0x0000000000007941 */ /* 0x000fea0003800200 */
.L_x_153:
[----:B------:R-:W-:-:S04]  /*1b10*/  LEA.HI R7, R24, R7, RZ, 0x1b ;  /* 0x0000000718077211 */ /* 0x000fc800078fd8ff */
[----:B------:R-:W-:-:S13]  /*1b20*/  ISETP.GE.AND P0, PT, R7, R6, PT ;  /* 0x000000060700720c */ /* 0x000fda0003f06270 */
[----:B------:R-:W-:Y:S05]  /*1b30*/  @!P0 BRA `(.L_x_158) ;  /* 0xfffffff400548947 */ /* 0x000fea000383ffff */
[----:B------:R-:W-:Y:S05]  /*1b40*/  EXIT ;  /* 0x000000000000794d */ /* 0x000fea0003800000 */
.L_x_159:
        /* <DEDUP_REMOVED lines=11> */
.L_x_684:


//--------------------- .text._ZN18transformer_engine16context_parallel26thd_grad_correction_kernelI6__halfNS0_12EmptyFunctorENS0_11CopyFunctorELi1ELi32EEEvPT_S6_Piiii --------------------------
	.section	.text._ZN18transformer_engine16context_parallel26thd_grad_correction_kernelI6__halfNS0_12EmptyFunctorENS0_11CopyFunctorELi1ELi32EEEvPT_S6_Piiii,"ax",@progbits
	.align	128
        .global         _ZN18transformer_engine16context_parallel26thd_grad_correction_kernelI6__halfNS0_12EmptyFunctorENS0_11CopyFunctorELi1ELi32EEEvPT_S6_Piiii
        .type           _ZN18transformer_engine16context_parallel26thd_grad_correction_kernelI6__halfNS0_12EmptyFunctorENS0_11CopyFunctorELi1ELi32EEEvPT_S6_Piiii,@function
        .size           _ZN18transformer_engine16context_parallel26thd_grad_correction_kernelI6__halfNS0_12EmptyFunctorENS0_11CopyFunctorELi1ELi32EEEvPT_S6_Piiii,(.L_x_685 - _ZN18transformer_engine16context_parallel26thd_grad_correction_kernelI6__halfNS0_12EmptyFunctorENS0_11CopyFunctorELi1ELi32EEEvPT_S6_Piiii)
        .other          _ZN18transformer_engine16context_parallel26thd_grad_correction_kernelI6__halfNS0_12EmptyFunctorENS0_11CopyFunctorELi1ELi32EEEvPT_S6_Piiii,@"STO_CUDA_ENTRY STV_DEFAULT"
_ZN18transformer_engine16context_parallel26thd_grad_correction_kernelI6__halfNS0_12EmptyFunctorENS0_11CopyFunctorELi1ELi32EEEvPT_S6_Piiii:
.text._ZN18transformer_engine16context_parallel26thd_grad_correction_kernelI6__halfNS0_12EmptyFunctorENS0_11CopyFunctorELi1ELi32EEEvPT_S6_Piiii:
        /* <DEDUP_REMOVED lines=13> */
.L_x_162:
        /* <DEDUP_REMOVED lines=9> */
.L_x_161:
[----:B------:R-:W-:Y:S05]  /*0160*/  BSYNC.RECONVERGENT B0 ;  /* 0x0000000000007941 */ /* 0x000fea0003800200 */
.L_x_160:
        /* <DEDUP_REMOVED lines=36> */
.L_x_175:
[----:B0-----:R-:W0:Y:S01]  /*03b0*/  S2R R6, SR_CgaCtaId ;  /* 0x0000000000067919 */ /* 0x001e220000008800 */
[----:B------:R-:W1:Y:S01]  /*03c0*/  LDCU UR8, c[0x0][0x398] ;  /* 0x00007300ff0877ac */ /* 0x000e620008000800 */
[----:B------:R-:W-:Y:S01]  /*03d0*/  MOV R5, 0x400 ;  /* 0x0000040000057802 */ /* 0x000fe20000000f00 */
[----:B------:R-:W-:Y:S01]  /*03e0*/  BSSY.RECONVERGENT B0, `(.L_x_164) ;  /* 0x000000e000007945 */ /* 0x000fe20003800200 */
[----:B------:R-:W-:Y:S02]  /*03f0*/  IMAD.MOV.U32 R4, RZ, RZ, 0x1 ;  /* 0x00000001ff047424 */ /* 0x000fe400078e00ff */
[----:B0-----:R-:W-:Y:S01]  /*0400*/  LEA R9, R6, R5, 0x18 ;  /* 0x0000000506097211 */ /* 0x001fe200078ec0ff */
[----:B-1----:R-:W-:-:S07]  /*0410*/  IMAD.U32 R5, RZ, RZ, UR8 ;  /* 0x00000008ff057e24 */ /* 0x002fce000f8e00ff */
.L_x_165:
        /* <DEDUP_REMOVED lines=11> */
.L_x_164:
        /* <DEDUP_REMOVED lines=48> */
.L_x_169:
[----:B------:R-:W-:Y:S05]  /*07d0*/  BSYNC.RECONVERGENT B1 ;  /* 0x0000000000017941 */ /* 0x000fea0003800200 */
.L_x_168:
        /* <DEDUP_REMOVED lines=31> */
.L_x_172:
        /* <DEDUP_REMOVED lines=43> */
.L_x_171:
[----:B------:R-:W-:Y:S05]  /*0c80*/  BSYNC.RECONVERGENT B1 ;  /* 0x0000000000017941 */ /* 0x000fea0003800200 */
.L_x_170:
        /* <DEDUP_REMOVED lines=30> */
.L_x_174:
[----:B------:R-:W-:Y:S05]  /*0e70*/  BSYNC.RECONVERGENT B1 ;  /* 0x0000000000017941 */ /* 0x000fea0003800200 */
.L_x_173:
        /* <DEDUP_REMOVED lines=10> */
.L_x_167:
[----:B------:R-:W-:Y:S05]  /*0f20*/  BSYNC.RECONVERGENT B0 ;  /* 0x0000000000007941 */ /* 0x000fea0003800200 */
.L_x_166:
[----:B------:R-:W-:-:S05]  /*0f30*/  IMAD.U32 R4, RZ, RZ, UR10 ;  /* 0x0000000aff047e24 */ /* 0x000fca000f8e00ff */
[----:B------:R-:W-:-:S04]  /*0f40*/  LEA.HI R3, R4, R3, RZ, 0x1b ;  /* 0x0000000304037211 */ /* 0x000fc800078fd8ff */
[----:B------:R-:W-:-:S13]  /*0f50*/  ISETP.GE.AND P0, PT, R3, R0, PT ;  /* 0x000000000300720c */ /* 0x000fda0003f06270 */
[----:B------:R-:W-:Y:S05]  /*0f60*/  @!P0 BRA `(.L_x_175) ;  /* 0xfffffff400108947 */ /* 0x000fea000383ffff */
[----:B------:R-:W-:Y:S05]  /*0f70*/  EXIT ;  /* 0x000000000000794d */ /* 0x000fea0003800000 */
.L_x_163:
[----:B------:R-:W1:Y:S01]  /*0f80*/  LDS R7, [UR9+0x4] ;  /* 0x00000409ff077984 */ /* 0x000e620008000800 */
[----:B0-----:R-:W-:Y:S02]  /*0f90*/  LOP3.LUT R6, RZ, R2, RZ, 0x33, !PT ;  /* 0x00000002ff067212 */ /* 0x001fe400078e33ff */
[----:B------:R-:W-:-:S03]  /*0fa0*/  LOP3.LUT R4, R2, 0x60, RZ, 0xfc, !PT ;  /* 0x0000006002047812 */ /* 0x000fc600078efcff */
[----:B------:R-:W-:-:S05]  /*0fb0*/  VIADD R6, R6, UR15 ;  /* 0x0000000f06067c36 */ /* 0x000fca0008000000 */
[----:B------:R-:W-:-:S07]  /*0fc0*/  LOP3.LUT R5, R6, 0x60, RZ, 0xc0, !PT ;  /* 0x0000006006057812 */ /* 0x000fce00078ec0ff */
.L_x_181:
        /* <DEDUP_REMOVED lines=44> */
.L_x_179:
[----:B------:R-:W-:Y:S05]  /*1290*/  BSYNC.RECONVERGENT B1 ;  /* 0x0000000000017941 */ /* 0x000fea0003800200 */
.L_x_178:
[----:B------:R-:W-:-:S13]  /*12a0*/  ISETP.GE.U32.AND P0, PT, R6, 0x60, PT ;  /* 0x000000600600780c */ /* 0x000fda0003f06070 */
[----:B------:R-:W-:Y:S05]  /*12b0*/  @!P0 BRA `(.L_x_177) ;  /* 0x0000000000348947 */ /* 0x000fea0003800000 */
.L_x_180:
        /* <DEDUP_REMOVED lines=13> */
.L_x_177:
[----:B------:R-:W-:Y:S05]  /*1390*/  BSYNC.RECONVERGENT B0 ;  /* 0x0000000000007941 */ /* 0x000fea0003800200 */
.L_x_176:
[----:B0123--:R-:W-:-:S05]  /*13a0*/  IMAD.U32 R8, RZ, RZ, UR10 ;  /* 0x0000000aff087e24 */ /* 0x00ffca000f8e00ff */
[----:B------:R-:W-:-:S04]  /*13b0*/  LEA.HI R3, R8, R3, RZ, 0x1b ;  /* 0x0000000308037211 */ /* 0x000fc800078fd8ff */
[----:B------:R-:W-:-:S13]  /*13c0*/  ISETP.GE.AND P0, PT, R3, R0, PT ;  /* 0x000000000300720c */ /* 0x000fda0003f06270 */
[----:B------:R-:W-:Y:S05]  /*13d0*/  @!P0 BRA `(.L_x_181) ;  /* 0xfffffff800fc8947 */ /* 0x000fea000383ffff */
[----:B------:R-:W-:Y:S05]  /*13e0*/  EXIT ;  /* 0x000000000000794d */ /* 0x000fea0003800000 */
.L_x_182:
        /* <DEDUP_REMOVED lines=9> */
.L_x_685:


//--------------------- .text._ZN18transformer_engine16context_parallel26thd_grad_correction_kernelI6__halfNS0_12EmptyFunctorENS0_10AddFunctorIS2_EELi1ELi32EEEvPT_S7_Piiii --------------------------
	.section	.text._ZN18transformer_engine16context_parallel26thd_grad_correction_kernelI6__halfNS0_12EmptyFunctorENS0_10AddFunctorIS2_EELi1ELi32EEEvPT_S7_Piiii,"ax",@progbits
	.align	128
        .global         _ZN18transformer_engine16context_parallel26thd_grad_correction_kernelI6__halfNS0_12EmptyFunctorENS0_10AddFunctorIS2_EELi1ELi32EEEvPT_S7_Piiii
        .type           _ZN18transformer_engine16context_parallel26thd_grad_correction_kernelI6__halfNS0_12EmptyFunctorENS0_10AddFunctorIS2_EELi1ELi32EEEvPT_S7_Piiii,@function
        .size           _ZN18transformer_engine16context_parallel26thd_grad_correction_kernelI6__halfNS0_12EmptyFunctorENS0_10AddFunctorIS2_EELi1ELi32EEEvPT_S7_Piiii,(.L_x_686 - _ZN18transformer_engine16context_parallel26thd_grad_correction_kernelI6__halfNS0_12EmptyFunctorENS0_10AddFunctorIS2_EELi1ELi32EEEvPT_S7_Piiii)
        .other          _ZN18transformer_engine16context_parallel26thd_grad_correction_kernelI6__halfNS0_12EmptyFunctorENS0_10AddFunctorIS2_EELi1ELi32EEEvPT_S7_Piiii,@"STO_CUDA_ENTRY STV_DEFAULT"
_ZN18transformer_engine16context_parallel26thd_grad_correction_kernelI6__halfNS0_12EmptyFunctorENS0_10AddFunctorIS2_EELi1ELi32EEEvPT_S7_Piiii:
.text._ZN18transformer_engine16context_parallel26thd_grad_correction_kernelI6__halfNS0_12EmptyFunctorENS0_10AddFunctorIS2_EELi1ELi32EEEvPT_S7_Piiii:
        /* <DEDUP_REMOVED lines=13> */
.L_x_185:
        /* <DEDUP_REMOVED lines=9> */
.L_x_184:
[----:B------:R-:W-:Y:S05]  /*0160*/  BSYNC.RECONVERGENT B0 ;  /* 0x0000000000007941 */ /* 0x000fea0003800200 */
.L_x_183:
        /* <DEDUP_REMOVED lines=35> */
.L_x_194:
[----:B0-----:R-:W0:Y:S01]  /*03a0*/  S2R R7, SR_CgaCtaId ;  /* 0x0000000000077919 */ /* 0x001e220000008800 */
[----:B-1----:R-:W1:Y:S01]  /*03b0*/  LDCU UR6, c[0x0][0x398] ;  /* 0x00007300ff0677ac */ /* 0x002e620008000800 */
[----:B------:R-:W-:Y:S01]  /*03c0*/  MOV R4, 0x400 ;  /* 0x0000040000047802 */ /* 0x000fe20000000f00 */
[----:B------:R-:W-:Y:S01]  /*03d0*/  HFMA2 R2, -RZ, RZ, 0, 5.9604644775390625e-08 ;  /* 0x00000001ff027431 */ /* 0x000fe200000001ff */
[----:B------:R-:W-:Y:S02]  /*03e0*/  BSSY.RECONVERGENT B0, `(.L_x_187) ;  /* 0x000000d000007945 */ /* 0x000fe40003800200 */
[----:B0-23--:R-:W-:Y:S01]  /*03f0*/  LEA R9, R7, R4, 0x18 ;  /* 0x0000000407097211 */ /* 0x00dfe200078ec0ff */
[----:B-1----:R-:W-:-:S07]  /*0400*/  IMAD.U32 R7, RZ, RZ, UR6 ;  /* 0x00000006ff077e24 */ /* 0x002fce000f8e00ff */
.L_x_188:
        /* <DEDUP_REMOVED lines=11> */
.L_x_187:
        /* <DEDUP_REMOVED lines=36> */
[----:B--2---:R-:W-:Y:S02]  /*0700*/  HFMA2 R10, R14, 1, 1, R10 ;  /* 0x3c003c000e0a7831 */ /* 0x004fe4000000000a */
[----:B------:R-:W-:-:S02]  /*0710*/  HADD2 R11, R15, R11 ;  /* 0x0000000b0f0b7230 */ /* 0x000fc40000000000 */
[----:B------:R-:W-:Y:S02]  /*0720*/  HFMA2 R8, R12, 1, 1, R8 ;  /* 0x3c003c000c087831 */ /* 0x000fe40000000008 */
[----:B------:R-:W-:-:S05]  /*0730*/  HADD2 R9, R13, R9 ;  /* 0x000000090d097230 */ /* 0x000fca0000000000 */
[----:B------:R0:W-:Y:S01]  /*0740*/  STG.E.128 desc[UR14][R18.64], R8 ;  /* 0x0000000812007986 */ /* 0x0001e2000c101d0e */
[----:B------:R-:W-:Y:S05]  /*0750*/  @!P0 BRA `(.L_x_192) ;  /* 0x00000000004c8947 */ /* 0x000fea0003800000 */
[----:B0-----:R-:W2:Y:S04]  /*0760*/  LDG.E.128 R8, desc[UR14][R18.64+0x200] ;  /* 0x0002000e12087981 */ /* 0x001ea8000c1e1d00 */
[----:B------:R-:W2:Y:S01]  /*0770*/  LDG.E.128 R12, desc[UR14][R22.64+0x200] ;  /* 0x0002000e160c7981 */ /* 0x000ea2000c1e1d00 */
[----:B------:R-:W-:Y:S02]  /*0780*/  LOP3.LUT R17, R17, 0x60, RZ, 0xc0, !PT ;  /* 0x0000006011117812 */ /* 0x000fe400078ec0ff */
[----:B------:R-:W-:Y:S02]  /*0790*/  LOP3.LUT R2, R5, 0x40, RZ, 0xfc, !PT ;  /* 0x0000004005027812 */ /* 0x000fe400078efcff */
[----:B------:R-:W-:Y:S01]  /*07a0*/  ISETP.NE.AND P0, PT, R17, 0x20, PT ;  /* 0x000000201100780c */ /* 0x000fe20003f05270 */
[----:B--2---:R-:W-:-:S02]  /*07b0*/  HFMA2 R10, R10, 1, 1, R14 ;  /* 0x3c003c000a0a7831 */ /* 0x004fc4000000000e */
[----:B------:R-:W-:Y:S02]  /*07c0*/  HADD2 R11, R11, R15 ;  /* 0x0000000f0b0b7230 */ /* 0x000fe40000000000 */
[----:B------:R-:W-:Y:S02]  /*07d0*/  HFMA2 R8, R8, 1, 1, R12 ;  /* 0x3c003c0008087831 */ /* 0x000fe4000000000c */
[----:B------:R-:W-:-:S05]  /*07e0*/  HADD2 R9, R9, R13 ;  /* 0x0000000d09097230 */ /* 0x000fca0000000000 */
[----:B------:R1:W-:Y:S01]  /*07f0*/  STG.E.128 desc[UR14][R18.64+0x200], R8 ;  /* 0x0002000812007986 */ /* 0x0003e2000c101d0e */
[----:B------:R-:W-:Y:S05]  /*0800*/  @!P0 BRA `(.L_x_192) ;  /* 0x0000000000208947 */ /* 0x000fea0003800000 */
[----:B-1----:R-:W2:Y:S04]  /*0810*/  LDG.E.128 R8, desc[UR14][R22.64+0x400] ;  /* 0x0004000e16087981 */ /* 0x002ea8000c1e1d00 */
[----:B------:R-:W2:Y:S01]  /*0820*/  LDG.E.128 R12, desc[UR14][R18.64+0x400] ;  /* 0x0004000e120c7981 */ /* 0x000ea2000c1e1d00 */
[----:B------:R-:W-:Y:S01]  /*0830*/  LOP3.LUT R2, R5, 0x60, RZ, 0xfc, !PT ;  /* 0x0000006005027812 */ /* 0x000fe200078efcff */
[----:B--2---:R-:W-:Y:S02]  /*0840*/  HFMA2 R10, R14, 1, 1, R10 ;  /* 0x3c003c000e0a7831 */ /* 0x004fe4000000000a */
[----:B------:R-:W-:Y:S02]  /*0850*/  HADD2 R11, R15, R11 ;  /* 0x0000000b0f0b7230 */ /* 0x000fe40000000000 */
[----:B------:R-:W-:-:S02]  /*0860*/  HFMA2 R8, R12, 1, 1, R8 ;  /* 0x3c003c000c087831 */ /* 0x000fc40000000008 */
[----:B------:R-:W-:-:S05]  /*0870*/  HADD2 R9, R13, R9 ;  /* 0x000000090d097230 */ /* 0x000fca0000000000 */
[----:B------:R2:W-:Y:S02]  /*0880*/  STG.E.128 desc[UR14][R18.64+0x400], R8 ;  /* 0x0004000812007986 */ /* 0x0005e4000c101d0e */
.L_x_192:
[----:B------:R-:W-:Y:S05]  /*0890*/  BSYNC.RECONVERGENT B1 ;  /* 0x0000000000017941 */ /* 0x000fea0003800200 */
.L_x_191:
        /* <DEDUP_REMOVED lines=26> */
.L_x_193:
[----:B---3--:R-:W-:Y:S01]  /*0a40*/  IMAD.MOV.U32 R26, RZ, RZ, R4 ;  /* 0x000000ffff1a7224 */ /* 0x008fe200078e0004 */
[----:B------:R-:W-:Y:S01]  /*0a50*/  MOV R27, R7 ;  /* 0x00000007001b7202 */ /* 0x000fe20000000f00 */
[----:B------:R-:W2:Y:S04]  /*0a60*/  LDG.E.128 R12, desc[UR14][R24.64+-0x400] ;  /* 0xfffc000e180c7981 */ /* 0x000ea8000c1e1d00 */
[----:B------:R-:W2:Y:S02]  /*0a70*/  LDG.E.128 R8, desc[UR14][R26.64+-0x400] ;  /* 0xfffc000e1a087981 */ /* 0x000ea4000c1e1d00 */
[----:B--2---:R-:W-:Y:S02]  /*0a80*/  HFMA2 R14, R10, 1, 1, R14 ;  /* 0x3c003c000a0e7831 */ /* 0x004fe4000000000e */
[----:B------:R-:W-:-:S02]  /*0a90*/  HFMA2 R12, R8, 1, 1, R12 ;  /* 0x3c003c00080c7831 */ /* 0x000fc4000000000c */
[----:B------:R-:W-:Y:S02]  /*0aa0*/  HADD2 R15, R11, R15 ;  /* 0x0000000f0b0f7230 */ /* 0x000fe40000000000 */
[----:B------:R-:W-:Y:S02]  /*0ab0*/  HADD2 R13, R9, R13 ;  /* 0x0000000d090d7230 */ /* 0x000fe40000000000 */
[----:B------:R-:W2:Y:S04]  /*0ac0*/  LDG.E.128 R8, desc[UR14][R26.64+-0x200] ;  /* 0xfffe000e1a087981 */ /* 0x000ea8000c1e1d00 */
[----:B------:R0:W-:Y:S04]  /*0ad0*/  STG.E.128 desc[UR14][R26.64+-0x400], R12 ;  /* 0xfffc000c1a007986 */ /* 0x0001e8000c101d0e */
[----:B------:R-:W2:Y:S02]  /*0ae0*/  LDG.E.128 R16, desc[UR14][R24.64+-0x200] ;  /* 0xfffe000e18107981 */ /* 0x000ea4000c1e1d00 */
[----:B--2---:R-:W-:-:S02]  /*0af0*/  HFMA2 R18, R10, 1, 1, R18 ;  /* 0x3c003c000a127831 */ /* 0x004fc40000000012 */
[----:B------:R-:W-:Y:S02]  /*0b00*/  HFMA2 R16, R8, 1, 1, R16 ;  /* 0x3c003c0008107831 */ /* 0x000fe40000000010 */
        /* <DEDUP_REMOVED lines=18> */
[----:B--2---:R-:W-:Y:S02]  /*0c30*/  HFMA2 R10, R10, 1, 1, R14 ;  /* 0x3c003c000a0a7831 */ /* 0x004fe4000000000e */
[----:B------:R-:W-:-:S02]  /*0c40*/  HFMA2 R8, R8, 1, 1, R12 ;  /* 0x3c003c0008087831 */ /* 0x000fc4000000000c */
[----:B------:R-:W-:Y:S02]  /*0c50*/  HADD2 R11, R11, R15 ;  /* 0x0000000f0b0b7230 */ /* 0x000fe40000000000 */
[----:B------:R-:W-:-:S05]  /*0c60*/  HADD2 R9, R9, R13 ;  /* 0x0000000d09097230 */ /* 0x000fca0000000000 */
[----:B------:R3:W-:Y:S01]  /*0c70*/  STG.E.128 desc[UR14][R26.64+0x200], R8 ;  /* 0x000200081a007986 */ /* 0x0007e2000c101d0e */
[----:B------:R-:W-:Y:S05]  /*0c80*/  @!P0 BRA `(.L_x_193) ;  /* 0xfffffffc006c8947 */ /* 0x000fea000383ffff */
.L_x_190:
[----:B------:R-:W-:Y:S05]  /*0c90*/  BSYNC.RECONVERGENT B0 ;  /* 0x0000000000007941 */ /* 0x000fea0003800200 */
.L_x_189:
[----:B------:R-:W-:-:S04]  /*0ca0*/  LEA.HI R3, R6, R3, RZ, 0x1b ;  /* 0x0000000306037211 */ /* 0x000fc800078fd8ff */
[----:B------:R-:W-:-:S13]  /*0cb0*/  ISETP.GE.AND P0, PT, R3, R0, PT ;  /* 0x000000000300720c */ /* 0x000fda0003f06270 */
[----:B------:R-:W-:Y:S05]  /*0cc0*/  @!P0 BRA `(.L_x_194) ;  /* 0xfffffff400b48947 */ /* 0x000fea000383ffff */
[----:B------:R-:W-:Y:S05]  /*0cd0*/  EXIT ;  /* 0x000000000000794d */ /* 0x000fea0003800000 */
.L_x_186:
[----:B------:R-:W0:Y:S01]  /*0ce0*/  LDS R2, [UR8+0x4] ;  /* 0x00000408ff027984 */ /* 0x000e220008000800 */
[----:B------:R-:W-:-:S05]  /*0cf0*/  LOP3.LUT R4, RZ, R5, RZ, 0x33, !PT ;  /* 0x00000005ff047212 */ /* 0x000fca00078e33ff */
[----:B------:R-:W-:-:S07]  /*0d00*/  VIADD R4, R4, UR16 ;  /* 0x0000001004047c36 */ /* 0x000fce0008000000 */
.L_x_200:
        /* <DEDUP_REMOVED lines=40> */
[----:B------:R-:W-:Y:S02]  /*0f90*/  ISETP.NE.AND P0, PT, R16, 0x20, PT ;  /* 0x000000201000780c */ /* 0x000fe40003f05270 */
[----:B------:R-:W-:Y:S01]  /*0fa0*/  LOP3.LUT R7, R5, 0x40, RZ, 0xfc, !PT ;  /* 0x0000004005077812 */ /* 0x000fe200078efcff */
[----:B--2---:R-:W-:Y:S02]  /*0fb0*/  HFMA2 R11, R11, 1, 1, R15 ;  /* 0x3c003c000b0b7831 */ /* 0x004fe4000000000f */
[----:B------:R-:W-:-:S02]  /*0fc0*/  HADD2 R10, R10, R14 ;  /* 0x0000000e0a0a7230 */ /* 0x000fc40000000000 */
        /* <DEDUP_REMOVED lines=12> */
.L_x_198:
[----:B------:R-:W-:Y:S05]  /*1090*/  BSYNC.RECONVERGENT B1 ;  /* 0x0000000000017941 */ /* 0x000fea0003800200 */
.L_x_197:
[----:B------:R-:W-:-:S13]  /*10a0*/  ISETP.GE.U32.AND P0, PT, R4, 0x60, PT ;  /* 0x000000600400780c */ /* 0x000fda0003f06070 */
[----:B------:R-:W-:Y:S05]  /*10b0*/  @!P0 BRA `(.L_x_196) ;  /* 0x0000000000848947 */ /* 0x000fea0003800000 */
.L_x_199:
[----:B---3--:R-:W-:-:S04]  /*10c0*/  IMAD.WIDE.U32 R28, R7, 0x10, R26 ;  /* 0x00000010071c7825 */ /* 0x008fc800078e001a */
[----:B------:R-:W-:Y:S01]  /*10d0*/  IMAD.WIDE.U32 R30, R7, 0x10, R24 ;  /* 0x00000010071e7825 */ /* 0x000fe200078e0018 */
[----:B012---:R-:W2:Y:S04]  /*10e0*/  LDG.E.128 R8, desc[UR14][R28.64] ;  /* 0x0000000e1c087981 */ /* 0x007ea8000c1e1d00 */
[----:B------:R-:W2:Y:S02]  /*10f0*/  LDG.E.128 R12, desc[UR14][R30.64] ;  /* 0x0000000e1e0c7981 */ /* 0x000ea4000c1e1d00 */
[----:B--2---:R-:W-:Y:S02]  /*1100*/  HFMA2 R15, R11, 1, 1, R15 ;  /* 0x3c003c000b0f7831 */ /* 0x004fe4000000000f */
[----:B------:R-:W-:Y:S02]  /*1110*/  HADD2 R14, R10, R14 ;  /* 0x0000000e0a0e7230 */ /* 0x000fe40000000000 */
[----:B------:R-:W-:-:S02]  /*1120*/  HFMA2 R13, R9, 1, 1, R13 ;  /* 0x3c003c00090d7831 */ /* 0x000fc4000000000d */
[----:B------:R-:W-:Y:S02]  /*1130*/  HADD2 R12, R8, R12 ;  /* 0x0000000c080c7230 */ /* 0x000fe40000000000 */
[----:B------:R-:W2:Y:S04]  /*1140*/  LDG.E.128 R8, desc[UR14][R28.64+0x200] ;  /* 0x0002000e1c087981 */ /* 0x000ea8000c1e1d00 */
[----:B------:R0:W-:Y:S04]  /*1150*/  STG.E.128 desc[UR14][R28.64], R12 ;  /* 0x0000000c1c007986 */ /* 0x0001e8000c101d0e */
[----:B------:R-:W2:Y:S02]  /*1160*/  LDG.E.128 R16, desc[UR14][R30.64+0x200] ;  /* 0x0002000e1e107981 */ /* 0x000ea4000c1e1d00 */
[----:B--2---:R-:W-:-:S02]  /*1170*/  HFMA2 R19, R11, 1, 1, R19 ;  /* 0x3c003c000b137831 */ /* 0x004fc40000000013 */
[----:B------:R-:W-:Y:S02]  /*1180*/  HADD2 R18, R10, R18 ;  /* 0x000000120a127230 */ /* 0x000fe40000000000 */
[----:B------:R-:W-:Y:S02]  /*1190*/  HFMA2 R17, R9, 1, 1, R17 ;  /* 0x3c003c0009117831 */ /* 0x000fe40000000011 */
        /* <DEDUP_REMOVED lines=10> */
[----:B0-----:R-:W2:Y:S01]  /*1240*/  LDG.E.128 R12, desc[UR14][R30.64+0x600] ;  /* 0x0006000e1e0c7981 */ /* 0x001ea2000c1e1d00 */
[----:B------:R-:W-:-:S04]  /*1250*/  IADD3 R7, PT, PT, R7, 0x80, RZ ;  /* 0x0000008007077810 */ /* 0x000fc80007ffe0ff */
[----:B------:R-:W-:Y:S01]  /*1260*/  ISETP.GE.AND P0, PT, R7, UR16, PT ;  /* 0x0000001007007c0c */ /* 0x000fe2000bf06270 */
[----:B--2---:R-:W-:Y:S02]  /*1270*/  HFMA2 R11, R11, 1, 1, R15 ;  /* 0x3c003c000b0b7831 */ /* 0x004fe4000000000f */
[----:B------:R-:W-:Y:S02]  /*1280*/  HADD2 R10, R10, R14 ;  /* 0x0000000e0a0a7230 */ /* 0x000fe40000000000 */
[----:B------:R-:W-:Y:S02]  /*1290*/  HFMA2 R9, R9, 1, 1, R13 ;  /* 0x3c003c0009097831 */ /* 0x000fe4000000000d */
[----:B------:R-:W-:-:S05]  /*12a0*/  HADD2 R8, R8, R12 ;  /* 0x0000000c08087230 */ /* 0x000fca0000000000 */
[----:B------:R3:W-:Y:S01]  /*12b0*/  STG.E.128 desc[UR14][R28.64+0x600], R8 ;  /* 0x000600081c007986 */ /* 0x0007e2000c101d0e */
[----:B------:R-:W-:Y:S05]  /*12c0*/  @!P0 BRA `(.L_x_199) ;  /* 0xfffffffc007c8947 */ /* 0x000fea000383ffff */
.L_x_196:
[----:B------:R-:W-:Y:S05]  /*12d0*/  BSYNC.RECONVERGENT B0 ;  /* 0x0000000000007941 */ /* 0x000fea0003800200 */
.L_x_195:
[----:B------:R-:W-:-:S04]  /*12e0*/  LEA.HI R3, R6, R3, RZ, 0x1b ;  /* 0x0000000306037211 */ /* 0x000fc800078fd8ff */
[----:B------:R-:W-:-:S13]  /*12f0*/  ISETP.GE.AND P0, PT, R3, R0, PT ;  /* 0x000000000300720c */ /* 0x000fda0003f06270 */
[----:B------:R-:W-:Y:S05]  /*1300*/  @!P0 BRA `(.L_x_200) ;  /* 0xfffffff800808947 */ /* 0x000fea000383ffff */
[----:B------:R-:W-:Y:S05]  /*1310*/  EXIT ;  /* 0x000000000000794d */ /* 0x000fea0003800000 */
.L_x_201:
        /* <DEDUP_REMOVED lines=14> */
.L_x_686:


//--------------------- .text._ZN18transformer_engine16context_parallel26thd_grad_correction_kernelI6__halfNS0_11CopyFunctorENS0_12EmptyFunctorELi0ELi32EEEvPT_S6_Piiii --------------------------
	.section	.text._ZN18transformer_engine16context_parallel26thd_grad_correction_kernelI6__halfNS0_11CopyFunctorENS0_12EmptyFunctorELi0ELi32EEEvPT_S6_Piiii,"ax",@progbits
	.align	128
        .global         _ZN18transformer_engine16context_parallel26thd_grad_correction_kernelI6__halfNS0_11CopyFunctorENS0_12EmptyFunctorELi0ELi32EEEvPT_S6_Piiii
        .type           _ZN18transformer_engine16context_parallel26thd_grad_correction_kernelI6__halfNS0_11CopyFunctorENS0_12EmptyFunctorELi0ELi32EEEvPT_S6_Piiii,@function
        .size           _ZN18transformer_engine16context_parallel26thd_grad_correction_kernelI6__halfNS0_11CopyFunctorENS0_12EmptyFunctorELi0ELi32EEEvPT_S6_Piiii,(.L_x_687 - _ZN18transformer_engine16context_parallel26thd_grad_correction_kernelI6__halfNS0_11CopyFunctorENS0_12EmptyFunctorELi0ELi32EEEvPT_S6_Piiii)
        .other          _ZN18transformer_engine16context_parallel26thd_grad_correction_kernelI6__halfNS0_11CopyFunctorENS0_12EmptyFunctorELi0ELi32EEEvPT_S6_Piiii,@"STO_CUDA_ENTRY STV_DEFAULT"
_ZN18transformer_engine16context_parallel26thd_grad_correction_kernelI6__halfNS0_11CopyFunctorENS0_12EmptyFunctorELi0ELi32EEEvPT_S6_Piiii:
.text._ZN18transformer_engine16context_parallel26thd_grad_correction_kernelI6__halfNS0_11CopyFunctorENS0_12EmptyFunctorELi0ELi32EEEvPT_S6_Piiii:
        /* <DEDUP_REMOVED lines=13> */
.L_x_204:
        /* <DEDUP_REMOVED lines=9> */
.L_x_203:
[----:B------:R-:W-:Y:S05]  /*0160*/  BSYNC.RECONVERGENT B0 ;  /* 0x0000000000007941 */ /* 0x000fea0003800200 */
.L_x_202:
        /* <DEDUP_REMOVED lines=36> */
.L_x_217:
[----:B0-----:R-:W0:Y:S01]  /*03b0*/  S2R R6, SR_CgaCtaId ;  /* 0x0000000000067919 */ /* 0x001e220000008800 */
[----:B------:R-:W1:Y:S01]  /*03c0*/  LDCU UR8, c[0x0][0x398] ;  /* 0x00007300ff0877ac */ /* 0x000e620008000800 */
[----:B------:R-:W-:Y:S01]  /*03d0*/  MOV R5, 0x400 ;  /* 0x0000040000057802 */ /* 0x000fe20000000f00 */
[----:B------:R-:W-:Y:S01]  /*03e0*/  BSSY.RECONVERGENT B0, `(.L_x_206) ;  /* 0x000000e000007945 */ /* 0x000fe20003800200 */
[----:B------:R-:W-:Y:S02]  /*03f0*/  IMAD.MOV.U32 R4, RZ, RZ, 0x1 ;  /* 0x00000001ff047424 */ /* 0x000fe400078e00ff */
[----:B0-----:R-:W-:Y:S01]  /*0400*/  LEA R9, R6, R5, 0x18 ;  /* 0x0000000506097211 */ /* 0x001fe200078ec0ff */
[----:B-1----:R-:W-:-:S07]  /*0410*/  IMAD.U32 R5, RZ, RZ, UR8 ;  /* 0x00000008ff057e24 */ /* 0x002fce000f8e00ff */
.L_x_207:
        /* <DEDUP_REMOVED lines=11> */
.L_x_206:
        /* <DEDUP_REMOVED lines=48> */
.L_x_211:
[----:B------:R-:W-:Y:S05]  /*07d0*/  BSYNC.RECONVERGENT B1 ;  /* 0x0000000000017941 */ /* 0x000fea0003800200 */
.L_x_210:
        /* <DEDUP_REMOVED lines=31> */
.L_x_214:
        /* <DEDUP_REMOVED lines=43> */
.L_x_213:
[----:B------:R-:W-:Y:S05]  /*0c80*/  BSYNC.RECONVERGENT B1 ;  /* 0x0000000000017941 */ /* 0x000fea0003800200 */
.L_x_212:
        /* <DEDUP_REMOVED lines=30> */
.L_x_216:
[----:B------:R-:W-:Y:S05]  /*0e70*/  BSYNC.RECONVERGENT B1 ;  /* 0x0000000000017941 */ /* 0x000fea0003800200 */
.L_x_215:
        /* <DEDUP_REMOVED lines=10> */
.L_x_209:
[----:B------:R-:W-:Y:S05]  /*0f20*/  BSYNC.RECONVERGENT B0 ;  /* 0x0000000000007941 */ /* 0x000fea0003800200 */
.L_x_208:
[----:B------:R-:W-:-:S05]  /*0f30*/  IMAD.U32 R4, RZ, RZ, UR10 ;  /* 0x0000000aff047e24 */ /* 0x000fca000f8e00ff */
[----:B------:R-:W-:-:S04]  /*0f40*/  LEA.HI R3, R4, R3, RZ, 0x1b ;  /* 0x0000000304037211 */ /* 0x000fc800078fd8ff */
[----:B------:R-:W-:-:S13]  /*0f50*/  ISETP.GE.AND P0, PT, R3, R0, PT ;  /* 0x000000000300720c */ /* 0x000fda0003f06270 */
[----:B------:R-:W-:Y:S05]  /*0f60*/  @!P0 BRA `(.L_x_217) ;  /* 0xfffffff400108947 */ /* 0x000fea000383ffff */
[----:B------:R-:W-:Y:S05]  /*0f70*/  EXIT ;  /* 0x000000000000794d */ /* 0x000fea0003800000 */
.L_x_205:
[----:B------:R-:W1:Y:S01]  /*0f80*/  LDS R7, [UR9] ;  /* 0x00000009ff077984 */ /* 0x000e620008000800 */
[----:B0-----:R-:W-:Y:S02]  /*0f90*/  LOP3.LUT R6, RZ, R2, RZ, 0x33, !PT ;  /* 0x00000002ff067212 */ /* 0x001fe400078e33ff */
[----:B------:R-:W-:-:S03]  /*0fa0*/  LOP3.LUT R4, R2, 0x60, RZ, 0xfc, !PT ;  /* 0x0000006002047812 */ /* 0x000fc600078efcff */
[----:B------:R-:W-:-:S05]  /*0fb0*/  VIADD R6, R6, UR15 ;  /* 0x0000000f06067c36 */ /* 0x000fca0008000000 */
[----:B------:R-:W-:-:S07]  /*0fc0*/  LOP3.LUT R5, R6, 0x60, RZ, 0xc0, !PT ;  /* 0x0000006006057812 */ /* 0x000fce00078ec0ff */
.L_x_223:
        /* <DEDUP_REMOVED lines=44> */
.L_x_221:
[----:B------:R-:W-:Y:S05]  /*1290*/  BSYNC.RECONVERGENT B1 ;  /* 0x0000000000017941 */ /* 0x000fea0003800200 */
.L_x_220:
[----:B------:R-:W-:-:S13]  /*12a0*/  ISETP.GE.U32.AND P0, PT, R6, 0x60, PT ;  /* 0x000000600600780c */ /* 0x000fda0003f06070 */
[----:B------:R-:W-:Y:S05]  /*12b0*/  @!P0 BRA `(.L_x_219) ;  /* 0x0000000000348947 */ /* 0x000fea0003800000 */
.L_x_222:
        /* <DEDUP_REMOVED lines=13> */
.L_x_219:
[----:B------:R-:W-:Y:S05]  /*1390*/  BSYNC.RECONVERGENT B0 ;  /* 0x0000000000007941 */ /* 0x000fea0003800200 */
.L_x_218:
[----:B0123--:R-:W-:-:S05]  /*13a0*/  IMAD.U32 R8, RZ, RZ, UR10 ;  /* 0x0000000aff087e24 */ /* 0x00ffca000f8e00ff */
[----:B------:R-:W-:-:S04]  /*13b0*/  LEA.HI R3, R8, R3, RZ, 0x1b ;  /* 0x0000000308037211 */ /* 0x000fc800078fd8ff */
[----:B------:R-:W-:-:S13]  /*13c0*/  ISETP.GE.AND P0, PT, R3, R0, PT ;  /* 0x000000000300720c */ /* 0x000fda0003f06270 */
[----:B------:R-:W-:Y:S05]  /*13d0*/  @!P0 BRA `(.L_x_223) ;  /* 0xfffffff800fc8947 */ /* 0x000fea000383ffff */
[----:B------:R-:W-:Y:S05]  /*13e0*/  EXIT ;  /* 0x000000000000794d */ /* 0x000fea0003800000 */
.L_x_224:
        /* <DEDUP_REMOVED lines=9> */
.L_x_687:


//--------------------- .text._ZN18transformer_engine16context_parallel26thd_grad_correction_kernelI6__halfNS0_10AddFunctorIS2_EENS0_12EmptyFunctorELi0ELi32EEEvPT_S7_Piiii --------------------------
	.section	.text._ZN18transformer_engine16context_parallel26thd_grad_correction_kernelI6__halfNS0_10AddFunctorIS2_EENS0_12EmptyFunctorELi0ELi32EEEvPT_S7_Piiii,"ax",@progbits
	.align	128
        .global         _ZN18transformer_engine16context_parallel26thd_grad_correction_kernelI6__halfNS0_10AddFunctorIS2_EENS0_12EmptyFunctorELi0ELi32EEEvPT_S7_Piiii
        .type           _ZN18transformer_engine16context_parallel26thd_grad_correction_kernelI6__halfNS0_10AddFunctorIS2_EENS0_12EmptyFunctorELi0ELi32EEEvPT_S7_Piiii,@function
        .size           _ZN18transformer_engine16context_parallel26thd_grad_correction_kernelI6__halfNS0_10AddFunctorIS2_EENS0_12EmptyFunctorELi0ELi32EEEvPT_S7_Piiii,(.L_x_688 - _ZN18transformer_engine16context_parallel26thd_grad_correction_kernelI6__halfNS0_10AddFunctorIS2_EENS0_12EmptyFunctorELi0ELi32EEEvPT_S7_Piiii)
        .other          _ZN18transformer_engine16context_parallel26thd_grad_correction_kernelI6__halfNS0_10AddFunctorIS2_EENS0_12EmptyFunctorELi0ELi32EEEvPT_S7_Piiii,@"STO_CUDA_ENTRY STV_DEFAULT"
_ZN18transformer_engine16context_parallel26thd_grad_correction_kernelI6__halfNS0_10AddFunctorIS2_EENS0_12EmptyFunctorELi0ELi32EEEvPT_S7_Piiii:
.text._ZN18transformer_engine16context_parallel26thd_grad_correction_kernelI6__halfNS0_10AddFunctorIS2_EENS0_12EmptyFunctorELi0ELi32EEEvPT_S7_Piiii:
        /* <DEDUP_REMOVED lines=13> */
.L_x_227:
        /* <DEDUP_REMOVED lines=9> */
.L_x_226:
[----:B------:R-:W-:Y:S05]  /*0160*/  BSYNC.RECONVERGENT B0 ;  /* 0x0000000000007941 */ /* 0x000fea0003800200 */
.L_x_225:
        /* <DEDUP_REMOVED lines=35> */
.L_x_236:
[----:B0-----:R-:W0:Y:S01]  /*03a0*/  S2R R7, SR_CgaCtaId ;  /* 0x0000000000077919 */ /* 0x001e220000008800 */
[----:B-1----:R-:W1:Y:S01]  /*03b0*/  LDCU UR6, c[0x0][0x398] ;  /* 0x00007300ff0677ac */ /* 0x002e620008000800 */
[----:B------:R-:W-:Y:S01]  /*03c0*/  MOV R4, 0x400 ;  /* 0x0000040000047802 */ /* 0x000fe20000000f00 */
[----:B------:R-:W-:Y:S01]  /*03d0*/  HFMA2 R2, -RZ, RZ, 0, 5.9604644775390625e-08 ;  /* 0x00000001ff027431 */ /* 0x000fe200000001ff */
[----:B------:R-:W-:Y:S02]  /*03e0*/  BSSY.RECONVERGENT B0, `(.L_x_229) ;  /* 0x000000d000007945 */ /* 0x000fe40003800200 */
[----:B0-23--:R-:W-:Y:S01]  /*03f0*/  LEA R9, R7, R4, 0x18 ;  /* 0x0000000407097211 */ /* 0x00dfe200078ec0ff */
[----:B-1----:R-:W-:-:S07]  /*0400*/  IMAD.U32 R7, RZ, RZ, UR6 ;  /* 0x00000006ff077e24 */ /* 0x002fce000f8e00ff */
.L_x_230:
        /* <DEDUP_REMOVED lines=11> */
.L_x_229:
        /* <DEDUP_REMOVED lines=61> */
.L_x_234:
[----:B------:R-:W-:Y:S05]  /*0890*/  BSYNC.RECONVERGENT B1 ;  /* 0x0000000000017941 */ /* 0x000fea0003800200 */
.L_x_233:
        /* <DEDUP_REMOVED lines=26> */
.L_x_235:
        /* <DEDUP_REMOVED lines=37> */
.L_x_232:
[----:B------:R-:W-:Y:S05]  /*0c90*/  BSYNC.RECONVERGENT B0 ;  /* 0x0000000000007941 */ /* 0x000fea0003800200 */
.L_x_231:
[----:B------:R-:W-:-:S04]  /*0ca0*/  LEA.HI R3, R6, R3, RZ, 0x1b ;  /* 0x0000000306037211 */ /* 0x000fc800078fd8ff */
[----:B------:R-:W-:-:S13]  /*0cb0*/  ISETP.GE.AND P0, PT, R3, R0, PT ;  /* 0x000000000300720c */ /* 0x000fda0003f06270 */
[----:B------:R-:W-:Y:S05]  /*0cc0*/  @!P0 BRA `(.L_x_236) ;  /* 0xfffffff400b48947 */ /* 0x000fea000383ffff */
[----:B------:R-:W-:Y:S05]  /*0cd0*/  EXIT ;  /* 0x000000000000794d */ /* 0x000fea0003800000 */
.L_x_228:
[----:B------:R-:W0:Y:S01]  /*0ce0*/  LDS R2, [UR8] ;  /* 0x00000008ff027984 */ /* 0x000e220008000800 */
[----:B------:R-:W-:-:S05]  /*0cf0*/  LOP3.LUT R4, RZ, R5, RZ, 0x33, !PT ;  /* 0x00000005ff047212 */ /* 0x000fca00078e33ff */
[----:B------:R-:W-:-:S07]  /*0d00*/  VIADD R4, R4, UR16 ;  /* 0x0000001004047c36 */ /* 0x000fce0008000000 */
.L_x_242:
        /* <DEDUP_REMOVED lines=56> */
.L_x_240:
[----:B------:R-:W-:Y:S05]  /*1090*/  BSYNC.RECONVERGENT B1 ;  /* 0x0000000000017941 */ /* 0x000fea0003800200 */
.L_x_239:
[----:B------:R-:W-:-:S13]  /*10a0*/  ISETP.GE.U32.AND P0, PT, R4, 0x60, PT ;  /* 0x000000600400780c */ /* 0x000fda0003f06070 */
[----:B------:R-:W-:Y:S05]  /*10b0*/  @!P0 BRA `(.L_x_238) ;  /* 0x0000000000848947 */ /* 0x000fea0003800000 */
.L_x_241:
        /* <DEDUP_REMOVED lines=33> */
.L_x_238:
[----:B------:R-:W-:Y:S05]  /*12d0*/  BSYNC.RECONVERGENT B0 ;  /* 0x0000000000007941 */ /* 0x000fea0003800200 */
.L_x_237:
[----:B------:R-:W-:-:S04]  /*12e0*/  LEA.HI R3, R6, R3, RZ, 0x1b ;  /* 0x0000000306037211 */ /* 0x000fc800078fd8ff */
[----:B------:R-:W-:-:S13]  /*12f0*/  ISETP.GE.AND P0, PT, R3, R0, PT ;  /* 0x000000000300720c */ /* 0x000fda0003f06270 */
[----:B------:R-:W-:Y:S05]  /*1300*/  @!P0 BRA `(.L_x_242) ;  /* 0xfffffff800808947 */ /* 0x000fea000383ffff */
[----:B------:R-:W-:Y:S05]  /*1310*/  EXIT ;  /* 0x000000000000794d */ /* 0x000fea0003800000 */
.L_x_243:
        /* <DEDUP_REMOVED lines=14> */
.L_x_688:


//--------------------- .text._ZN18transformer_engine16context_parallel26thd_grad_correction_kernelIfNS0_11CopyFunctorENS0_10AddFunctorIfEELi2ELi32EEEvPT_S6_Piiii --------------------------
	.section	.text._ZN18transformer_engine16context_parallel26thd_grad_correction_kernelIfNS0_11CopyFunctorENS0_10AddFunctorIfEELi2ELi32EEEvPT_S6_Piiii,"ax",@progbits
	.align	128
        .global         _ZN18transformer_engine16context_parallel26thd_grad_correction_kernelIfNS0_11CopyFunctorENS0_10AddFunctorIfEELi2ELi32EEEvPT_S6_Piiii
        .type           _ZN18transformer_engine16context_parallel26thd_grad_correction_kernelIfNS0_11CopyFunctorENS0_10AddFunctorIfEELi2ELi32EEEvPT_S6_Piiii,@function
        .size           _ZN18transformer_engine16context_parallel26thd_grad_correction_kernelIfNS0_11CopyFunctorENS0_10AddFunctorIfEELi2ELi32EEEvPT_S6_Piiii,(.L_x_689 - _ZN18transformer_engine16context_parallel26thd_grad_correction_kernelIfNS0_11CopyFunctorENS0_10AddFunctorIfEELi2ELi32EEEvPT_S6_Piiii)
        .other          _ZN18transformer_engine16context_parallel26thd_grad_correction_kernelIfNS0_11CopyFunctorENS0_10AddFunctorIfEELi2ELi32EEEvPT_S6_Piiii,@"STO_CUDA_ENTRY STV_DEFAULT"
_ZN18transformer_engine16context_parallel26thd_grad_correction_kernelIfNS0_11CopyFunctorENS0_10AddFunctorIfEELi2ELi32EEEvPT_S6_Piiii:
.text._ZN18transformer_engine16context_parallel26thd_grad_correction_kernelIfNS0_11CopyFunctorENS0_10AddFunctorIfEELi2ELi32EEEvPT_S6_Piiii:
        /* <DEDUP_REMOVED lines=13> */
.L_x_246:
[----:B0-2---:R-:W-:-:S06]  /*00d0*/  IMAD.WIDE R2, R7, 0x4, R4 ;  /* 0x0000000407027825 */ /* 0x005fcc00078e0204 */
[----:B------:R-:W2:Y:S01]  /*00e0*/  LDG.E R2, desc[UR10][R2.64] ;  /* 0x0000000a02027981 */ /* 0x000ea2000c1e1900 */
[----:B------:R-:W-:Y:S01]  /*00f0*/  IMAD R9, R7, 0x4, R0 ;  /* 0x0000000407097824 */ /* 0x000fe200078e0200 */
[----:B-1----:R-:W-:-:S04]  /*0100*/  IADD3 R7, PT, PT, R8, R7, RZ ;  /* 0x0000000708077210 */ /* 0x002fc80007ffe0ff */
[----:B------:R-:W-:Y:S01]  /*0110*/  ISETP.GT.AND P0, PT, R7, UR12, PT ;  /* 0x0000000c07007c0c */ /* 0x000fe2000bf04270 */
[----:B--2---:R0:W-:-:S12]  /*0120*/  STS [R9], R2 ;  /* 0x0000000209007388 */ /* 0x0041d80000000800 */
[----:B------:R-:W-:Y:S05]  /*0130*/  @!P0 BRA `(.L_x_246) ;  /* 0xfffffffc00e48947 */ /* 0x000fea000383ffff */
.L_x_245:
[----:B------:R-:W-:Y:S05]  /*0140*/  BSYNC.RECONVERGENT B0 ;  /* 0x0000000000007941 */ /* 0x000fea0003800200 */
.L_x_244:
[----:B------:R-:W1:Y:S08]  /*0150*/  S2UR UR5, SR_CgaCtaId ;  /* 0x00000000000579c3 */ /* 0x000e700000008800 */
[----:B------:R-:W-:Y:S06]  /*0160*/  BAR.SYNC.DEFER_BLOCKING 0x0 ;  /* 0x0000000000007b1d */ /* 0x000fec0000010000 */
[----:B------:R-:W-:-:S02]  /*0170*/  UMOV UR4, 0x400 ;  /* 0x0000040000047882 */ /* 0x000fc40000000000 */
[----:B------:R-:W0:Y:S01]  /*0180*/  LDC R5, c[0x0][0x360] ;  /* 0x0000d800ff057b82 */ /* 0x000e220000000800 */
[----:B------:R-:W2:Y:S07]  /*0190*/  LDCU UR9, c[0x0][0x370] ;  /* 0x00006e00ff0977ac */ /* 0x000eae0008000800 */
[----:B------:R-:W-:Y:S01]  /*01a0*/  S2UR UR6, SR_CTAID.Y ;  /* 0x00000000000679c3 */ /* 0x000fe20000002600 */
[----:B-1----:R-:W-:-:S07]  /*01b0*/  ULEA UR8, UR5, UR4, 0x18 ;  /* 0x0000000405087291 */ /* 0x002fce000f8ec0ff */
[----:B------:R-:W0:Y:S01]  /*01c0*/  S2UR UR5, SR_CTAID.X ;  /* 0x00000000000579c3 */ /* 0x000e220000002500 */
[----:B------:R-:W-:-:S09]  /*01d0*/  ULEA UR4, UR12, UR8, 0x2 ;  /* 0x000000080c047291 */ /* 0x000fd2000f8e10ff */
[----:B------:R-:W1:Y:S02]  /*01e0*/  LDS R0, [UR4] ;  /* 0x00000004ff007984 */ /* 0x000e640008000800 */
[----:B------:R-:W3:Y:S01]  /*01f0*/  LDCU UR4, c[0x0][0x3a0] ;  /* 0x00007400ff0477ac */ /* 0x000ee20008000800 */
[----:B0-----:R-:W-:-:S05]  /*0200*/  IMAD R2, R5, UR5, R6 ;  /* 0x0000000505027c24 */ /* 0x001fca000f8e0206 */
[----:B------:R-:W-:Y:S01]  /*0210*/  SHF.R.U32.HI R3, RZ, 0x5, R2 ;  /* 0x00000005ff037819 */ /* 0x000fe20000011602 */
[----:B--2---:R-:W-:Y:S01]  /*0220*/  IMAD R2, R5, UR9, RZ ;  /* 0x0000000905027c24 */ /* 0x004fe2000f8e02ff */
[----:B---3--:R-:W-:Y:S02]  /*0230*/  USHF.R.S32.HI UR7, URZ, 0x1f, UR4 ;  /* 0x0000001fff077899 */ /* 0x008fe40008011404 */
[----:B------:R-:W-:Y:S02]  /*0240*/  UIMAD.WIDE.U32 UR4, UR6, UR4, URZ ;  /* 0x00000004060472a5 */ /* 0x000fe4000f8e00ff */
[----:B------:R-:W-:Y:S01]  /*0250*/  UIMAD UR7, UR7, UR6, URZ ;  /* 0x00000006070772a4 */ /* 0x000fe2000f8e02ff */
[----:B-1----:R-:W-:-:S13]  /*0260*/  ISETP.GE.AND P0, PT, R3, R0, PT ;  /* 0x000000000300720c */ /* 0x002fda0003f06270 */
[----:B------:R-:W-:Y:S05]  /*0270*/  @P0 EXIT ;  /* 0x000000000000094d */ /* 0x000fea0003800000 */
[----:B------:R-:W0:Y:S01]  /*0280*/  LDCU UR6, c[0x0][0x39c] ;  /* 0x00007380ff0677ac */ /* 0x000e220008000800 */
[----:B------:R-:W-:Y:S01]  /*0290*/  LOP3.LUT R6, R6, 0x1f, RZ, 0xc0, !PT ;  /* 0x0000001f06067812 */ /* 0x000fe200078ec0ff */
[----:B------:R-:W-:Y:S02]  /*02a0*/  UISETP.GE.AND UP0, UPT, UR12, 0x2, UPT ;  /* 0x000000020c00788c */ /* 0x000fe4000bf06270 */
[----:B------:R-:W-:Y:S02]  /*02b0*/  UIADD3 UR7, UPT, UPT, UR5, UR7, URZ ;  /* 0x0000000705077290 */ /* 0x000fe4000fffe0ff */
[----:B0-----:R-:W-:Y:S02]  /*02c0*/  USHF.R.S32.HI UR9, URZ, 0x2, UR6 ;  /* 0x00000002ff097899 */ /* 0x001fe40008011406 */
[----:B------:R-:W-:-:S03]  /*02d0*/  USHF.R.S32.HI UR6, URZ, 0x1f, UR6 ;  /* 0x0000001fff067899 */ /* 0x000fc60008011406 */
[----:B------:R-:W-:Y:S09]  /*02e0*/  BRA.U !UP0, `(.L_x_247) ;  /* 0x0000000908787547 */ /* 0x000ff2000b800000 */
[----:B------:R-:W-:Y:S02]  /*02f0*/  LOP3.LUT R29, RZ, R6, RZ, 0x33, !PT ;  /* 0x00000006ff1d7212 */ /* 0x000fe400078e33ff */
[----:B------:R-:W-:-:S03]  /*0300*/  LOP3.LUT R7, R6, 0x60, RZ, 0xfc, !PT ;  /* 0x0000006006077812 */ /* 0x000fc600078efcff */
[----:B------:R-:W-:-:S05]  /*0310*/  VIADD R29, R29, UR9 ;  /* 0x000000091d1d7c36 */ /* 0x000fca0008000000 */
[----:B------:R-:W-:-:S07]  /*0320*/  LOP3.LUT R28, R29, 0x60, RZ, 0xc0, !PT ;  /* 0x000000601d1c7812 */ /* 0x000fce00078ec0ff */
.L_x_255:
[----:B0123--:R-:W0:Y:S01]  /*0330*/  S2R R8, SR_CgaCtaId ;  /* 0x0000000000087919 */ /* 0x00fe220000008800 */
[----:B------:R-:W1:Y:S01]  /*0340*/  LDCU UR8, c[0x0][0x398] ;  /* 0x00007300ff0877ac */ /* 0x000e620008000800 */
[----:B------:R-:W-:Y:S01]  /*0350*/  MOV R5, 0x400 ;  /* 0x0000040000057802 */ /* 0x000fe20000000f00 */
[----:B------:R-:W-:Y:S01]  /*0360*/  HFMA2 R4, -RZ, RZ, 0, 5.9604644775390625e-08 ;  /* 0x00000001ff047431 */ /* 0x000fe200000001ff */
[----:B------:R-:W-:Y:S02]  /*0370*/  BSSY.RECONVERGENT B0, `(.L_x_248) ;  /* 0x000000d000007945 */ /* 0x000fe40003800200 */
[----:B0-----:R-:W-:Y:S01]  /*0380*/  LEA R11, R8, R5, 0x18 ;  /* 0x00000005080b7211 */ /* 0x001fe200078ec0ff */
[----:B-1----:R-:W-:-:S07]  /*0390*/  IMAD.U32 R5, RZ, RZ, UR8 ;  /* 0x00000008ff057e24 */ /* 0x002fce000f8e00ff */
.L_x_249:
        /* <DEDUP_REMOVED lines=11> */
.L_x_248:
[----:B------:R-:W-:Y:S01]  /*0450*/  ISETP.GE.AND P0, PT, R6, UR9, PT ;  /* 0x0000000906007c0c */ /* 0x000fe2000bf06270 */
[----:B------:R-:W-:-:S12]  /*0460*/  BSSY.RECONVERGENT B0, `(.L_x_250) ;  /* 0x0000082000007945 */ /* 0x000fd80003800200 */
[----:B------:R-:W-:Y:S05]  /*0470*/  @P0 BRA `(.L_x_251) ;  /* 0x0000000800000947 */ /* 0x000fea0003800000 */
[----:B------:R-:W-:Y:S01]  /*0480*/  IMAD R8, R4, 0x4, R11 ;  /* 0x0000000404087824 */ /* 0x000fe200078e020b */
[----:B------:R-:W-:Y:S01]  /*0490*/  ISETP.NE.AND P0, PT, R28, 0x60, PT ;  /* 0x000000601c00780c */ /* 0x000fe20003f05270 */
[----:B------:R-:W-:Y:S01]  /*04a0*/  BSSY.RECONVERGENT B1, `(.L_x_252) ;  /* 0x000003d000017945 */ /* 0x000fe20003800200 */
[C---:B------:R-:W-:Y:S01]  /*04b0*/  IADD3 R17, P1, PT, R3.reuse, UR4, RZ ;  /* 0x0000000403117c10 */ /* 0x040fe2000ff3e0ff */
[----:B------:R-:W-:Y:S01]  /*04c0*/  IMAD.MOV.U32 R30, RZ, RZ, R6 ;  /* 0x000000ffff1e7224 */ /* 0x000fe200078e0006 */
[----:B------:R-:W-:Y:S02]  /*04d0*/  LDS R4, [R8] ;  /* 0x0000000008047984 */ /* 0x000fe40000000800 */
[----:B------:R-:W-:Y:S02]  /*04e0*/  IADD3.X R16, PT, PT, RZ, UR7, RZ, P1, !PT ;  /* 0x00000007ff107c10 */ /* 0x000fe40008ffe4ff */
[----:B------:R-:W0:Y:S02]  /*04f0*/  LDS R5, [R8+-0x4] ;  /* 0xfffffc0008057984 */ /* 0x000e240000000800 */
[----:B0-----:R-:W-:Y:S01]  /*0500*/  IADD3 R4, PT, PT, R4, -R5, RZ ;  /* 0x8000000504047210 */ /* 0x001fe20007ffe0ff */
[----:B------:R-:W-:-:S03]  /*0510*/  IMAD.IADD R5, R3, 0x1, -R5 ;  /* 0x0000000103057824 */ /* 0x000fc600078e0a05 */
[----:B------:R-:W-:-:S04]  /*0520*/  LEA.HI R4, R4, R4, RZ, 0x1 ;  /* 0x0000000404047211 */ /* 0x000fc800078f08ff */
        /* <DEDUP_REMOVED lines=19> */
[----:B--2---:R-:W-:Y:S01]  /*0660*/  @P0 FADD R8, R8, R12 ;  /* 0x0000000c08080221 */ /* 0x004fe20000000000 */
[----:B------:R-:W-:Y:S01]  /*0670*/  @P0 FADD R9, R9, R13 ;  /* 0x0000000d09090221 */ /* 0x000fe20000000000 */
[----:B------:R-:W-:Y:S01]  /*0680*/  @P0 FADD R10, R10, R14 ;  /* 0x0000000e0a0a0221 */ /* 0x000fe20000000000 */
[----:B------:R-:W-:-:S05]  /*0690*/  @P0 FADD R11, R11, R15 ;  /* 0x0000000f0b0b0221 */ /* 0x000fca0000000000 */
        /* <DEDUP_REMOVED lines=8> */
[----:B--2---:R-:W-:Y:S01]  /*0720*/  @P0 FADD R8, R8, R12 ;  /* 0x0000000c08080221 */ /* 0x004fe20000000000 */
[----:B------:R-:W-:Y:S01]  /*0730*/  @P0 FADD R9, R9, R13 ;  /* 0x0000000d09090221 */ /* 0x000fe20000000000 */
[----:B------:R-:W-:Y:S01]  /*0740*/  @P0 FADD R10, R10, R14 ;  /* 0x0000000e0a0a0221 */ /* 0x000fe20000000000 */
[----:B------:R-:W-:-:S05]  /*0750*/  @P0 FADD R11, R11, R15 ;  /* 0x0000000f0b0b0221 */ /* 0x000fca0000000000 */
        /* <DEDUP_REMOVED lines=8> */
[----:B--2---:R-:W-:Y:S01]  /*07e0*/  @P0 FADD R8, R8, R12 ;  /* 0x0000000c08080221 */ /* 0x004fe20000000000 */
[----:B------:R-:W-:Y:S01]  /*07f0*/  @P0 FADD R9, R9, R13 ;  /* 0x0000000d09090221 */ /* 0x000fe20000000000 */
[----:B------:R-:W-:Y:S01]  /*0800*/  @P0 FADD R10, R10, R14 ;  /* 0x0000000e0a0a0221 */ /* 0x000fe20000000000 */
[----:B------:R-:W-:-:S05]  /*0810*/  @P0 FADD R11, R11, R15 ;  /* 0x0000000f0b0b0221 */ /* 0x000fca0000000000 */
[----:B------:R2:W-:Y:S04]  /*0820*/  @P0 STG.E.128 desc[UR10][R18.64+0x400], R8 ;  /* 0x0004000812000986 */ /* 0x0005e8000c101d0a */
[----:B------:R-:W3:Y:S01]  /*0830*/  @!P0 LDG.E.128 R8, desc[UR10][R20.64+0x400] ;  /* 0x0004000a14088981 */ /* 0x000ee2000c1e1d00 */
[----:B------:R-:W-:Y:S01]  /*0840*/  @P0 MOV R30, R7 ;  /* 0x00000007001e0202 */ /* 0x000fe20000000f00 */
[----:B------:R-:W-:Y:S02]  /*0850*/  @!P0 IMAD.MOV.U32 R30, RZ, RZ, R7 ;  /* 0x000000ffff1e8224 */ /* 0x000fe400078e0007 */
[----:B---3--:R2:W-:Y:S05]  /*0860*/  @!P0 STG.E.128 desc[UR10][R18.64+0x400], R8 ;  /* 0x0004000812008986 */ /* 0x0085ea000c101d0a */
.L_x_253:
[----:B------:R-:W-:Y:S05]  /*0870*/  BSYNC.RECONVERGENT B1 ;  /* 0x0000000000017941 */ /* 0x000fea0003800200 */
.L_x_252:
        /* <DEDUP_REMOVED lines=18> */
.L_x_254:
[----:B---3--:R-:W-:Y:S01]  /*09a0*/  MOV R34, R12 ;  /* 0x0000000c00227202 */ /* 0x008fe20000000f00 */
[----:B------:R-:W-:Y:S02]  /*09b0*/  IMAD.MOV.U32 R35, RZ, RZ, R13 ;  /* 0x000000ffff237224 */ /* 0x000fe400078e000d */
[----:B------:R-:W2:Y:S04]  /*09c0*/  @P0 LDG.E.128 R12, desc[UR10][R32.64+-0x400] ;  /* 0xfffc000a200c0981 */ /* 0x000ea8000c1e1d00 */
[----:B------:R-:W2:Y:S01]  /*09d0*/  @P0 LDG.E.128 R8, desc[UR10][R34.64+-0x400] ;  /* 0xfffc000a22080981 */ /* 0x000ea2000c1e1d00 */
[----:B------:R-:W-:Y:S01]  /*09e0*/  ISETP.GE.AND P1, PT, R5, R4, PT ;  /* 0x000000040500720c */ /* 0x000fe20003f26270 */
[----:B--2---:R-:W-:Y:S01]  /*09f0*/  @P0 FADD R16, R8, R12 ;  /* 0x0000000c08100221 */ /* 0x004fe20000000000 */
[----:B------:R-:W-:Y:S01]  /*0a00*/  @P0 FADD R17, R9, R13 ;  /* 0x0000000d09110221 */ /* 0x000fe20000000000 */
[----:B------:R-:W-:Y:S01]  /*0a10*/  @P0 FADD R18, R10, R14 ;  /* 0x0000000e0a120221 */ /* 0x000fe20000000000 */
[----:B------:R-:W-:-:S09]  /*0a20*/  @P0 FADD R19, R11, R15 ;  /* 0x0000000f0b130221 */ /* 0x000fd20000000000 */
[----:B------:R-:W2:Y:S04]  /*0a30*/  @P1 LDG.E.128 R8, desc[UR10][R34.64+-0x200] ;  /* 0xfffe000a22081981 */ /* 0x000ea8000c1e1d00 */
[----:B------:R-:W-:Y:S04]  /*0a40*/  @P0 STG.E.128 desc[UR10][R34.64+-0x400], R16 ;  /* 0xfffc001022000986 */ /* 0x000fe8000c101d0a */
[----:B------:R-:W3:Y:S04]  /*0a50*/  @!P0 LDG.E.128 R12, desc[UR10][R32.64+-0x400] ;  /* 0xfffc000a200c8981 */ /* 0x000ee8000c1e1d00 */
[----:B---3--:R0:W-:Y:S04]  /*0a60*/  @!P0 STG.E.128 desc[UR10][R34.64+-0x400], R12 ;  /* 0xfffc000c22008986 */ /* 0x0081e8000c101d0a */
[----:B0-----:R-:W2:Y:S02]  /*0a70*/  @P1 LDG.E.128 R12, desc[UR10][R32.64+-0x200] ;  /* 0xfffe000a200c1981 */ /* 0x001ea4000c1e1d00 */
[----:B--2---:R-:W-:Y:S01]  /*0a80*/  @P1 FADD R20, R8, R12 ;  /* 0x0000000c08141221 */ /* 0x004fe20000000000 */
[----:B------:R-:W-:Y:S01]  /*0a90*/  @P1 FADD R21, R9, R13 ;  /* 0x0000000d09151221 */ /* 0x000fe20000000000 */
[----:B------:R-:W-:Y:S01]  /*0aa0*/  @P1 FADD R22, R10, R14 ;  /* 0x0000000e0a161221 */ /* 0x000fe20000000000 */
[----:B------:R-:W-:-:S02]  /*0ab0*/  @P1 FADD R23, R11, R15 ;  /* 0x0000000f0b171221 */ /* 0x000fc40000000000 */
[----:B------:R-:W2:Y:S04]  /*0ac0*/  @P1 LDG.E.128 R8, desc[UR10][R34.64] ;  /* 0x0000000a22081981 */ /* 0x000ea8000c1e1d00 */
[----:B------:R-:W-:Y:S04]  /*0ad0*/  @P1 STG.E.128 desc[UR10][R34.64+-0x200], R20 ;  /* 0xfffe001422001986 */ /* 0x000fe8000c101d0a */
[----:B------:R-:W3:Y:S04]  /*0ae0*/  @!P1 LDG.E.128 R12, desc[UR10][R32.64+-0x200] ;  /* 0xfffe000a200c9981 */ /* 0x000ee8000c1e1d00 */
[----:B---3--:R0:W-:Y:S04]  /*0af0*/  @!P1 STG.E.128 desc[UR10][R34.64+-0x200], R12 ;  /* 0xfffe000c22009986 */ /* 0x0081e8000c101d0a */
[----:B------:R-:W2:Y:S02]  /*0b00*/  @P1 LDG.E.128 R16, desc[UR10][R32.64] ;  /* 0x0000000a20101981 */ /* 0x000ea4000c1e1d00 */
[----:B--2---:R-:W-:Y:S01]  /*0b10*/  @P1 FADD R24, R8, R16 ;  /* 0x0000001008181221 */ /* 0x004fe20000000000 */
[----:B------:R-:W-:Y:S01]  /*0b20*/  @P1 FADD R25, R9, R17 ;  /* 0x0000001109191221 */ /* 0x000fe20000000000 */
[----:B------:R-:W-:Y:S01]  /*0b30*/  @P1 FADD R26, R10, R18 ;  /* 0x000000120a1a1221 */ /* 0x000fe20000000000 */
[----:B------:R-:W-:-:S02]  /*0b40*/  @P1 FADD R27, R11, R19 ;  /* 0x000000130b1b1221 */ /* 0x000fc40000000000 */
[----:B------:R-:W2:Y:S04]  /*0b50*/  @P1 LDG.E.128 R8, desc[UR10][R34.64+0x200] ;  /* 0x0002000a22081981 */ /* 0x000ea8000c1e1d00 */
[----:B------:R-:W-:Y:S04]  /*0b60*/  @P1 STG.E.128 desc[UR10][R34.64], R24 ;  /* 0x0000001822001986 */ /* 0x000fe8000c101d0a */
[----:B0-----:R-:W3:Y:S04]  /*0b70*/  @!P1 LDG.E.128 R12, desc[UR10][R32.64] ;  /* 0x0000000a200c9981 */ /* 0x001ee8000c1e1d00 */
[----:B---3--:R0:W-:Y:S04]  /*0b80*/  @!P1 STG.E.128 desc[UR10][R34.64], R12 ;  /* 0x0000000c22009986 */ /* 0x0081e8000c101d0a */
[----:B------:R-:W2:Y:S01]  /*0b90*/  @P1 LDG.E.128 R16, desc[UR10][R32.64+0x200] ;  /* 0x0002000a20101981 */ /* 0x000ea2000c1e1d00 */
[----:B------:R-:W-:Y:S01]  /*0ba0*/  IADD3 R30, PT, PT, R30, 0x80, RZ ;  /* 0x000000801e1e7810 */ /* 0x000fe20007ffe0ff */
[----:B--2---:R-:W-:Y:S01]  /*0bb0*/  @P1 FADD R8, R8, R16 ;  /* 0x0000001008081221 */ /* 0x004fe20000000000 */
[----:B------:R-:W-:Y:S01]  /*0bc0*/  @P1 FADD R9, R9, R17 ;  /* 0x0000001109091221 */ /* 0x000fe20000000000 */
[----:B------:R-:W-:Y:S01]  /*0bd0*/  @P1 FADD R10, R10, R18 ;  /* 0x000000120a0a1221 */ /* 0x000fe20000000000 */
[----:B------:R-:W-:-:S05]  /*0be0*/  @P1 FADD R11, R11, R19 ;  /* 0x000000130b0b1221 */ /* 0x000fca0000000000 */
[----:B------:R3:W-:Y:S04]  /*0bf0*/  @P1 STG.E.128 desc[UR10][R34.64+0x200], R8 ;  /* 0x0002000822001986 */ /* 0x0007e8000c101d0a */
[----:B------:R1:W2:Y:S01]  /*0c00*/  @!P1 LDG.E.128 R8, desc[UR10][R32.64+0x200] ;  /* 0x0002000a20089981 */ /* 0x0002a2000c1e1d00 */
[----:B------:R-:W-:Y:S02]  /*0c10*/  ISETP.GE.AND P3, PT, R30, UR9, PT ;  /* 0x000000091e007c0c */ /* 0x000fe4000bf66270 */
[----:B-1----:R-:W-:-:S04]  /*0c20*/  IADD3 R32, P2, PT, R32, 0x800, RZ ;  /* 0x0000080020207810 */ /* 0x002fc80007f5e0ff */
[----:B------:R-:W-:Y:S01]  /*0c30*/  IADD3.X R33, PT, PT, RZ, R33, RZ, P2, !PT ;  /* 0x00000021ff217210 */ /* 0x000fe200017fe4ff */
[----:B--2---:R3:W-:Y:S01]  /*0c40*/  @!P1 STG.E.128 desc[UR10][R34.64+0x200], R8 ;  /* 0x0002000822009986 */ /* 0x0047e2000c101d0a */
[----:B0-----:R-:W-:-:S05]  /*0c50*/  IADD3 R12, P1, PT, R34, 0x800, RZ ;  /* 0x00000800220c7810 */ /* 0x001fca0007f3e0ff */
[----:B------:R-:W-:Y:S01]  /*0c60*/  IMAD.X R13, RZ, RZ, R35, P1 ;  /* 0x000000ffff0d7224 */ /* 0x000fe200008e0623 */
[----:B------:R-:W-:Y:S07]  /*0c70*/  @!P3 BRA `(.L_x_254) ;  /* 0xfffffffc0048b947 */ /* 0x000fee000383ffff */
.L_x_251:
[----:B------:R-:W-:Y:S05]  /*0c80*/  BSYNC.RECONVERGENT B0 ;  /* 0x0000000000007941 */ /* 0x000fea0003800200 */
.L_x_250:
[----:B------:R-:W-:-:S04]  /*0c90*/  LEA.HI R3, R2, R3, RZ, 0x1b ;  /* 0x0000000302037211 */ /* 0x000fc800078fd8ff */
[----:B------:R-:W-:-:S13]  /*0ca0*/  ISETP.GE.AND P0, PT, R3, R0, PT ;  /* 0x000000000300720c */ /* 0x000fda0003f06270 */
[----:B------:R-:W-:Y:S05]  /*0cb0*/  @!P0 BRA `(.L_x_255) ;  /* 0xfffffff4009c8947 */ /* 0x000fea000383ffff */
[----:B------:R-:W-:Y:S05]  /*0cc0*/  EXIT ;  /* 0x000000000000794d */ /* 0x000fea0003800000 */
.L_x_247:
[----:B------:R-:W0:Y:S02]  /*0cd0*/  LDS.64 R4, [UR8] ;  /* 0x00000008ff047984 */ /* 0x000e240008000a00 */
[----:B0-----:R-:W-:-:S05]  /*0ce0*/  IMAD.IADD R5, R5, 0x1, -R4 ;  /* 0x0000000105057824 */ /* 0x001fca00078e0a04 */
[----:B------:R-:W-:-:S04]  /*0cf0*/  LEA.HI R7, R5, R5, RZ, 0x1 ;  /* 0x0000000505077211 */ /* 0x000fc800078f08ff */
[----:B------:R-:W-:-:S07]  /*0d00*/  SHF.R.S32.HI R7, RZ, 0x1, R7 ;  /* 0x00000001ff077819 */ /* 0x000fce0000011407 */
.L_x_261:
[----:B------:R-:W-:Y:S01]  /*0d10*/  ISETP.GE.AND P0, PT, R6, UR9, PT ;  /* 0x0000000906007c0c */ /* 0x000fe2000bf06270 */
[----:B------:R-:W-:-:S12]  /*0d20*/  BSSY.RECONVERGENT B0, `(.L_x_256) ;  /* 0x000006f000007945 */ /* 0x000fd80003800200 */
[----:B0123--:R-:W-:Y:S05]  /*0d30*/  @P0 BRA `(.L_x_257) ;  /* 0x0000000400b40947 */ /* 0x00ffea0003800000 */
[----:B------:R-:W0:Y:S01]  /*0d40*/  LDCU UR8, c[0x0][0x39c] ;  /* 0x00007380ff0877ac */ /* 0x000e220008000800 */
[----:B------:R-:W-:Y:S01]  /*0d50*/  IADD3 R5, P0, PT, R3, UR4, RZ ;  /* 0x0000000403057c10 */ /* 0x000fe2000ff1e0ff */
[----:B------:R-:W-:Y:S01]  /*0d60*/  BSSY.RECONVERGENT B1, `(.L_x_258) ;  /* 0x0000039000017945 */ /* 0x000fe20003800200 */
[----:B------:R-:W-:Y:S01]  /*0d70*/  LOP3.LUT R16, RZ, R6, RZ, 0x33, !PT ;  /* 0x00000006ff107212 */ /* 0x000fe200078e33ff */
[----:B------:R-:W1:Y:S01]  /*0d80*/  LDCU.128 UR12, c[0x0][0x380] ;  /* 0x00007000ff0c77ac */ /* 0x000e620008000c00 */
[----:B------:R-:W-:Y:S01]  /*0d90*/  IADD3.X R8, PT, PT, RZ, UR7, RZ, P0, !PT ;  /* 0x00000007ff087c10 */ /* 0x000fe200087fe4ff */
[----:B------:R-:W-:Y:S01]  /*0da0*/  IMAD.MOV.U32 R28, RZ, RZ, R6 ;  /* 0x000000ffff1c7224 */ /* 0x000fe200078e0006 */
[----:B------:R-:W-:-:S04]  /*0db0*/  IADD3 R16, PT, PT, R16, UR9, RZ ;  /* 0x0000000910107c10 */ /* 0x000fc8000fffe0ff */
[----:B------:R-:W-:-:S04]  /*0dc0*/  LOP3.LUT R17, R16, 0x60, RZ, 0xc0, !PT ;  /* 0x0000006010117812 */ /* 0x000fc800078ec0ff */
[----:B------:R-:W-:Y:S01]  /*0dd0*/  ISETP.NE.AND P2, PT, R17, 0x60, PT ;  /* 0x000000601100780c */ /* 0x000fe20003f45270 */
[----:B0-----:R-:W-:Y:S02]  /*0de0*/  IMAD R10, R8, UR8, RZ ;  /* 0x00000008080a7c24 */ /* 0x001fe4000f8e02ff */
[----:B------:R-:W-:-:S04]  /*0df0*/  IMAD.WIDE.U32 R8, R5, UR8, RZ ;  /* 0x0000000805087c25 */ /* 0x000fc8000f8e00ff */
[----:B------:R-:W-:Y:S02]  /*0e00*/  IMAD R5, R5, UR6, R10 ;  /* 0x0000000605057c24 */ /* 0x000fe4000f8e020a */
[----:B------:R-:W-:-:S03]  /*0e10*/  IMAD.SHL.U32 R30, R8, 0x4, RZ ;  /* 0x00000004081e7824 */ /* 0x000fc600078e00ff */
[----:B------:R-:W-:Y:S02]  /*0e20*/  IADD3 R5, PT, PT, R9, R5, RZ ;  /* 0x0000000509057210 */ /* 0x000fe40007ffe0ff */
[----:B-1----:R-:W-:Y:S02]  /*0e30*/  IADD3 R32, P0, PT, R30, UR12, RZ ;  /* 0x0000000c1e207c10 */ /* 0x002fe4000ff1e0ff */
[----:B------:R-:W-:Y:S02]  /*0e40*/  SHF.L.U64.HI R8, R8, 0x2, R5 ;  /* 0x0000000208087819 */ /* 0x000fe40000010205 */
[----:B------:R-:W-:Y:S02]  /*0e50*/  IADD3 R30, P1, PT, R30, UR14, RZ ;  /* 0x0000000e1e1e7c10 */ /* 0x000fe4000ff3e0ff */
[C---:B------:R-:W-:Y:S02]  /*0e60*/  IADD3.X R33, PT, PT, R8.reuse, UR13, RZ, P0, !PT ;  /* 0x0000000d08217c10 */ /* 0x040fe400087fe4ff */
[----:B------:R-:W-:-:S02]  /*0e70*/  IADD3.X R31, PT, PT, R8, UR15, RZ, P1, !PT ;  /* 0x0000000f081f7c10 */ /* 0x000fc40008ffe4ff */
[----:B------:R-:W-:Y:S01]  /*0e80*/  IADD3 R5, PT, PT, -R4, R3, RZ ;  /* 0x0000000304057210 */ /* 0x000fe20007ffe1ff */
[----:B------:R-:W-:Y:S06]  /*0e90*/  @!P2 BRA `(.L_x_259) ;  /* 0x000000000094a947 */ /* 0x000fec0003800000 */
[----:B------:R-:W-:Y:S01]  /*0ea0*/  ISETP.GE.AND P0, PT, R5, R7, PT ;  /* 0x000000070500720c */ /* 0x000fe20003f06270 */
[----:B------:R-:W-:-:S04]  /*0eb0*/  IMAD.WIDE.U32 R18, R6, 0x10, R32 ;  /* 0x0000001006127825 */ /* 0x000fc800078e0020 */
[----:B------:R-:W-:-:S08]  /*0ec0*/  IMAD.WIDE.U32 R20, R6, 0x10, R30 ;  /* 0x0000001006147825 */ /* 0x000fd000078e001e */
        /* <DEDUP_REMOVED lines=32> */
[----:B------:R-:W-:-:S03]  /*10d0*/  LOP3.LUT R28, R6, 0x60, RZ, 0xfc, !PT ;  /* 0x00000060061c7812 */ /* 0x000fc600078efcff */
[----:B---3--:R2:W-:Y:S04]  /*10e0*/  @!P0 STG.E.128 desc[UR10][R18.64+0x400], R8 ;  /* 0x0004000812008986 */ /* 0x0085e8000c101d0a */
.L_x_259:
[----:B------:R-:W-:Y:S05]  /*10f0*/  BSYNC.RECONVERGENT B1 ;  /* 0x0000000000017941 */ /* 0x000fea0003800200 */
.L_x_258:
[----:B------:R-:W-:-:S13]  /*1100*/  ISETP.GE.U32.AND P0, PT, R16, 0x60, PT ;  /* 0x000000601000780c */ /* 0x000fda0003f06070 */
[----:B------:R-:W-:Y:S05]  /*1110*/  @!P0 BRA `(.L_x_257) ;  /* 0x0000000000bc8947 */ /* 0x000fea0003800000 */
[----:B------:R-:W-:-:S13]  /*1120*/  ISETP.GE.AND P1, PT, R5, R7, PT ;  /* 0x000000070500720c */ /* 0x000fda0003f26270 */
.L_x_260:
[----:B0123--:R-:W-:-:S03]  /*1130*/  IMAD.WIDE.U32 R8, R28, 0x10, R30 ;  /* 0x000000101c087825 */ /* 0x00ffc600078e001e */
[----:B------:R-:W-:Y:S02]  /*1140*/  @!P1 MOV R36, R8 ;  /* 0x0000000800249202 */ /* 0x000fe40000000f00 */
[----:B------:R-:W-:-:S05]  /*1150*/  @!P1 MOV R37, R9 ;  /* 0x0000000900259202 */ /* 0x000fca0000000f00 */
[----:B------:R-:W2:Y:S01]  /*1160*/  @!P1 LDG.E.128 R16, desc[UR10][R36.64] ;  /* 0x0000000a24109981 */ /* 0x000ea2000c1e1d00 */
[----:B------:R-:W-:-:S04]  /*1170*/  IMAD.WIDE.U32 R34, R28, 0x10, R32 ;  /* 0x000000101c227825 */ /* 0x000fc800078e0020 */
[----:B------:R-:W-:Y:S01]  /*1180*/  @P1 IMAD.MOV.U32 R36, RZ, RZ, R8 ;  /* 0x000000ffff241224 */ /* 0x000fe200078e0008 */
[----:B------:R-:W-:Y:S01]  /*1190*/  @P1 MOV R37, R9 ;  /* 0x0000000900251202 */ /* 0x000fe20000000f00 */
[----:B--2---:R-:W-:Y:S04]  /*11a0*/  @!P1 STG.E.128 desc[UR10][R34.64], R16 ;  /* 0x0000001022009986 */ /* 0x004fe8000c101d0a */
        /* <DEDUP_REMOVED lines=8> */
[----:B------:R0:W-:Y:S04]  /*1230*/  @P1 STG.E.128 desc[UR10][R34.64], R12 ;  /* 0x0000000c22001986 */ /* 0x0001e8000c101d0a */
        /* <DEDUP_REMOVED lines=15> */
[----:B------:R3:W-:Y:S04]  /*1330*/  @P0 STG.E.128 desc[UR10][R34.64+0x400], R24 ;  /* 0x0004001822000986 */ /* 0x0007e8000c101d0a */
[----:B0-----:R-:W4:Y:S04]  /*1340*/  @!P0 LDG.E.128 R12, desc[UR10][R36.64+0x400] ;  /* 0x0004000a240c8981 */ /* 0x001f28000c1e1d00 */
[----:B----4-:R3:W-:Y:S04]  /*1350*/  @!P0 STG.E.128 desc[UR10][R34.64+0x400], R12 ;  /* 0x0004000c22008986 */ /* 0x0107e8000c101d0a */
[----:B------:R-:W2:Y:S02]  /*1360*/  @P0 LDG.E.128 R16, desc[UR10][R36.64+0x600] ;  /* 0x0006000a24100981 */ /* 0x000ea4000c1e1d00 */
[----:B--2---:R-:W-:Y:S01]  /*1370*/  @P0 FADD R8, R8, R16 ;  /* 0x0000001008080221 */ /* 0x004fe20000000000 */
[----:B------:R-:W-:Y:S01]  /*1380*/  @P0 FADD R9, R9, R17 ;  /* 0x0000001109090221 */ /* 0x000fe20000000000 */
[----:B------:R-:W-:Y:S01]  /*1390*/  @P0 FADD R10, R10, R18 ;  /* 0x000000120a0a0221 */ /* 0x000fe20000000000 */
[----:B------:R-:W-:-:S05]  /*13a0*/  @P0 FADD R11, R11, R19 ;  /* 0x000000130b0b0221 */ /* 0x000fca0000000000 */
[----:B------:R3:W-:Y:S04]  /*13b0*/  @P0 STG.E.128 desc[UR10][R34.64+0x600], R8 ;  /* 0x0006000822000986 */ /* 0x0007e8000c101d0a */
[----:B------:R-:W2:Y:S01]  /*13c0*/  @!P0 LDG.E.128 R8, desc[UR10][R36.64+0x600] ;  /* 0x0006000a24088981 */ /* 0x000ea2000c1e1d00 */
[----:B------:R-:W-:-:S03]  /*13d0*/  IADD3 R28, PT, PT, R28, 0x80, RZ ;  /* 0x000000801c1c7810 */ /* 0x000fc60007ffe0ff */
[----:B--2---:R3:W-:Y:S01]  /*13e0*/  @!P0 STG.E.128 desc[UR10][R34.64+0x600], R8 ;  /* 0x0006000822008986 */ /* 0x0047e2000c101d0a */
[----:B------:R-:W-:-:S13]  /*13f0*/  ISETP.GE.AND P0, PT, R28, UR9, PT ;  /* 0x000000091c007c0c */ /* 0x000fda000bf06270 */
[----:B------:R-:W-:Y:S05]  /*1400*/  @!P0 BRA `(.L_x_260) ;  /* 0xfffffffc00488947 */ /* 0x000fea000383ffff */
.L_x_257:
[----:B------:R-:W-:Y:S05]  /*1410*/  BSYNC.RECONVERGENT B0 ;  /* 0x0000000000007941 */ /* 0x000fea0003800200 */
.L_x_256:
[----:B------:R-:W-:-:S04]  /*1420*/  LEA.HI R3, R2, R3, RZ, 0x1b ;  /* 0x0000000302037211 */ /* 0x000fc800078fd8ff */
[----:B------:R-:W-:-:S13]  /*1430*/  ISETP.GE.AND P0, PT, R3, R0, PT ;  /* 0x000000000300720c */ /* 0x000fda0003f06270 */
[----:B------:R-:W-:Y:S05]  /*1440*/  @!P0 BRA `(.L_x_261) ;  /* 0xfffffff800308947 */ /* 0x000fea000383ffff */
[----:B------:R-:W-:Y:S05]  /*1450*/  EXIT ;  /* 0x000000000000794d */ /* 0x000fea0003800000 */
.L_x_262:
        /* <DEDUP_REMOVED lines=10> */
.L_x_689:


//--------------------- .text._ZN18transformer_engine16context_parallel26thd_grad_correction_kernelIfNS0_10AddFunctorIfEENS0_11CopyFunctorELi2ELi32EEEvPT_S6_Piiii --------------------------
	.section	.text._ZN18transformer_engine16context_parallel26thd_grad_correction_kernelIfNS0_10AddFunctorIfEENS0_11CopyFunctorELi2ELi32EEEvPT_S6_Piiii,"ax",@progbits
	.align	128
        .global         _ZN18transformer_engine16context_parallel26thd_grad_correction_kernelIfNS0_10AddFunctorIfEENS0_11CopyFunctorELi2ELi32EEEvPT_S6_Piiii
        .type           _ZN18transformer_engine16context_parallel26thd_grad_correction_kernelIfNS0_10AddFunctorIfEENS0_11CopyFunctorELi2ELi32EEEvPT_S6_Piiii,@function
        .size           _ZN18transformer_engine16context_parallel26thd_grad_correction_kernelIfNS0_10AddFunctorIfEENS0_11CopyFunctorELi2ELi32EEEvPT_S6_Piiii,(.L_x_690 - _ZN18transformer_engine16context_parallel26thd_grad_correction_kernelIfNS0_10AddFunctorIfEENS0_11CopyFunctorELi2ELi32EEEvPT_S6_Piiii)
        .other          _ZN18transformer_engine16context_parallel26thd_grad_correction_kernelIfNS0_10AddFunctorIfEENS0_11CopyFunctorELi2ELi32EEEvPT_S6_Piiii,@"STO_CUDA_ENTRY STV_DEFAULT"
_ZN18transformer_engine16context_parallel26thd_grad_correction_kernelIfNS0_10AddFunctorIfEENS0_11CopyFunctorELi2ELi32EEEvPT_S6_Piiii:
.text._ZN18transformer_engine16context_parallel26thd_grad_correction_kernelIfNS0_10AddFunctorIfEENS0_11CopyFunctorELi2ELi32EEEvPT_S6_Piiii:
        /* <DEDUP_REMOVED lines=13> */
.L_x_265:
[----:B0-2---:R-:W-:-:S06]  /*00d0*/  IMAD.WIDE R2, R7, 0x4, R4 ;  /* 0x0000000407027825 */ /* 0x005fcc00078e0204 */
[----:B------:R-:W2:Y:S01]  /*00e0*/  LDG.E R2, desc[UR10][R2.64] ;  /* 0x0000000a02027981 */ /* 0x000ea2000c1e1900 */
[----:B------:R-:W-:Y:S01]  /*00f0*/  IMAD R9, R7, 0x4, R0 ;  /* 0x0000000407097824 */ /* 0x000fe200078e0200 */
[----:B-1----:R-:W-:-:S04]  /*0100*/  IADD3 R7, PT, PT, R6, R7, RZ ;  /* 0x0000000706077210 */ /* 0x002fc80007ffe0ff */
[----:B------:R-:W-:Y:S01]  /*0110*/  ISETP.GT.AND P0, PT, R7, UR12, PT ;  /* 0x0000000c07007c0c */ /* 0x000fe2000bf04270 */
[----:B--2---:R0:W-:-:S12]  /*0120*/  STS [R9], R2 ;  /* 0x0000000209007388 */ /* 0x0041d80000000800 */
[----:B------:R-:W-:Y:S05]  /*0130*/  @!P0 BRA `(.L_x_265) ;  /* 0xfffffffc00e48947 */ /* 0x000fea000383ffff */
.L_x_264:
[----:B------:R-:W-:Y:S05]  /*0140*/  BSYNC.RECONVERGENT B0 ;  /* 0x0000000000007941 */ /* 0x000fea0003800200 */
.L_x_263:
        /* <DEDUP_REMOVED lines=30> */
.L_x_274:
[----:B0123--:R-:W0:Y:S01]  /*0330*/  S2R R9, SR_CgaCtaId ;  /* 0x0000000000097919 */ /* 0x00fe220000008800 */
[----:B------:R-:W1:Y:S01]  /*0340*/  LDCU UR8, c[0x0][0x398] ;  /* 0x00007300ff0877ac */ /* 0x000e620008000800 */
[----:B------:R-:W-:Y:S01]  /*0350*/  MOV R4, 0x400 ;  /* 0x0000040000047802 */ /* 0x000fe20000000f00 */
[----:B------:R-:W-:Y:S01]  /*0360*/  HFMA2 R3, -RZ, RZ, 0, 5.9604644775390625e-08 ;  /* 0x00000001ff037431 */ /* 0x000fe200000001ff */
[----:B------:R-:W-:Y:S02]  /*0370*/  BSSY.RECONVERGENT B0, `(.L_x_267) ;  /* 0x000000d000007945 */ /* 0x000fe40003800200 */
[----:B0-----:R-:W-:Y:S01]  /*0380*/  LEA R10, R9, R4, 0x18 ;  /* 0x00000004090a7211 */ /* 0x001fe200078ec0ff */
[----:B-1----:R-:W-:-:S07]  /*0390*/  IMAD.U32 R4, RZ, RZ, UR8 ;  /* 0x00000008ff047e24 */ /* 0x002fce000f8e00ff */
.L_x_268:
        /* <DEDUP_REMOVED lines=11> */
.L_x_267:
        /* <DEDUP_REMOVED lines=35> */
[----:B------:R-:W-:Y:S02]  /*0680*/  ISETP.NE.AND P1, PT, R2, RZ, PT ;  /* 0x000000ff0200720c */ /* 0x000fe40003f25270 */
[----:B------:R-:W-:Y:S01]  /*0690*/  LOP3.LUT R30, R29, 0x20, RZ, 0xfc, !PT ;  /* 0x000000201d1e7812 */ /* 0x000fe200078efcff */
[----:B--2---:R-:W-:Y:S01]  /*06a0*/  @!P0 FADD R8, R12, R8 ;  /* 0x000000080c088221 */ /* 0x004fe20000000000 */
[----:B------:R-:W-:Y:S01]  /*06b0*/  @!P0 FADD R9, R13, R9 ;  /* 0x000000090d098221 */ /* 0x000fe20000000000 */
[----:B------:R-:W-:Y:S01]  /*06c0*/  @!P0 FADD R10, R14, R10 ;  /* 0x0000000a0e0a8221 */ /* 0x000fe20000000000 */
[----:B------:R-:W-:-:S05]  /*06d0*/  @!P0 FADD R11, R15, R11 ;  /* 0x0000000b0f0b8221 */ /* 0x000fca0000000000 */
[----:B------:R0:W-:Y:S02]  /*06e0*/  @!P0 STG.E.128 desc[UR10][R18.64], R8 ;  /* 0x0000000812008986 */ /* 0x0001e4000c101d0a */
[----:B------:R-:W-:Y:S05]  /*06f0*/  @!P1 BRA `(.L_x_272) ;  /* 0x00000000005c9947 */ /* 0x000fea0003800000 */
[----:B0-----:R-:W2:Y:S04]  /*0700*/  @P0 LDG.E.128 R8, desc[UR10][R20.64+0x200] ;  /* 0x0002000a14080981 */ /* 0x001ea8000c1e1d00 */
[----:B--2---:R1:W-:Y:S04]  /*0710*/  @P0 STG.E.128 desc[UR10][R18.64+0x200], R8 ;  /* 0x0002000812000986 */ /* 0x0043e8000c101d0a */
[----:B------:R-:W2:Y:S04]  /*0720*/  @!P0 LDG.E.128 R12, desc[UR10][R20.64+0x200] ;  /* 0x0002000a140c8981 */ /* 0x000ea8000c1e1d00 */
[----:B------:R-:W2:Y:S01]  /*0730*/  @!P0 LDG.E.128 R8, desc[UR10][R18.64+0x200] ;  /* 0x0002000a12088981 */ /* 0x000ea2000c1e1d00 */
[----:B------:R-:W-:-:S02]  /*0740*/  ISETP.NE.AND P1, PT, R2, 0x20, PT ;  /* 0x000000200200780c */ /* 0x000fc40003f25270 */
[----:B------:R-:W-:Y:S01]  /*0750*/  LOP3.LUT R30, R29, 0x40, RZ, 0xfc, !PT ;  /* 0x000000401d1e7812 */ /* 0x000fe200078efcff */
[----:B--2---:R-:W-:Y:S01]  /*0760*/  @!P0 FADD R8, R12, R8 ;  /* 0x000000080c088221 */ /* 0x004fe20000000000 */
[----:B------:R-:W-:Y:S01]  /*0770*/  @!P0 FADD R9, R13, R9 ;  /* 0x000000090d098221 */ /* 0x000fe20000000000 */
[----:B------:R-:W-:Y:S01]  /*0780*/  @!P0 FADD R10, R14, R10 ;  /* 0x0000000a0e0a8221 */ /* 0x000fe20000000000 */
[----:B------:R-:W-:-:S05]  /*0790*/  @!P0 FADD R11, R15, R11 ;  /* 0x0000000b0f0b8221 */ /* 0x000fca0000000000 */
[----:B------:R1:W-:Y:S02]  /*07a0*/  @!P0 STG.E.128 desc[UR10][R18.64+0x200], R8 ;  /* 0x0002000812008986 */ /* 0x0003e4000c101d0a */
[----:B------:R-:W-:Y:S05]  /*07b0*/  @!P1 BRA `(.L_x_272) ;  /* 0x00000000002c9947 */ /* 0x000fea0003800000 */
[----:B-1----:R-:W2:Y:S04]  /*07c0*/  @P0 LDG.E.128 R8, desc[UR10][R20.64+0x400] ;  /* 0x0004000a14080981 */ /* 0x002ea8000c1e1d00 */
[----:B--2---:R2:W-:Y:S04]  /*07d0*/  @P0 STG.E.128 desc[UR10][R18.64+0x400], R8 ;  /* 0x0004000812000986 */ /* 0x0045e8000c101d0a */
[----:B------:R-:W3:Y:S04]  /*07e0*/  @!P0 LDG.E.128 R12, desc[UR10][R18.64+0x400] ;  /* 0x0004000a120c8981 */ /* 0x000ee8000c1e1d00 */
[----:B------:R-:W3:Y:S01]  /*07f0*/  @!P0 LDG.E.128 R8, desc[UR10][R20.64+0x400] ;  /* 0x0004000a14088981 */ /* 0x000ee2000c1e1d00 */
[----:B------:R-:W-:Y:S01]  /*0800*/  @P0 MOV R30, R0 ;  /* 0x00000000001e0202 */ /* 0x000fe20000000f00 */
[----:B------:R-:W-:-:S02]  /*0810*/  @!P0 IMAD.MOV.U32 R30, RZ, RZ, R0 ;  /* 0x000000ffff1e8224 */ /* 0x000fc400078e0000 */
[----:B---3--:R-:W-:Y:S01]  /*0820*/  @!P0 FADD R8, R8, R12 ;  /* 0x0000000c08088221 */ /* 0x008fe20000000000 */
[----:B------:R-:W-:Y:S01]  /*0830*/  @!P0 FADD R9, R9, R13 ;  /* 0x0000000d09098221 */ /* 0x000fe20000000000 */
[----:B------:R-:W-:Y:S01]  /*0840*/  @!P0 FADD R10, R10, R14 ;  /* 0x0000000e0a0a8221 */ /* 0x000fe20000000000 */
[----:B------:R-:W-:-:S05]  /*0850*/  @!P0 FADD R11, R11, R15 ;  /* 0x0000000f0b0b8221 */ /* 0x000fca0000000000 */
[----:B------:R2:W-:Y:S02]  /*0860*/  @!P0 STG.E.128 desc[UR10][R18.64+0x400], R8 ;  /* 0x0004000812008986 */ /* 0x0005e4000c101d0a */
.L_x_272:
[----:B------:R-:W-:Y:S05]  /*0870*/  BSYNC.RECONVERGENT B1 ;  /* 0x0000000000017941 */ /* 0x000fea0003800200 */
.L_x_271:
        /* <DEDUP_REMOVED lines=18> */
.L_x_273:
[----:B---3--:R-:W2:Y:S01]  /*09a0*/  @P0 LDG.E.128 R8, desc[UR10][R34.64+-0x400] ;  /* 0xfffc000a22080981 */ /* 0x008ea2000c1e1d00 */
[----:B------:R-:W-:Y:S01]  /*09b0*/  MOV R32, R12 ;  /* 0x0000000c00207202 */ /* 0x000fe20000000f00 */
[----:B------:R-:W-:Y:S01]  /*09c0*/  IMAD.MOV.U32 R33, RZ, RZ, R13 ;  /* 0x000000ffff217224 */ /* 0x000fe200078e000d */
[----:B------:R-:W-:-:S04]  /*09d0*/  ISETP.GE.AND P1, PT, R3, R4, PT ;  /* 0x000000040300720c */ /* 0x000fc80003f26270 */
[----:B--2---:R0:W-:Y:S04]  /*09e0*/  @P0 STG.E.128 desc[UR10][R32.64+-0x400], R8 ;  /* 0xfffc000820000986 */ /* 0x0041e8000c101d0a */
[----:B------:R-:W2:Y:S04]  /*09f0*/  @!P0 LDG.E.128 R12, desc[UR10][R34.64+-0x400] ;  /* 0xfffc000a220c8981 */ /* 0x000ea8000c1e1d00 */
[----:B------:R-:W2:Y:S02]  /*0a00*/  @!P0 LDG.E.128 R8, desc[UR10][R32.64+-0x400] ;  /* 0xfffc000a20088981 */ /* 0x000ea4000c1e1d00 */
[----:B--2---:R-:W-:Y:S01]  /*0a10*/  @!P0 FADD R16, R12, R8 ;  /* 0x000000080c108221 */ /* 0x004fe20000000000 */
[----:B------:R-:W-:Y:S01]  /*0a20*/  @!P0 FADD R17, R13, R9 ;  /* 0x000000090d118221 */ /* 0x000fe20000000000 */
[----:B------:R-:W-:Y:S01]  /*0a30*/  @!P0 FADD R18, R14, R10 ;  /* 0x0000000a0e128221 */ /* 0x000fe20000000000 */
[----:B------:R-:W-:-:S05]  /*0a40*/  @!P0 FADD R19, R15, R11 ;  /* 0x0000000b0f138221 */ /* 0x000fca0000000000 */
[----:B------:R-:W-:Y:S04]  /*0a50*/  @!P0 STG.E.128 desc[UR10][R32.64+-0x400], R16 ;  /* 0xfffc001020008986 */ /* 0x000fe8000c101d0a */
[----:B------:R-:W2:Y:S04]  /*0a60*/  @P1 LDG.E.128 R20, desc[UR10][R34.64+-0x200] ;  /* 0xfffe000a22141981 */ /* 0x000ea8000c1e1d00 */
[----:B--2---:R-:W-:Y:S04]  /*0a70*/  @P1 STG.E.128 desc[UR10][R32.64+-0x200], R20 ;  /* 0xfffe001420001986 */ /* 0x004fe8000c101d0a */
[----:B0-----:R-:W2:Y:S04]  /*0a80*/  @!P1 LDG.E.128 R8, desc[UR10][R32.64+-0x200] ;  /* 0xfffe000a20089981 */ /* 0x001ea8000c1e1d00 */
[----:B------:R-:W2:Y:S02]  /*0a90*/  @!P1 LDG.E.128 R12, desc[UR10][R34.64+-0x200] ;  /* 0xfffe000a220c9981 */ /* 0x000ea4000c1e1d00 */
[----:B--2---:R-:W-:Y:S01]  /*0aa0*/  @!P1 FADD R8, R12, R8 ;  /* 0x000000080c089221 */ /* 0x004fe20000000000 */
[----:B------:R-:W-:Y:S01]  /*0ab0*/  @!P1 FADD R9, R13, R9 ;  /* 0x000000090d099221 */ /* 0x000fe20000000000 */
[----:B------:R-:W-:Y:S01]  /*0ac0*/  @!P1 FADD R10, R14, R10 ;  /* 0x0000000a0e0a9221 */ /* 0x000fe20000000000 */
[----:B------:R-:W-:-:S05]  /*0ad0*/  @!P1 FADD R11, R15, R11 ;  /* 0x0000000b0f0b9221 */ /* 0x000fca0000000000 */
[----:B------:R0:W-:Y:S04]  /*0ae0*/  @!P1 STG.E.128 desc[UR10][R32.64+-0x200], R8 ;  /* 0xfffe000820009986 */ /* 0x0001e8000c101d0a */
[----:B------:R-:W2:Y:S04]  /*0af0*/  @P1 LDG.E.128 R24, desc[UR10][R34.64] ;  /* 0x0000000a22181981 */ /* 0x000ea8000c1e1d00 */
[----:B--2---:R3:W-:Y:S04]  /*0b00*/  @P1 STG.E.128 desc[UR10][R32.64], R24 ;  /* 0x0000001820001986 */ /* 0x0047e8000c101d0a */
[----:B0-----:R-:W2:Y:S04]  /*0b10*/  @!P1 LDG.E.128 R8, desc[UR10][R32.64] ;  /* 0x0000000a20089981 */ /* 0x001ea8000c1e1d00 */
[----:B------:R-:W2:Y:S02]  /*0b20*/  @!P1 LDG.E.128 R12, desc[UR10][R34.64] ;  /* 0x0000000a220c9981 */ /* 0x000ea4000c1e1d00 */
[----:B--2---:R-:W-:Y:S01]  /*0b30*/  @!P1 FADD R16, R12, R8 ;  /* 0x000000080c109221 */ /* 0x004fe20000000000 */
[----:B------:R-:W-:Y:S01]  /*0b40*/  @!P1 FADD R17, R13, R9 ;  /* 0x000000090d119221 */ /* 0x000fe20000000000 */
[----:B------:R-:W-:Y:S01]  /*0b50*/  @!P1 FADD R18, R14, R10 ;  /* 0x0000000a0e129221 */ /* 0x000fe20000000000 */
[----:B------:R-:W-:-:S05]  /*0b60*/  @!P1 FADD R19, R15, R11 ;  /* 0x0000000b0f139221 */ /* 0x000fca0000000000 */
[----:B------:R3:W-:Y:S04]  /*0b70*/  @!P1 STG.E.128 desc[UR10][R32.64], R16 ;  /* 0x0000001020009986 */ /* 0x0007e8000c101d0a */
[----:B------:R-:W2:Y:S01]  /*0b80*/  @P1 LDG.E.128 R20, desc[UR10][R34.64+0x200] ;  /* 0x0002000a22141981 */ /* 0x000ea2000c1e1d00 */
[----:B------:R-:W-:-:S03]  /*0b90*/  IADD3 R30, PT, PT, R30, 0x80, RZ ;  /* 0x000000801e1e7810 */ /* 0x000fc60007ffe0ff */
[----:B--2---:R3:W-:Y:S04]  /*0ba0*/  @P1 STG.E.128 desc[UR10][R32.64+0x200], R20 ;  /* 0x0002001420001986 */ /* 0x0047e8000c101d0a */
[----:B------:R-:W2:Y:S04]  /*0bb0*/  @!P1 LDG.E.128 R8, desc[UR10][R32.64+0x200] ;  /* 0x0002000a20089981 */ /* 0x000ea8000c1e1d00 */
[----:B------:R0:W2:Y:S01]  /*0bc0*/  @!P1 LDG.E.128 R12, desc[UR10][R34.64+0x200] ;  /* 0x0002000a220c9981 */ /* 0x0000a2000c1e1d00 */
[----:B------:R-:W-:Y:S02]  /*0bd0*/  ISETP.GE.AND P3, PT, R30, UR9, PT ;  /* 0x000000091e007c0c */ /* 0x000fe4000bf66270 */
[----:B0-----:R-:W-:-:S04]  /*0be0*/  IADD3 R34, P2, PT, R34, 0x800, RZ ;  /* 0x0000080022227810 */ /* 0x001fc80007f5e0ff */
[----:B------:R-:W-:Y:S01]  /*0bf0*/  IADD3.X R35, PT, PT, RZ, R35, RZ, P2, !PT ;  /* 0x00000023ff237210 */ /* 0x000fe200017fe4ff */
[----:B--2---:R-:W-:Y:S01]  /*0c00*/  @!P1 FADD R8, R12, R8 ;  /* 0x000000080c089221 */ /* 0x004fe20000000000 */
[----:B------:R-:W-:Y:S01]  /*0c10*/  @!P1 FADD R9, R13, R9 ;  /* 0x000000090d099221 */ /* 0x000fe20000000000 */
[----:B------:R-:W-:Y:S01]  /*0c20*/  @!P1 FADD R10, R14, R10 ;  /* 0x0000000a0e0a9221 */ /* 0x000fe20000000000 */
[----:B------:R-:W-:-:S05]  /*0c30*/  @!P1 FADD R11, R15, R11 ;  /* 0x0000000b0f0b9221 */ /* 0x000fca0000000000 */
[----:B------:R3:W-:Y:S01]  /*0c40*/  @!P1 STG.E.128 desc[UR10][R32.64+0x200], R8 ;  /* 0x0002000820009986 */ /* 0x0007e2000c101d0a */
[----:B------:R-:W-:-:S05]  /*0c50*/  IADD3 R12, P1, PT, R32, 0x800, RZ ;  /* 0x00000800200c7810 */ /* 0x000fca0007f3e0ff */
[----:B------:R-:W-:Y:S01]  /*0c60*/  IMAD.X R13, RZ, RZ, R33, P1 ;  /* 0x000000ffff0d7224 */ /* 0x000fe200008e0621 */
[----:B------:R-:W-:Y:S07]  /*0c70*/  @!P3 BRA `(.L_x_273) ;  /* 0xfffffffc0048b947 */ /* 0x000fee000383ffff */
.L_x_270:
[----:B------:R-:W-:Y:S05]  /*0c80*/  BSYNC.RECONVERGENT B0 ;  /* 0x0000000000007941 */ /* 0x000fea0003800200 */
.L_x_269:
[----:B------:R-:W-:-:S04]  /*0c90*/  LEA.HI R6, R28, R6, RZ, 0x1b ;  /* 0x000000061c067211 */ /* 0x000fc800078fd8ff */
[----:B------:R-:W-:-:S13]  /*0ca0*/  ISETP.GE.AND P0, PT, R6, R7, PT ;  /* 0x000000070600720c */ /* 0x000fda0003f06270 */
[----:B------:R-:W-:Y:S05]  /*0cb0*/  @!P0 BRA `(.L_x_274) ;  /* 0xfffffff4009c8947 */ /* 0x000fea000383ffff */
[----:B------:R-:W-:Y:S05]  /*0cc0*/  EXIT ;  /* 0x000000000000794d */ /* 0x000fea0003800000 */
.L_x_266:
[----:B0-----:R-:W0:Y:S02]  /*0cd0*/  LDS.64 R2, [UR8] ;  /* 0x00000008ff027984 */ /* 0x001e240008000a00 */
[----:B0-----:R-:W-:-:S05]  /*0ce0*/  IMAD.IADD R3, R3, 0x1, -R2 ;  /* 0x0000000103037824 */ /* 0x001fca00078e0a02 */
[----:B------:R-:W-:-:S04]  /*0cf0*/  LEA.HI R3, R3, R3, RZ, 0x1 ;  /* 0x0000000303037211 */ /* 0x000fc800078f08ff */
[----:B------:R-:W-:-:S07]  /*0d00*/  SHF.R.S32.HI R3, RZ, 0x1, R3 ;  /* 0x00000001ff037819 */ /* 0x000fce0000011403 */
.L_x_280:
        /* <DEDUP_REMOVED lines=16> */
[----:B------:R-:W-:Y:S01]  /*0e10*/  IADD3 R0, PT, PT, -R2, R6, RZ ;  /* 0x0000000602007210 */ /* 0x000fe20007ffe1ff */
[----:B------:R-:W-:Y:S01]  /*0e20*/  IMAD.IADD R9, R9, 0x1, R11 ;  /* 0x0000000109097824 */ /* 0x000fe200078e020b */
[----:B-1----:R-:W-:Y:S01]  /*0e30*/  IADD3 R32, P0, PT, R30, UR12, RZ ;  /* 0x0000000c1e207c10 */ /* 0x002fe2000ff1e0ff */
[----:B------:R-:W-:Y:S01]  /*0e40*/  IMAD.MOV.U32 R4, RZ, RZ, R16 ;  /* 0x000000ffff047224 */ /* 0x000fe200078e0010 */
[----:B------:R-:W-:Y:S02]  /*0e50*/  LOP3.LUT R17, R5, 0x60, RZ, 0xc0, !PT ;  /* 0x0000006005117812 */ /* 0x000fe400078ec0ff */
[----:B------:R-:W-:Y:S02]  /*0e60*/  SHF.L.U64.HI R8, R8, 0x2, R9 ;  /* 0x0000000208087819 */ /* 0x000fe40000010209 */
[----:B------:R-:W-:-:S02]  /*0e70*/  ISETP.NE.AND P2, PT, R17, 0x60, PT ;  /* 0x000000601100780c */ /* 0x000fc40003f45270 */
[----:B------:R-:W-:Y:S02]  /*0e80*/  IADD3 R30, P1, PT, R30, UR14, RZ ;  /* 0x0000000e1e1e7c10 */ /* 0x000fe4000ff3e0ff */
[C---:B------:R-:W-:Y:S02]  /*0e90*/  IADD3.X R33, PT, PT, R8.reuse, UR13, RZ, P0, !PT ;  /* 0x0000000d08217c10 */ /* 0x040fe400087fe4ff */
[----:B------:R-:W-:-:S07]  /*0ea0*/  IADD3.X R31, PT, PT, R8, UR15, RZ, P1, !PT ;  /* 0x0000000f081f7c10 */ /* 0x000fce0008ffe4ff */
        /* <DEDUP_REMOVED lines=32> */
[----:B------:R-:W-:Y:S01]  /*10b0*/  LOP3.LUT R4, R16, 0x60, RZ, 0xfc, !PT ;  /* 0x0000006010047812 */ /* 0x000fe200078efcff */
[----:B---3--:R-:W-:Y:S01]  /*10c0*/  @!P0 FADD R8, R8, R12 ;  /* 0x0000000c08088221 */ /* 0x008fe20000000000 */
[----:B------:R-:W-:Y:S01]  /*10d0*/  @!P0 FADD R9, R9, R13 ;  /* 0x0000000d09098221 */ /* 0x000fe20000000000 */
[----:B------:R-:W-:Y:S01]  /*10e0*/  @!P0 FADD R10, R10, R14 ;  /* 0x0000000e0a0a8221 */ /* 0x000fe20000000000 */
[----:B------:R-:W-:-:S05]  /*10f0*/  @!P0 FADD R11, R11, R15 ;  /* 0x0000000f0b0b8221 */ /* 0x000fca0000000000 */
[----:B------:R2:W-:Y:S02]  /*1100*/  @!P0 STG.E.128 desc[UR10][R18.64+0x400], R8 ;  /* 0x0004000812008986 */ /* 0x0005e4000c101d0a */
.L_x_278:
[----:B------:R-:W-:Y:S05]  /*1110*/  BSYNC.RECONVERGENT B1 ;  /* 0x0000000000017941 */ /* 0x000fea0003800200 */
.L_x_277:
[----:B------:R-:W-:-:S13]  /*1120*/  ISETP.GE.U32.AND P0, PT, R5, 0x60, PT ;  /* 0x000000600500780c */ /* 0x000fda0003f06070 */
[----:B------:R-:W-:Y:S05]  /*1130*/  @!P0 BRA `(.L_x_276) ;  /* 0x0000000000cc8947 */ /* 0x000fea0003800000 */
[----:B------:R-:W-:-:S13]  /*1140*/  ISETP.GE.AND P1, PT, R0, R3, PT ;  /* 0x000000030000720c */ /* 0x000fda0003f26270 */
.L_x_279:
[----:B---3--:R-:W-:-:S04]  /*1150*/  IMAD.WIDE.U32 R20, R4, 0x10, R32 ;  /* 0x0000001004147825 */ /* 0x008fc800078e0020 */
[----:B------:R-:W-:Y:S01]  /*1160*/  IMAD.WIDE.U32 R16, R4, 0x10, R30 ;  /* 0x0000001004107825 */ /* 0x000fe200078e001e */
[----:B------:R-:W-:-:S03]  /*1170*/  @!P1 MOV R34, R20 ;  /* 0x0000001400229202 */ /* 0x000fc60000000f00 */
[----:B------:R-:W-:Y:S01]  /*1180*/  @!P1 IMAD.MOV.U32 R35, RZ, RZ, R21 ;  /* 0x000000ffff239224 */ /* 0x000fe200078e0015 */
[----:B------:R-:W-:Y:S01]  /*1190*/  @!P1 MOV R36, R16 ;  /* 0x0000001000249202 */ /* 0x000fe20000000f00 */
[----:B------:R-:W-:-:S03]  /*11a0*/  @!P1 IMAD.MOV.U32 R37, RZ, RZ, R17 ;  /* 0x000000ffff259224 */ /* 0x000fc600078e0011 */
[----:B012---:R-:W2:Y:S04]  /*11b0*/  @!P1 LDG.E.128 R8, desc[UR10][R34.64] ;  /* 0x0000000a22089981 */ /* 0x007ea8000c1e1d00 */
[----:B------:R-:W2:Y:S01]  /*11c0*/  @!P1 LDG.E.128 R12, desc[UR10][R36.64] ;  /* 0x0000000a240c9981 */ /* 0x000ea2000c1e1d00 */
[----:B------:R-:W-:Y:S02]  /*11d0*/  @P1 MOV R36, R16 ;  /* 0x0000001000241202 */ /* 0x000fe40000000f00 */
[----:B------:R-:W-:Y:S01]  /*11e0*/  @P1 MOV R37, R17 ;  /* 0x0000001100251202 */ /* 0x000fe20000000f00 */
[----:B--2---:R-:W-:Y:S01]  /*11f0*/  @!P1 FADD R8, R8, R12 ;  /* 0x0000000c08089221 */ /* 0x004fe20000000000 */
[----:B------:R-:W-:Y:S01]  /*1200*/  @!P1 FADD R9, R9, R13 ;  /* 0x0000000d09099221 */ /* 0x000fe20000000000 */
[----:B------:R-:W-:Y:S01]  /*1210*/  @!P1 FADD R10, R10, R14 ;  /* 0x0000000e0a0a9221 */ /* 0x000fe20000000000 */
[----:B------:R-:W-:-:S05]  /*1220*/  @!P1 FADD R11, R11, R15 ;  /* 0x0000000f0b0b9221 */ /* 0x000fca0000000000 */
[----:B------:R0:W-:Y:S04]  /*1230*/  @!P1 STG.E.128 desc[UR10][R34.64], R8 ;  /* 0x0000000822009986 */ /* 0x0001e8000c101d0a */
[----:B------:R-:W2:Y:S01]  /*1240*/  @P1 LDG.E.128 R16, desc[UR10][R36.64] ;  /* 0x0000000a24101981 */ /* 0x000ea2000c1e1d00 */
[----:B------:R-:W-:Y:S01]  /*1250*/  ISETP.GE.AND P0, PT, R0, R3, PT ;  /* 0x000000030000720c */ /* 0x000fe20003f06270 */
[----:B------:R-:W-:Y:S01]  /*1260*/  @P1 IMAD.MOV.U32 R34, RZ, RZ, R20 ;  /* 0x000000ffff221224 */ /* 0x000fe200078e0014 */
[----:B------:R-:W-:-:S05]  /*1270*/  @P1 MOV R35, R21 ;  /* 0x0000001500231202 */ /* 0x000fca0000000f00 */
[----:B--2---:R-:W-:Y:S06]  /*1280*/  @P1 STG.E.128 desc[UR10][R34.64], R16 ;  /* 0x0000001022001986 */ /* 0x004fec000c101d0a */
        /* <DEDUP_REMOVED lines=20> */
[----:B------:R-:W2:Y:S04]  /*13d0*/  @!P0 LDG.E.128 R8, desc[UR10][R36.64+0x600] ;  /* 0x0006000a24088981 */ /* 0x000ea8000c1e1d00 */
[----:B------:R-:W2:Y:S01]  /*13e0*/  @!P0 LDG.E.128 R12, desc[UR10][R34.64+0x600] ;  /* 0x0006000a220c8981 */ /* 0x000ea2000c1e1d00 */
[----:B------:R-:W-:Y:S01]  /*13f0*/  IADD3 R4, PT, PT, R4, 0x80, RZ ;  /* 0x0000008004047810 */ /* 0x000fe20007ffe0ff */
[----:B--2---:R-:W-:Y:S01]  /*1400*/  @!P0 FADD R8, R8, R12 ;  /* 0x0000000c08088221 */ /* 0x004fe20000000000 */
[----:B------:R-:W-:Y:S01]  /*1410*/  @!P0 FADD R9, R9, R13 ;  /* 0x0000000d09098221 */ /* 0x000fe20000000000 */
[----:B------:R-:W-:Y:S01]  /*1420*/  @!P0 FADD R10, R10, R14 ;  /* 0x0000000e0a0a8221 */ /* 0x000fe20000000000 */
[----:B------:R-:W-:-:S05]  /*1430*/  @!P0 FADD R11, R11, R15 ;  /* 0x0000000f0b0b8221 */ /* 0x000fca0000000000 */
[----:B------:R3:W-:Y:S01]  /*1440*/  @!P0 STG.E.128 desc[UR10][R34.64+0x600], R8 ;  /* 0x0006000822008986 */ /* 0x0007e2000c101d0a */
[----:B------:R-:W-:-:S13]  /*1450*/  ISETP.GE.AND P0, PT, R4, UR9, PT ;  /* 0x0000000904007c0c */ /* 0x000fda000bf06270 */
[----:B------:R-:W-:Y:S05]  /*1460*/  @!P0 BRA `(.L_x_279) ;  /* 0xfffffffc00388947 */ /* 0x000fea000383ffff */
.L_x_276:
[----:B------:R-:W-:Y:S05]  /*1470*/  BSYNC.RECONVERGENT B0 ;  /* 0x0000000000007941 */ /* 0x000fea0003800200 */
.L_x_275:
[----:B------:R-:W-:-:S04]  /*1480*/  LEA.HI R6, R28, R6, RZ, 0x1b ;  /* 0x000000061c067211 */ /* 0x000fc800078fd8ff */
[----:B------:R-:W-:-:S13]  /*1490*/  ISETP.GE.AND P0, PT, R6, R7, PT ;  /* 0x000000070600720c */ /* 0x000fda0003f06270 */
[----:B------:R-:W-:Y:S05]  /*14a0*/  @!P0 BRA `(.L_x_280) ;  /* 0xfffffff800188947 */ /* 0x000fea000383ffff */
[----:B------:R-:W-:Y:S05]  /*14b0*/  EXIT ;  /* 0x000000000000794d */ /* 0x000fea0003800000 */
.L_x_281:
        /* <DEDUP_REMOVED lines=12> */
.L_x_690:


//--------------------- .text._ZN18transformer_engine16context_parallel26thd_grad_correction_kernelIfNS0_12EmptyFunctorENS0_11CopyFunctorELi1ELi32EEEvPT_S5_Piiii --------------------------
	.section	.text._ZN18transformer_engine16context_parallel26thd_grad_correction_kernelIfNS0_12EmptyFunctorENS0_11CopyFunctorELi1ELi32EEEvPT_S5_Piiii,"ax",@progbits
	.align	128
        .global         _ZN18transformer_engine16context_parallel26thd_grad_correction_kernelIfNS0_12EmptyFunctorENS0_11CopyFunctorELi1ELi32EEEvPT_S5_Piiii
        .type           _ZN18transformer_engine16context_parallel26thd_grad_correction_kernelIfNS0_12EmptyFunctorENS0_11CopyFunctorELi1ELi32EEEvPT_S5_Piiii,@function
        .size           _ZN18transformer_engine16context_parallel26thd_grad_correction_kernelIfNS0_12EmptyFunctorENS0_11CopyFunctorELi1ELi32EEEvPT_S5_Piiii,(.L_x_691 - _ZN18transformer_engine16context_parallel26thd_grad_correction_kernelIfNS0_12EmptyFunctorENS0_11CopyFunctorELi1ELi32EEEvPT_S5_Piiii)
        .other          _ZN18transformer_engine16context_parallel26thd_grad_correction_kernelIfNS0_12EmptyFunctorENS0_11CopyFunctorELi1ELi32EEEvPT_S5_Piiii,@"STO_CUDA_ENTRY STV_DEFAULT"
_ZN18transformer_engine16context_parallel26thd_grad_correction_kernelIfNS0_12EmptyFunctorENS0_11CopyFunctorELi1ELi32EEEvPT_S5_Piiii:
.text._ZN18transformer_engine16context_parallel26thd_grad_correction_kernelIfNS0_12EmptyFunctorENS0_11CopyFunctorELi1ELi32EEEvPT_S5_Piiii:
        /* <DEDUP_REMOVED lines=13> */
.L_x_284:
        /* <DEDUP_REMOVED lines=9> */
.L_x_283:
[----:B------:R-:W-:Y:S05]  /*0160*/  BSYNC.RECONVERGENT B0 ;  /* 0x0000000000007941 */ /* 0x000fea0003800200 */
.L_x_282:
        /* <DEDUP_REMOVED lines=36> */
.L_x_297:
[----:B0-----:R-:W0:Y:S01]  /*03b0*/  S2R R6, SR_CgaCtaId ;  /* 0x0000000000067919 */ /* 0x001e220000008800 */
[----:B------:R-:W1:Y:S01]  /*03c0*/  LDCU UR8, c[0x0][0x398] ;  /* 0x00007300ff0877ac */ /* 0x000e620008000800 */
[----:B------:R-:W-:Y:S01]  /*03d0*/  MOV R5, 0x400 ;  /* 0x0000040000057802 */ /* 0x000fe20000000f00 */
[----:B------:R-:W-:Y:S01]  /*03e0*/  BSSY.RECONVERGENT B0, `(.L_x_286) ;  /* 0x000000e000007945 */ /* 0x000fe20003800200 */
[----:B------:R-:W-:Y:S02]  /*03f0*/  IMAD.MOV.U32 R4, RZ, RZ, 0x1 ;  /* 0x00000001ff047424 */ /* 0x000fe400078e00ff */
[----:B0-----:R-:W-:Y:S01]  /*0400*/  LEA R9, R6, R5, 0x18 ;  /* 0x0000000506097211 */ /* 0x001fe200078ec0ff */
[----:B-1----:R-:W-:-:S07]  /*0410*/  IMAD.U32 R5, RZ, RZ, UR8 ;  /* 0x00000008ff057e24 */ /* 0x002fce000f8e00ff */
.L_x_287:
        /* <DEDUP_REMOVED lines=11> */
.L_x_286:
        /* <DEDUP_REMOVED lines=48> */
.L_x_291:
[----:B------:R-:W-:Y:S05]  /*07d0*/  BSYNC.RECONVERGENT B1 ;  /* 0x0000000000017941 */ /* 0x000fea0003800200 */
.L_x_290:
        /* <DEDUP_REMOVED lines=31> */
.L_x_294:
        /* <DEDUP_REMOVED lines=43> */
.L_x_293:
[----:B------:R-:W-:Y:S05]  /*0c80*/  BSYNC.RECONVERGENT B1 ;  /* 0x0000000000017941 */ /* 0x000fea0003800200 */
.L_x_292:
        /* <DEDUP_REMOVED lines=30> */
.L_x_296:
[----:B------:R-:W-:Y:S05]  /*0e70*/  BSYNC.RECONVERGENT B1 ;  /* 0x0000000000017941 */ /* 0x000fea0003800200 */
.L_x_295:
        /* <DEDUP_REMOVED lines=10> */
.L_x_289:
[----:B------:R-:W-:Y:S05]  /*0f20*/  BSYNC.RECONVERGENT B0 ;  /* 0x0000000000007941 */ /* 0x000fea0003800200 */
.L_x_288:
[----:B------:R-:W-:-:S05]  /*0f30*/  IMAD.U32 R4, RZ, RZ, UR10 ;  /* 0x0000000aff047e24 */ /* 0x000fca000f8e00ff */
[----:B------:R-:W-:-:S04]  /*0f40*/  LEA.HI R3, R4, R3, RZ, 0x1b ;  /* 0x0000000304037211 */ /* 0x000fc800078fd8ff */
[----:B------:R-:W-:-:S13]  /*0f50*/  ISETP.GE.AND P0, PT, R3, R0, PT ;  /* 0x000000000300720c */ /* 0x000fda0003f06270 */
[----:B------:R-:W-:Y:S05]  /*0f60*/  @!P0 BRA `(.L_x_297) ;  /* 0xfffffff400108947 */ /* 0x000fea000383ffff */
[----:B------:R-:W-:Y:S05]  /*0f70*/  EXIT ;  /* 0x000000000000794d */ /* 0x000fea0003800000 */
.L_x_285:
[----:B------:R-:W1:Y:S01]  /*0f80*/  LDS R7, [UR9+0x4] ;  /* 0x00000409ff077984 */ /* 0x000e620008000800 */
[----:B0-----:R-:W-:Y:S02]  /*0f90*/  LOP3.LUT R6, RZ, R2, RZ, 0x33, !PT ;  /* 0x00000002ff067212 */ /* 0x001fe400078e33ff */
[----:B------:R-:W-:-:S03]  /*0fa0*/  LOP3.LUT R4, R2, 0x60, RZ, 0xfc, !PT ;  /* 0x0000006002047812 */ /* 0x000fc600078efcff */
[----:B------:R-:W-:-:S05]  /*0fb0*/  VIADD R6, R6, UR15 ;  /* 0x0000000f06067c36 */ /* 0x000fca0008000000 */
[----:B------:R-:W-:-:S07]  /*0fc0*/  LOP3.LUT R5, R6, 0x60, RZ, 0xc0, !PT ;  /* 0x0000006006057812 */ /* 0x000fce00078ec0ff */
.L_x_303:
        /* <DEDUP_REMOVED lines=44> */
.L_x_301:
[----:B------:R-:W-:Y:S05]  /*1290*/  BSYNC.RECONVERGENT B1 ;  /* 0x0000000000017941 */ /* 0x000fea0003800200 */
.L_x_300:
[----:B------:R-:W-:-:S13]  /*12a0*/  ISETP.GE.U32.AND P0, PT, R6, 0x60, PT ;  /* 0x000000600600780c */ /* 0x000fda0003f06070 */
[----:B------:R-:W-:Y:S05]  /*12b0*/  @!P0 BRA `(.L_x_299) ;  /* 0x0000000000348947 */ /* 0x000fea0003800000 */
.L_x_302:
        /* <DEDUP_REMOVED lines=13> */
.L_x_299:
[----:B------:R-:W-:Y:S05]  /*1390*/  BSYNC.RECONVERGENT B0 ;  /* 0x0000000000007941 */ /* 0x000fea0003800200 */
.L_x_298:
[----:B0123--:R-:W-:-:S05]  /*13a0*/  IMAD.U32 R8, RZ, RZ, UR10 ;  /* 0x0000000aff087e24 */ /* 0x00ffca000f8e00ff */
[----:B------:R-:W-:-:S04]  /*13b0*/  LEA.HI R3, R8, R3, RZ, 0x1b ;  /* 0x0000000308037211 */ /* 0x000fc800078fd8ff */
[----:B------:R-:W-:-:S13]  /*13c0*/  ISETP.GE.AND P0, PT, R3, R0, PT ;  /* 0x000000000300720c */ /* 0x000fda0003f06270 */
[----:B------:R-:W-:Y:S05]  /*13d0*/  @!P0 BRA `(.L_x_303) ;  /* 0xfffffff800fc8947 */ /* 0x000fea000383ffff */
[----:B------:R-:W-:Y:S05]  /*13e0*/  EXIT ;  /* 0x000000000000794d */ /* 0x000fea0003800000 */
.L_x_304:
        /* <DEDUP_REMOVED lines=9> */
.L_x_691:


//--------------------- .text._ZN18transformer_engine16context_parallel26thd_grad_correction_kernelIfNS0_12EmptyFunctorENS0_10AddFunctorIfEELi1ELi32EEEvPT_S6_Piiii --------------------------
	.section	.text._ZN18transformer_engine16context_parallel26thd_grad_correction_kernelIfNS0_12EmptyFunctorENS0_10AddFunctorIfEELi1ELi32EEEvPT_S6_Piiii,"ax",@progbits
	.align	128
        .global         _ZN18transformer_engine16context_parallel26thd_grad_correction_kernelIfNS0_12EmptyFunctorENS0_10AddFunctorIfEELi1ELi32EEEvPT_S6_Piiii
        .type           _ZN18transformer_engine16context_parallel26thd_grad_correction_kernelIfNS0_12EmptyFunctorENS0_10AddFunctorIfEELi1ELi32EEEvPT_S6_Piiii,@function
        .size           _ZN18transformer_engine16context_parallel26thd_grad_correction_kernelIfNS0_12EmptyFunctorENS0_10AddFunctorIfEELi1ELi32EEEvPT_S6_Piiii,(.L_x_692 - _ZN18transformer_engine16context_parallel26thd_grad_correction_kernelIfNS0_12EmptyFunctorENS0_10AddFunctorIfEELi1ELi32EEEvPT_S6_Piiii)
        .other          _ZN18transformer_engine16context_parallel26thd_grad_correction_kernelIfNS0_12EmptyFunctorENS0_10AddFunctorIfEELi1ELi32EEEvPT_S6_Piiii,@"STO_CUDA_ENTRY STV_DEFAULT"
_ZN18transformer_engine16context_parallel26thd_grad_correction_kernelIfNS0_12EmptyFunctorENS0_10AddFunctorIfEELi1ELi32EEEvPT_S6_Piiii:
.text._ZN18transformer_engine16context_parallel26thd_grad_correction_kernelIfNS0_12EmptyFunctorENS0_10AddFunctorIfEELi1ELi32EEEvPT_S6_Piiii:
        /* <DEDUP_REMOVED lines=13> */
.L_x_307:
        /* <DEDUP_REMOVED lines=9> */
.L_x_306:
[----:B------:R-:W-:Y:S05]  /*0160*/  BSYNC.RECONVERGENT B0 ;  /* 0x0000000000007941 */ /* 0x000fea0003800200 */
.L_x_305:
[----:B------:R-:W1:Y:S08]  /*0170*/  S2UR UR5, SR_CgaCtaId ;  /* 0x00000000000579c3 */ /* 0x000e700000008800 */
[----:B------:R-:W-:Y:S06]  /*0180*/  BAR.SYNC.DEFER_BLOCKING 0x0 ;  /* 0x0000000000007b1d */ /* 0x000fec0000010000 */
[----:B------:R-:W-:-:S02]  /*0190*/  UMOV UR4, 0x400 ;  /* 0x0000040000047882 */ /* 0x000fc40000000000 */
[----:B------:R-:W2:Y:S01]  /*01a0*/  LDC R5, c[0x0][0x360] ;  /* 0x0000d800ff057b82 */ /* 0x000ea20000000800 */
[----:B-1----:R-:W-:Y:S01]  /*01b0*/  ULEA UR8, UR5, UR4, 0x18 ;  /* 0x0000000405087291 */ /* 0x002fe2000f8ec0ff */
[----:B------:R-:W1:Y:S03]  /*01c0*/  LDCU UR5, c[0x0][0x370] ;  /* 0x00006e00ff0577ac */ /* 0x000e660008000800 */
[----:B------:R-:W-:-:S09]  /*01d0*/  ULEA UR4, UR17, UR8, 0x2 ;  /* 0x0000000811047291 */ /* 0x000fd2000f8e10ff */
[----:B------:R-:W3:Y:S02]  /*01e0*/  LDS R0, [UR4] ;  /* 0x00000004ff007984 */ /* 0x000ee40008000800 */
[----:B------:R-:W2:Y:S02]  /*01f0*/  S2UR UR4, SR_CTAID.X ;  /* 0x00000000000479c3 */ /* 0x000ea40000002500 */
[----:B--2---:R-:W-:-:S05]  /*0200*/  IMAD R2, R5, UR4, R8 ;  /* 0x0000000405027c24 */ /* 0x004fca000f8e0208 */
[----:B------:R-:W-:Y:S01]  /*0210*/  SHF.R.U32.HI R3, RZ, 0x5, R2 ;  /* 0x00000005ff037819 */ /* 0x000fe20000011602 */
[----:B-1----:R-:W-:-:S03]  /*0220*/  IMAD R2, R5, UR5, RZ ;  /* 0x0000000505027c24 */ /* 0x002fc6000f8e02ff */
[----:B---3--:R-:W-:-:S13]  /*0230*/  ISETP.GE.AND P0, PT, R3, R0, PT ;  /* 0x000000000300720c */ /* 0x008fda0003f06270 */
        /* <DEDUP_REMOVED lines=22> */
.L_x_320:
[----:B-1-3--:R-:W1:Y:S01]  /*03a0*/  S2R R7, SR_CgaCtaId ;  /* 0x0000000000077919 */ /* 0x00ae620000008800 */
[----:B--2---:R-:W2:Y:S01]  /*03b0*/  LDCU UR6, c[0x0][0x398] ;  /* 0x00007300ff0677ac */ /* 0x004ea20008000800 */
[----:B0-----:R-:W-:Y:S01]  /*03c0*/  MOV R6, 0x400 ;  /* 0x0000040000067802 */ /* 0x001fe20000000f00 */
[----:B------:R-:W-:Y:S01]  /*03d0*/  HFMA2 R4, -RZ, RZ, 0, 5.9604644775390625e-08 ;  /* 0x00000001ff047431 */ /* 0x000fe200000001ff */
[----:B------:R-:W-:Y:S02]  /*03e0*/  BSSY.RECONVERGENT B0, `(.L_x_309) ;  /* 0x000000d000007945 */ /* 0x000fe40003800200 */
[----:B-1----:R-:W-:Y:S02]  /*03f0*/  LEA R9, R7, R6, 0x18 ;  /* 0x0000000607097211 */ /* 0x002fe400078ec0ff */
[----:B--2---:R-:W-:-:S07]  /*0400*/  MOV R7, UR6 ;  /* 0x0000000600077c02 */ /* 0x004fce0008000f00 */
.L_x_310:
        /* <DEDUP_REMOVED lines=11> */
.L_x_309:
[----:B------:R-:W-:Y:S01]  /*04c0*/  ISETP.GE.AND P0, PT, R5, UR16, PT ;  /* 0x0000001005007c0c */ /* 0x000fe2000bf06270 */
[----:B------:R-:W-:Y:S01]  /*04d0*/  BSSY.RECONVERGENT B0, `(.L_x_311) ;  /* 0x000013b000007945 */ /* 0x000fe20003800200 */
[----:B------:R-:W-:-:S11]  /*04e0*/  LEA R8, R4, R9, 0x2 ;  /* 0x0000000904087211 */ /* 0x000fd600078e10ff */
        /* <DEDUP_REMOVED lines=21> */
[----:B------:R-:W-:-:S05]  /*0640*/  IMAD.WIDE.U32 R8, R16, R10, UR6 ;  /* 0x0000000610087e25 */ /* 0x000fca000f8e000a */
[----:B------:R-:W-:Y:S02]  /*0650*/  IADD3 R9, PT, PT, R9, R11, RZ ;  /* 0x0000000b09097210 */ /* 0x000fe40007ffe0ff */
        /* <DEDUP_REMOVED lines=10> */
[----:B--2---:R-:W-:Y:S01]  /*0700*/  FADD R8, R12, R8 ;  /* 0x000000080c087221 */ /* 0x004fe20000000000 */
[----:B------:R-:W-:Y:S01]  /*0710*/  FADD R9, R13, R9 ;  /* 0x000000090d097221 */ /* 0x000fe20000000000 */
[----:B------:R-:W-:Y:S01]  /*0720*/  FADD R10, R14, R10 ;  /* 0x0000000a0e0a7221 */ /* 0x000fe20000000000 */
[----:B------:R-:W-:-:S05]  /*0730*/  FADD R11, R15, R11 ;  /* 0x0000000b0f0b7221 */ /* 0x000fca0000000000 */
[----:B------:R0:W-:Y:S02]  /*0740*/  STG.E.128 desc[UR14][R18.64], R8 ;  /* 0x0000000812007986 */ /* 0x0001e4000c101d0e */
[----:B------:R-:W-:Y:S05]  /*0750*/  @!P0 BRA `(.L_x_314) ;  /* 0x00000000004c8947 */ /* 0x000fea0003800000 */
[----:B0-----:R-:W2:Y:S04]  /*0760*/  LDG.E.128 R8, desc[UR14][R18.64+0x200] ;  /* 0x0002000e12087981 */ /* 0x001ea8000c1e1d00 */
[----:B------:R-:W2:Y:S01]  /*0770*/  LDG.E.128 R12, desc[UR14][R22.64+0x200] ;  /* 0x0002000e160c7981 */ /* 0x000ea2000c1e1d00 */
[----:B------:R-:W-:Y:S02]  /*0780*/  LOP3.LUT R17, R17, 0x60, RZ, 0xc0, !PT ;  /* 0x0000006011117812 */ /* 0x000fe400078ec0ff */
[----:B------:R-:W-:Y:S02]  /*0790*/  LOP3.LUT R4, R5, 0x40, RZ, 0xfc, !PT ;  /* 0x0000004005047812 */ /* 0x000fe400078efcff */
[----:B------:R-:W-:Y:S01]  /*07a0*/  ISETP.NE.AND P0, PT, R17, 0x20, PT ;  /* 0x000000201100780c */ /* 0x000fe20003f05270 */
[----:B--2---:R-:W-:Y:S01]  /*07b0*/  FADD R8, R8, R12 ;  /* 0x0000000c08087221 */ /* 0x004fe20000000000 */
[----:B------:R-:W-:Y:S01]  /*07c0*/  FADD R9, R9, R13 ;  /* 0x0000000d09097221 */ /* 0x000fe20000000000 */
[----:B------:R-:W-:Y:S01]  /*07d0*/  FADD R10, R10, R14 ;  /* 0x0000000e0a0a7221 */ /* 0x000fe20000000000 */
[----:B------:R-:W-:-:S05]  /*07e0*/  FADD R11, R11, R15 ;  /* 0x0000000f0b0b7221 */ /* 0x000fca0000000000 */
[----:B------:R1:W-:Y:S04]  /*07f0*/  STG.E.128 desc[UR14][R18.64+0x200], R8 ;  /* 0x0002000812007986 */ /* 0x0003e8000c101d0e */
[----:B------:R-:W-:Y:S05]  /*0800*/  @!P0 BRA `(.L_x_314) ;  /* 0x0000000000208947 */ /* 0x000fea0003800000 */
[----:B-1----:R-:W2:Y:S04]  /*0810*/  LDG.E.128 R8, desc[UR14][R22.64+0x400] ;  /* 0x0004000e16087981 */ /* 0x002ea8000c1e1d00 */
[----:B------:R-:W2:Y:S01]  /*0820*/  LDG.E.128 R12, desc[UR14][R18.64+0x400] ;  /* 0x0004000e120c7981 */ /* 0x000ea2000c1e1d00 */
[----:B------:R-:W-:Y:S01]  /*0830*/  LOP3.LUT R4, R5, 0x60, RZ, 0xfc, !PT ;  /* 0x0000006005047812 */ /* 0x000fe200078efcff */
[----:B--2---:R-:W-:Y:S01]  /*0840*/  FADD R8, R12, R8 ;  /* 0x000000080c087221 */ /* 0x004fe20000000000 */
[----:B------:R-:W-:Y:S01]  /*0850*/  FADD R9, R13, R9 ;  /* 0x000000090d097221 */ /* 0x000fe20000000000 */
[----:B------:R-:W-:Y:S01]  /*0860*/  FADD R10, R14, R10 ;  /* 0x0000000a0e0a7221 */ /* 0x000fe20000000000 */
[----:B------:R-:W-:-:S05]  /*0870*/  FADD R11, R15, R11 ;  /* 0x0000000b0f0b7221 */ /* 0x000fca0000000000 */
[----:B------:R2:W-:Y:S02]  /*0880*/  STG.E.128 desc[UR14][R18.64+0x400], R8 ;  /* 0x0004000812007986 */ /* 0x0005e4000c101d0e */
.L_x_314:
[----:B------:R-:W-:Y:S05]  /*0890*/  BSYNC.RECONVERGENT B1 ;  /* 0x0000000000017941 */ /* 0x000fea0003800200 */
.L_x_313:
[----:B------:R-:W-:-:S04]  /*08a0*/  IADD3 R6, PT, PT, R6, UR16, RZ ;  /* 0x0000001006067c10 */ /* 0x000fc8000fffe0ff */
[----:B------:R-:W-:-:S13]  /*08b0*/  ISETP.GE.U32.AND P0, PT, R6, 0x60, PT ;  /* 0x000000600600780c */ /* 0x000fda0003f06070 */
[----:B------:R-:W-:Y:S05]  /*08c0*/  @!P0 BRA `(.L_x_312) ;  /* 0x0000000c00ec8947 */ /* 0x000fea0003800000 */
[----:B------:R-:W3:Y:S01]  /*08d0*/  LDCU UR6, c[0x0][0x3a0] ;  /* 0x00007400ff0677ac */ /* 0x000ee20008000800 */
[----:B012---:R-:W-:Y:S01]  /*08e0*/  IMAD R11, R3, UR9, R21 ;  /* 0x00000009030b7c24 */ /* 0x007fe2000f8e0215 */
[----:B------:R-:W-:Y:S01]  /*08f0*/  BSSY.RECONVERGENT B1, `(.L_x_315) ;  /* 0x0000095000017945 */ /* 0x000fe20003800200 */
[----:B------:R-:W0:Y:S01]  /*0900*/  LDCU UR7, c[0x0][0x39c] ;  /* 0x00007380ff0777ac */ /* 0x000e220008000800 */
[----:B------:R-:W1:Y:S01]  /*0910*/  LDCU.128 UR20, c[0x0][0x380] ;  /* 0x00007000ff1477ac */ /* 0x000e620008000c00 */
[----:B---3--:R-:W-:-:S06]  /*0920*/  UIMAD UR6, UR13, UR6, URZ ;  /* 0x000000060d0672a4 */ /* 0x008fcc000f8e02ff */
[----:B------:R-:W-:-:S04]  /*0930*/  IADD3 R6, P0, PT, R16, UR6, RZ ;  /* 0x0000000610067c10 */ /* 0x000fc8000ff1e0ff */
[----:B------:R-:W-:Y:S01]  /*0940*/  IADD3.X R8, PT, PT, R7, UR8, RZ, P0, !PT ;  /* 0x0000000807087c10 */ /* 0x000fe200087fe4ff */
[C---:B------:R-:W-:Y:S02]  /*0950*/  IMAD R9, R6.reuse, UR9, RZ ;  /* 0x0000000906097c24 */ /* 0x040fe4000f8e02ff */
[----:B0-----:R-:W-:-:S04]  /*0960*/  IMAD.WIDE.U32 R6, R6, UR7, RZ ;  /* 0x0000000706067c25 */ /* 0x001fc8000f8e00ff */
[----:B------:R-:W-:Y:S01]  /*0970*/  IMAD R9, R8, UR7, R9 ;  /* 0x0000000708097c24 */ /* 0x000fe2000f8e0209 */
[----:B------:R-:W-:Y:S02]  /*0980*/  SHF.L.U32 R8, R20, 0x2, RZ ;  /* 0x0000000214087819 */ /* 0x000fe400000006ff */
[----:B------:R-:W-:Y:S02]  /*0990*/  SHF.L.U32 R10, R6, 0x2, RZ ;  /* 0x00000002060a7819 */ /* 0x000fe400000006ff */
[----:B------:R-:W-:Y:S02]  /*09a0*/  IADD3 R7, PT, PT, R7, R9, RZ ;  /* 0x0000000907077210 */ /* 0x000fe40007ffe0ff */
[----:B------:R-:W-:Y:S02]  /*09b0*/  SHF.L.U64.HI R9, R20, 0x2, R11 ;  /* 0x0000000214097819 */ /* 0x000fe4000001020b */
[----:B------:R-:W-:Y:S01]  /*09c0*/  SHF.L.U64.HI R11, R6, 0x2, R7 ;  /* 0x00000002060b7819 */ /* 0x000fe20000010207 */
[----:B------:R-:W-:-:S04]  /*09d0*/  IMAD.WIDE.U32 R8, R4, 0x10, R8 ;  /* 0x0000001004087825 */ /* 0x000fc800078e0008 */
[----:B------:R-:W-:Y:S01]  /*09e0*/  IMAD.WIDE.U32 R6, R4, 0x10, R10 ;  /* 0x0000001004067825 */ /* 0x000fe200078e000a */
[----:B-1----:R-:W-:Y:S02]  /*09f0*/  IADD3 R20, P3, PT, R8, UR22, RZ ;  /* 0x0000001608147c10 */ /* 0x002fe4000ff7e0ff */
[----:B------:R-:W-:Y:S02]  /*0a00*/  IADD3 R8, PT, PT, -R4, UR16, RZ ;  /* 0x0000001004087c10 */ /* 0x000fe4000fffe1ff */
[----:B------:R-:W-:Y:S02]  /*0a10*/  IADD3 R6, P0, PT, R6, UR20, RZ ;  /* 0x0000001406067c10 */ /* 0x000fe4000ff1e0ff */
[----:B------:R-:W-:Y:S02]  /*0a20*/  ISETP.GT.AND P1, PT, R8, 0x180, PT ;  /* 0x000001800800780c */ /* 0x000fe40003f24270 */
[----:B------:R-:W-:Y:S02]  /*0a30*/  IADD3 R20, P4, PT, R20, 0x400, RZ ;  /* 0x0000040014147810 */ /* 0x000fe40007f9e0ff */
[----:B------:R-:W-:-:S02]  /*0a40*/  IADD3 R6, P2, PT, R6, 0x400, RZ ;  /* 0x0000040006067810 */ /* 0x000fc40007f5e0ff */
[----:B------:R-:W-:Y:S02]  /*0a50*/  IADD3.X R21, PT, PT, RZ, UR23, R9, P4, P3 ;  /* 0x00000017ff157c10 */ /* 0x000fe4000a7e6409 */
[----:B------:R-:W-:Y:S02]  /*0a60*/  IADD3.X R7, PT, PT, RZ, UR21, R7, P2, P0 ;  /* 0x00000015ff077c10 */ /* 0x000fe400097e0407 */
[----:B------:R-:W-:-:S03]  /*0a70*/  PLOP3.LUT P0, PT, PT, PT, PT, 0x80, 0x8 ;  /* 0x000000000008781c */ /* 0x000fc60003f0f070 */
[----:B------:R-:W-:Y:S10]  /*0a80*/  @!P1 BRA `(.L_x_316) ;  /* 0x0000000400ec9947 */ /* 0x000ff40003800000 */
[----:B------:R-:W-:-:S13]  /*0a90*/  PLOP3.LUT P0, PT, PT, PT, PT, 0x8, 0x80 ;  /* 0x000000000080781c */ /* 0x000fda0003f0e170 */
.L_x_317:
[----:B------:R-:W2:Y:S04]  /*0aa0*/  LDG.E.128 R8, desc[UR14][R6.64+-0x400] ;  /* 0xfffc000e06087981 */ /* 0x000ea8000c1e1d00 */
[----:B------:R-:W2:Y:S02]  /*0ab0*/  LDG.E.128 R12, desc[UR14][R20.64+-0x400] ;  /* 0xfffc000e140c7981 */ /* 0x000ea4000c1e1d00 */
[----:B--2---:R-:W-:Y:S01]  /*0ac0*/  FADD R12, R8, R12 ;  /* 0x0000000c080c7221 */ /* 0x004fe20000000000 */
[----:B------:R-:W-:Y:S01]  /*0ad0*/  FADD R13, R9, R13 ;  /* 0x0000000d090d7221 */ /* 0x000fe20000000000 */
[----:B------:R-:W-:Y:S01]  /*0ae0*/  FADD R14, R10, R14 ;  /* 0x0000000e0a0e7221 */ /* 0x000fe20000000000 */
[----:B------:R-:W-:Y:S02]  /*0af0*/  FADD R15, R11, R15 ;  /* 0x0000000f0b0f7221 */ /* 0x000fe40000000000 */
[----:B------:R-:W2:Y:S04]  /*0b00*/  LDG.E.128 R8, desc[UR14][R6.64+-0x200] ;  /* 0xfffe000e06087981 */ /* 0x000ea8000c1e1d00 */
[----:B------:R0:W-:Y:S04]  /*0b10*/  STG.E.128 desc[UR14][R6.64+-0x400], R12 ;  /* 0xfffc000c06007986 */ /* 0x0001e8000c101d0e */
[----:B0-----:R-:W2:Y:S02]  /*0b20*/  LDG.E.128 R12, desc[UR14][R20.64+-0x200] ;  /* 0xfffe000e140c7981 */ /* 0x001ea4000c1e1d00 */
[----:B--2---:R-:W-:Y:S01]  /*0b30*/  FADD R12, R8, R12 ;  /* 0x0000000c080c7221 */ /* 0x004fe20000000000 */
[----:B------:R-:W-:Y:S01]  /*0b40*/  FADD R13, R9, R13 ;  /* 0x0000000d090d7221 */ /* 0x000fe20000000000 */
[----:B------:R-:W-:Y:S01]  /*0b50*/  FADD R14, R10, R14 ;  /* 0x0000000e0a0e7221 */ /* 0x000fe20000000000 */
[----:B------:R-:W-:-:S02]  /*0b60*/  FADD R15, R11, R15 ;  /* 0x0000000f0b0f7221 */ /* 0x000fc40000000000 */
[----:B------:R-:W2:Y:S04]  /*0b70*/  LDG.E.128 R8, desc[UR14][R6.64] ;  /* 0x0000000e06087981 */ /* 0x000ea8000c1e1d00 */
[----:B------:R0:W-:Y:S04]  /*0b80*/  STG.E.128 desc[UR14][R6.64+-0x200], R12 ;  /* 0xfffe000c06007986 */ /* 0x0001e8000c101d0e */
[----:B------:R-:W2:Y:S02]  /*0b90*/  LDG.E.128 R16, desc[UR14][R20.64] ;  /* 0x0000000e14107981 */ /* 0x000ea4000c1e1d00 */
[----:B--2---:R-:W-:Y:S01]  /*0ba0*/  FADD R16, R8, R16 ;  /* 0x0000001008107221 */ /* 0x004fe20000000000 */
[----:B------:R-:W-:Y:S01]  /*0bb0*/  FADD R17, R9, R17 ;  /* 0x0000001109117221 */ /* 0x000fe20000000000 */
[----:B------:R-:W-:Y:S01]  /*0bc0*/  FADD R18, R10, R18 ;  /* 0x000000120a127221 */ /* 0x000fe20000000000 */
[----:B------:R-:W-:-:S02]  /*0bd0*/  FADD R19, R11, R19 ;  /* 0x000000130b137221 */ /* 0x000fc40000000000 */
[----:B------:R-:W2:Y:S04]  /*0be0*/  LDG.E.128 R8, desc[UR14][R6.64+0x200] ;  /* 0x0002000e06087981 */ /* 0x000ea8000c1e1d00 */
[----:B------:R-:W-:Y:S04]  /*0bf0*/  STG.E.128 desc[UR14][R6.64], R16 ;  /* 0x0000001006007986 */ /* 0x000fe8000c101d0e */
[----:B0-----:R-:W2:Y:S02]  /*0c00*/  LDG.E.128 R12, desc[UR14][R20.64+0x200] ;  /* 0x0002000e140c7981 */ /* 0x001ea4000c1e1d00 */
[----:B--2---:R-:W-:Y:S01]  /*0c10*/  FADD R12, R8, R12 ;  /* 0x0000000c080c7221 */ /* 0x004fe20000000000 */
[----:B------:R-:W-:Y:S01]  /*0c20*/  FADD R13, R9, R13 ;  /* 0x0000000d090d7221 */ /* 0x000fe20000000000 */
[----:B------:R-:W-:Y:S01]  /*0c30*/  FADD R14, R10, R14 ;  /* 0x0000000e0a0e7221 */ /* 0x000fe20000000000 */
[----:B------:R-:W-:-:S02]  /*0c40*/  FADD R15, R11, R15 ;  /* 0x0000000f0b0f7221 */ /* 0x000fc40000000000 */
        /* <DEDUP_REMOVED lines=72> */
[----:B------:R-:W2:Y:S01]  /*10d0*/  LDG.E.128 R16, desc[UR14][R20.64+0x1800] ;  /* 0x0018000e14107981 */ /* 0x000ea2000c1e1d00 */
[----:B------:R-:W-:Y:S01]  /*10e0*/  UIADD3 UR6, UPT, UPT, UR16, -0x180, URZ ;  /* 0xfffffe8010067890 */ /* 0x000fe2000fffe0ff */
[----:B------:R-:W-:Y:S01]  /*10f0*/  IADD3 R4, PT, PT, R4, 0x200, RZ ;  /* 0x0000020004047810 */ /* 0x000fe20007ffe0ff */
[----:B--2---:R-:W-:Y:S01]  /*1100*/  FADD R16, R8, R16 ;  /* 0x0000001008107221 */ /* 0x004fe20000000000 */
[----:B------:R-:W-:Y:S01]  /*1110*/  FADD R17, R9, R17 ;  /* 0x0000001109117221 */ /* 0x000fe20000000000 */
[----:B------:R-:W-:Y:S01]  /*1120*/  FADD R18, R10, R18 ;  /* 0x000000120a127221 */ /* 0x000fe20000000000 */
[----:B------:R-:W-:-:S02]  /*1130*/  FADD R19, R11, R19 ;  /* 0x000000130b137221 */ /* 0x000fc40000000000 */
[----:B------:R-:W2:Y:S04]  /*1140*/  LDG.E.128 R8, desc[UR14][R6.64+0x1a00] ;  /* 0x001a000e06087981 */ /* 0x000ea8000c1e1d00 */
[----:B------:R-:W-:Y:S04]  /*1150*/  STG.E.128 desc[UR14][R6.64+0x1800], R16 ;  /* 0x0018001006007986 */ /* 0x000fe8000c101d0e */
[----:B0-----:R0:W2:Y:S01]  /*1160*/  LDG.E.128 R12, desc[UR14][R20.64+0x1a00] ;  /* 0x001a000e140c7981 */ /* 0x0010a2000c1e1d00 */
[----:B------:R-:W-:Y:S02]  /*1170*/  ISETP.GE.AND P1, PT, R4, UR6, PT ;  /* 0x0000000604007c0c */ /* 0x000fe4000bf26270 */
[----:B0-----:R-:W-:-:S04]  /*1180*/  IADD3 R20, P3, PT, R20, 0x2000, RZ ;  /* 0x0000200014147810 */ /* 0x001fc80007f7e0ff */
[----:B------:R-:W-:Y:S01]  /*1190*/  IADD3.X R21, PT, PT, RZ, R21, RZ, P3, !PT ;  /* 0x00000015ff157210 */ /* 0x000fe20001ffe4ff */
[----:B--2---:R-:W-:Y:S01]  /*11a0*/  FADD R8, R8, R12 ;  /* 0x0000000c08087221 */ /* 0x004fe20000000000 */
[----:B------:R-:W-:Y:S01]  /*11b0*/  IADD3 R12, P2, PT, R6, 0x2000, RZ ;  /* 0x00002000060c7810 */ /* 0x000fe20007f5e0ff */
[----:B------:R-:W-:Y:S01]  /*11c0*/  FADD R9, R9, R13 ;  /* 0x0000000d09097221 */ /* 0x000fe20000000000 */
[----:B------:R-:W-:Y:S01]  /*11d0*/  FADD R10, R10, R14 ;  /* 0x0000000e0a0a7221 */ /* 0x000fe20000000000 */
[----:B------:R-:W-:Y:S01]  /*11e0*/  FADD R11, R11, R15 ;  /* 0x0000000f0b0b7221 */ /* 0x000fe20000000000 */
[----:B------:R-:W-:-:S04]  /*11f0*/  IADD3.X R13, PT, PT, RZ, R7, RZ, P2, !PT ;  /* 0x00000007ff0d7210 */ /* 0x000fc800017fe4ff */
[----:B------:R0:W-:Y:S02]  /*1200*/  STG.E.128 desc[UR14][R6.64+0x1a00], R8 ;  /* 0x001a000806007986 */ /* 0x0001e4000c101d0e */
[----:B0-----:R-:W-:Y:S02]  /*1210*/  MOV R6, R12 ;  /* 0x0000000c00067202 */ /* 0x001fe40000000f00 */
[----:B------:R-:W-:Y:S01]  /*1220*/  MOV R7, R13 ;  /* 0x0000000d00077202 */ /* 0x000fe20000000f00 */
[----:B------:R-:W-:Y:S06]  /*1230*/  @!P1 BRA `(.L_x_317) ;  /* 0xfffffff800189947 */ /* 0x000fec000383ffff */
.L_x_316:
[----:B------:R-:W-:Y:S05]  /*1240*/  BSYNC.RECONVERGENT B1 ;  /* 0x0000000000017941 */ /* 0x000fea0003800200 */
.L_x_315:
[----:B------:R-:W-:Y:S01]  /*1250*/  IADD3 R8, PT, PT, -R4, UR16, RZ ;  /* 0x0000001004087c10 */ /* 0x000fe2000fffe1ff */
[----:B------:R-:W-:Y:S03]  /*1260*/  BSSY.RECONVERGENT B1, `(.L_x_318) ;  /* 0x0000043000017945 */ /* 0x000fe60003800200 */
[----:B------:R-:W-:-:S13]  /*1270*/  ISETP.GT.AND P1, PT, R8, 0x80, PT ;  /* 0x000000800800780c */ /* 0x000fda0003f24270 */
[----:B------:R-:W-:Y:S05]  /*1280*/  @!P1 BRA `(.L_x_319) ;  /* 0x0000000400009947 */ /* 0x000fea0003800000 */
        /* <DEDUP_REMOVED lines=50> */
[----:B0-----:R0:W2:Y:S01]  /*15b0*/  LDG.E.128 R12, desc[UR14][R20.64+0xa00] ;  /* 0x000a000e140c7981 */ /* 0x0010a2000c1e1d00 */
[----:B------:R-:W-:Y:S02]  /*15c0*/  IADD3 R16, P1, PT, R6, 0x1000, RZ ;  /* 0x0000100006107810 */ /* 0x000fe40007f3e0ff */
[----:B------:R-:W-:-:S02]  /*15d0*/  PLOP3.LUT P0, PT, PT, PT, PT, 0x8, 0x80 ;  /* 0x000000000080781c */ /* 0x000fc40003f0e170 */
[----:B------:R-:W-:Y:S02]  /*15e0*/  IADD3.X R17, PT, PT, RZ, R7, RZ, P1, !PT ;  /* 0x00000007ff117210 */ /* 0x000fe40000ffe4ff */
[----:B------:R-:W-:Y:S02]  /*15f0*/  IADD3 R4, PT, PT, R4, 0x100, RZ ;  /* 0x0000010004047810 */ /* 0x000fe40007ffe0ff */
[----:B0-----:R-:W-:-:S04]  /*1600*/  IADD3 R20, P2, PT, R20, 0x1000, RZ ;  /* 0x0000100014147810 */ /* 0x001fc80007f5e0ff */
[----:B------:R-:W-:Y:S01]  /*1610*/  IADD3.X R21, PT, PT, RZ, R21, RZ, P2, !PT ;  /* 0x00000015ff157210 */ /* 0x000fe200017fe4ff */
[----:B--2---:R-:W-:Y:S01]  /*1620*/  FADD R8, R8, R12 ;  /* 0x0000000c08087221 */ /* 0x004fe20000000000 */
[----:B------:R-:W-:Y:S01]  /*1630*/  FADD R9, R9, R13 ;  /* 0x0000000d09097221 */ /* 0x000fe20000000000 */
[----:B------:R-:W-:Y:S01]  /*1640*/  FADD R10, R10, R14 ;  /* 0x0000000e0a0a7221 */ /* 0x000fe20000000000 */
[----:B------:R-:W-:-:S05]  /*1650*/  FADD R11, R11, R15 ;  /* 0x0000000f0b0b7221 */ /* 0x000fca0000000000 */
[----:B------:R0:W-:Y:S02]  /*1660*/  STG.E.128 desc[UR14][R6.64+0xa00], R8 ;  /* 0x000a000806007986 */ /* 0x0001e4000c101d0e */
[----:B0-----:R-:W-:Y:S02]  /*1670*/  MOV R6, R16 ;  /* 0x0000001000067202 */ /* 0x001fe40000000f00 */
[----:B------:R-:W-:-:S07]  /*1680*/  MOV R7, R17 ;  /* 0x0000001100077202 */ /* 0x000fce0000000f00 */
.L_x_319:
[----:B------:R-:W-:Y:S05]  /*1690*/  BSYNC.RECONVERGENT B1 ;  /* 0x0000000000017941 */ /* 0x000fea0003800200 */
.L_x_318:
[----:B------:R-:W-:-:S13]  /*16a0*/  ISETP.LT.OR P0, PT, R4, UR16, P0 ;  /* 0x0000001004007c0c */ /* 0x000fda0008701670 */
        /* <DEDUP_REMOVED lines=27> */
[----:B------:R-:W-:-:S05]  /*1860*/  FADD R11, R11, R15 ;  /* 0x0000000f0b0b7221 */ /* 0x000fca0000000000 */
[----:B------:R3:W-:Y:S02]  /*1870*/  STG.E.128 desc[UR14][R6.64+0x200], R8 ;  /* 0x0002000806007986 */ /* 0x0007e4000c101d0e */
.L_x_312:
[----:B------:R-:W-:Y:S05]  /*1880*/  BSYNC.RECONVERGENT B0 ;  /* 0x0000000000007941 */ /* 0x000fea0003800200 */
.L_x_311:
[----:B------:R-:W-:-:S04]  /*1890*/  LEA.HI R3, R2, R3, RZ, 0x1b ;  /* 0x0000000302037211 */ /* 0x000fc800078fd8ff */
[----:B------:R-:W-:-:S13]  /*18a0*/  ISETP.GE.AND P0, PT, R3, R0, PT ;  /* 0x000000000300720c */ /* 0x000fda0003f06270 */
[----:B------:R-:W-:Y:S05]  /*18b0*/  @!P0 BRA `(.L_x_320) ;  /* 0xffffffe800b88947 */ /* 0x000fea000383ffff */
[----:B------:R-:W-:Y:S05]  /*18c0*/  EXIT ;  /* 0x000000000000794d */ /* 0x000fea0003800000 */
.L_x_308:
[----:B0-----:R-:W0:Y:S01]  /*18d0*/  LDS R6, [UR8+0x4] ;  /* 0x00000408ff067984 */ /* 0x001e220008000800 */
[----:B------:R-:W-:-:S04]  /*18e0*/  LOP3.LUT R4, RZ, R5, RZ, 0x33, !PT ;  /* 0x00000005ff047212 */ /* 0x000fc800078e33ff */
[----:B------:R-:W-:-:S07]  /*18f0*/  IADD3 R4, PT, PT, R4, UR16, RZ ;  /* 0x0000001004047c10 */ /* 0x000fce000fffe0ff */
.L_x_326:
        /* <DEDUP_REMOVED lines=40> */
[----:B------:R-:W-:Y:S02]  /*1b80*/  ISETP.NE.AND P0, PT, R16, 0x20, PT ;  /* 0x000000201000780c */ /* 0x000fe40003f05270 */
[----:B------:R-:W-:Y:S01]  /*1b90*/  LOP3.LUT R7, R5, 0x40, RZ, 0xfc, !PT ;  /* 0x0000004005077812 */ /* 0x000fe200078efcff */
[----:B--2---:R-:W-:Y:S01]  /*1ba0*/  FADD R8, R8, R12 ;  /* 0x0000000c08087221 */ /* 0x004fe20000000000 */
[----:B------:R-:W-:Y:S01]  /*1bb0*/  FADD R9, R9, R13 ;  /* 0x0000000d09097221 */ /* 0x000fe20000000000 */
[----:B------:R-:W-:Y:S01]  /*1bc0*/  FADD R10, R10, R14 ;  /* 0x0000000e0a0a7221 */ /* 0x000fe20000000000 */
[----:B------:R-:W-:-:S05]  /*1bd0*/  FADD R11, R11, R15 ;  /* 0x0000000f0b0b7221 */ /* 0x000fca0000000000 */
[----:B------:R1:W-:Y:S02]  /*1be0*/  STG.E.128 desc[UR14][R18.64+0x200], R8 ;  /* 0x0002000812007986 */ /* 0x0003e4000c101d0e */
        /* <DEDUP_REMOVED lines=9> */
.L_x_324:
[----:B------:R-:W-:Y:S05]  /*1c80*/  BSYNC.RECONVERGENT B1 ;  /* 0x0000000000017941 */ /* 0x000fea0003800200 */
.L_x_323:
[----:B------:R-:W-:-:S13]  /*1c90*/  ISETP.GE.U32.AND P0, PT, R4, 0x60, PT ;  /* 0x000000600400780c */ /* 0x000fda0003f06070 */
[----:B------:R-:W-:Y:S05]  /*1ca0*/  @!P0 BRA `(.L_x_322) ;  /* 0x0000000000848947 */ /* 0x000fea0003800000 */
.L_x_325:
[----:B---3--:R-:W-:-:S04]  /*1cb0*/  IMAD.WIDE.U32 R24, R7, 0x10, R22 ;  /* 0x0000001007187825 */ /* 0x008fc800078e0016 */
[----:B------:R-:W-:Y:S01]  /*1cc0*/  IMAD.WIDE.U32 R26, R7, 0x10, R20 ;  /* 0x00000010071a7825 */ /* 0x000fe200078e0014 */
[----:B012---:R-:W2:Y:S04]  /*1cd0*/  LDG.E.128 R8, desc[UR14][R24.64] ;  /* 0x0000000e18087981 */ /* 0x007ea8000c1e1d00 */
        /* <DEDUP_REMOVED lines=21> */
[----:B0-----:R-:W2:Y:S01]  /*1e30*/  LDG.E.128 R12, desc[UR14][R26.64+0x600] ;  /* 0x0006000e1a0c7981 */ /* 0x001ea2000c1e1d00 */
[----:B------:R-:W-:-:S04]  /*1e40*/  IADD3 R7, PT, PT, R7, 0x80, RZ ;  /* 0x0000008007077810 */ /* 0x000fc80007ffe0ff */
[----:B------:R-:W-:Y:S01]  /*1e50*/  ISETP.GE.AND P0, PT, R7, UR16, PT ;  /* 0x0000001007007c0c */ /* 0x000fe2000bf06270 */
[----:B--2---:R-:W-:Y:S01]  /*1e60*/  FADD R8, R8, R12 ;  /* 0x0000000c08087221 */ /* 0x004fe20000000000 */
[----:B------:R-:W-:Y:S01]  /*1e70*/  FADD R9, R9, R13 ;  /* 0x0000000d09097221 */ /* 0x000fe20000000000 */
[----:B------:R-:W-:Y:S01]  /*1e80*/  FADD R10, R10, R14 ;  /* 0x0000000e0a0a7221 */ /* 0x000fe20000000000 */
[----:B------:R-:W-:-:S05]  /*1e90*/  FADD R11, R11, R15 ;  /* 0x0000000f0b0b7221 */ /* 0x000fca0000000000 */
[----:B------:R3:W-:Y:S04]  /*1ea0*/  STG.E.128 desc[UR14][R24.64+0x600], R8 ;  /* 0x0006000818007986 */ /* 0x0007e8000c101d0e */
[----:B------:R-:W-:Y:S05]  /*1eb0*/  @!P0 BRA `(.L_x_325) ;  /* 0xfffffffc007c8947 */ /* 0x000fea000383ffff */
.L_x_322:
[----:B------:R-:W-:Y:S05]  /*1ec0*/  BSYNC.RECONVERGENT B0 ;  /* 0x0000000000007941 */ /* 0x000fea0003800200 */
.L_x_321:
[----:B------:R-:W-:-:S04]  /*1ed0*/  LEA.HI R3, R2, R3, RZ, 0x1b ;  /* 0x0000000302037211 */ /* 0x000fc800078fd8ff */
[----:B------:R-:W-:-:S13]  /*1ee0*/  ISETP.GE.AND P0, PT, R3, R0, PT ;  /* 0x000000000300720c */ /* 0x000fda0003f06270 */
[----:B------:R-:W-:Y:S05]  /*1ef0*/  @!P0 BRA `(.L_x_326) ;  /* 0xfffffff800808947 */ /* 0x000fea000383ffff */
[----:B------:R-:W-:Y:S05]  /*1f00*/  EXIT ;  /* 0x000000000000794d */ /* 0x000fea0003800000 */
.L_x_327:
        /* <DEDUP_REMOVED lines=15> */
.L_x_692:


//--------------------- .text._ZN18transformer_engine16context_parallel26thd_grad_correction_kernelIfNS0_11CopyFunctorENS0_12EmptyFunctorELi0ELi32EEEvPT_S5_Piiii --------------------------
	.section	.text._ZN18transformer_engine16context_parallel26thd_grad_correction_kernelIfNS0_11CopyFunctorENS0_12EmptyFunctorELi0ELi32EEEvPT_S5_Piiii,"ax",@progbits
	.align	128
        .global         _ZN18transformer_engine16context_parallel26thd_grad_correction_kernelIfNS0_11CopyFunctorENS0_12EmptyFunctorELi0ELi32EEEvPT_S5_Piiii
        .type           _ZN18transformer_engine16context_parallel26thd_grad_correction_kernelIfNS0_11CopyFunctorENS0_12EmptyFunctorELi0ELi32EEEvPT_S5_Piiii,@function
        .size           _ZN18transformer_engine16context_parallel26thd_grad_correction_kernelIfNS0_11CopyFunctorENS0_12EmptyFunctorELi0ELi32EEEvPT_S5_Piiii,(.L_x_693 - _ZN18transformer_engine16context_parallel26thd_grad_correction_kernelIfNS0_11CopyFunctorENS0_12EmptyFunctorELi0ELi32EEEvPT_S5_Piiii)
        .other          _ZN18transformer_engine16context_parallel26thd_grad_correction_kernelIfNS0_11CopyFunctorENS0_12EmptyFunctorELi0ELi32EEEvPT_S5_Piiii,@"STO_CUDA_ENTRY STV_DEFAULT"
_ZN18transformer_engine16context_parallel26thd_grad_correction_kernelIfNS0_11CopyFunctorENS0_12EmptyFunctorELi0ELi32EEEvPT_S5_Piiii:
.text._ZN18transformer_engine16context_parallel26thd_grad_correction_kernelIfNS0_11CopyFunctorENS0_12EmptyFunctorELi0ELi32EEEvPT_S5_Piiii:
        /* <DEDUP_REMOVED lines=13> */
.L_x_330:
        /* <DEDUP_REMOVED lines=9> */
.L_x_329:
[----:B------:R-:W-:Y:S05]  /*0160*/  BSYNC.RECONVERGENT B0 ;  /* 0x0000000000007941 */ /* 0x000fea0003800200 */
.L_x_328:
        /* <DEDUP_REMOVED lines=36> */
.L_x_343:
[----:B0-----:R-:W0:Y:S01]  /*03b0*/  S2R R6, SR_CgaCtaId ;  /* 0x0000000000067919 */ /* 0x001e220000008800 */
[----:B------:R-:W1:Y:S01]  /*03c0*/  LDCU UR8, c[0x0][0x398] ;  /* 0x00007300ff0877ac */ /* 0x000e620008000800 */
[----:B------:R-:W-:Y:S01]  /*03d0*/  MOV R5, 0x400 ;  /* 0x0000040000057802 */ /* 0x000fe20000000f00 */
[----:B------:R-:W-:Y:S01]  /*03e0*/  BSSY.RECONVERGENT B0, `(.L_x_332) ;  /* 0x000000e000007945 */ /* 0x000fe20003800200 */
[----:B------:R-:W-:Y:S02]  /*03f0*/  IMAD.MOV.U32 R4, RZ, RZ, 0x1 ;  /* 0x00000001ff047424 */ /* 0x000fe400078e00ff */
[----:B0-----:R-:W-:Y:S01]  /*0400*/  LEA R9, R6, R5, 0x18 ;  /* 0x0000000506097211 */ /* 0x001fe200078ec0ff */
[----:B-1----:R-:W-:-:S07]  /*0410*/  IMAD.U32 R5, RZ, RZ, UR8 ;  /* 0x00000008ff057e24 */ /* 0x002fce000f8e00ff */
.L_x_333:
        /* <DEDUP_REMOVED lines=11> */
.L_x_332:
        /* <DEDUP_REMOVED lines=48> */
.L_x_337:
[----:B------:R-:W-:Y:S05]  /*07d0*/  BSYNC.RECONVERGENT B1 ;  /* 0x0000000000017941 */ /* 0x000fea0003800200 */
.L_x_336:
        /* <DEDUP_REMOVED lines=31> */
.L_x_340:
        /* <DEDUP_REMOVED lines=43> */
.L_x_339:
[----:B------:R-:W-:Y:S05]  /*0c80*/  BSYNC.RECONVERGENT B1 ;  /* 0x0000000000017941 */ /* 0x000fea0003800200 */
.L_x_338:
        /* <DEDUP_REMOVED lines=30> */
.L_x_342:
[----:B------:R-:W-:Y:S05]  /*0e70*/  BSYNC.RECONVERGENT B1 ;  /* 0x0000000000017941 */ /* 0x000fea0003800200 */
.L_x_341:
        /* <DEDUP_REMOVED lines=10> */
.L_x_335:
[----:B------:R-:W-:Y:S05]  /*0f20*/  BSYNC.RECONVERGENT B0 ;  /* 0x0000000000007941 */ /* 0x000fea0003800200 */
.L_x_334:
[----:B------:R-:W-:-:S05]  /*0f30*/  IMAD.U32 R4, RZ, RZ, UR10 ;  /* 0x0000000aff047e24 */ /* 0x000fca000f8e00ff */
[----:B------:R-:W-:-:S04]  /*0f40*/  LEA.HI R3, R4, R3, RZ, 0x1b ;  /* 0x0000000304037211 */ /* 0x000fc800078fd8ff */
[----:B------:R-:W-:-:S13]  /*0f50*/  ISETP.GE.AND P0, PT, R3, R0, PT ;  /* 0x000000000300720c */ /* 0x000fda0003f06270 */
[----:B------:R-:W-:Y:S05]  /*0f60*/  @!P0 BRA `(.L_x_343) ;  /* 0xfffffff400108947 */ /* 0x000fea000383ffff */
[----:B------:R-:W-:Y:S05]  /*0f70*/  EXIT ;  /* 0x000000000000794d */ /* 0x000fea0003800000 */
.L_x_331:
[----:B------:R-:W1:Y:S01]  /*0f80*/  LDS R7, [UR9] ;  /* 0x00000009ff077984 */ /* 0x000e620008000800 */
[----:B0-----:R-:W-:Y:S02]  /*0f90*/  LOP3.LUT R6, RZ, R2, RZ, 0x33, !PT ;  /* 0x00000002ff067212 */ /* 0x001fe400078e33ff */
[----:B------:R-:W-:-:S03]  /*0fa0*/  LOP3.LUT R4, R2, 0x60, RZ, 0xfc, !PT ;  /* 0x0000006002047812 */ /* 0x000fc600078efcff */
[----:B------:R-:W-:-:S05]  /*0fb0*/  VIADD R6, R6, UR15 ;  /* 0x0000000f06067c36 */ /* 0x000fca0008000000 */
[----:B------:R-:W-:-:S07]  /*0fc0*/  LOP3.LUT R5, R6, 0x60, RZ, 0xc0, !PT ;  /* 0x0000006006057812 */ /* 0x000fce00078ec0ff */
.L_x_349:
        /* <DEDUP_REMOVED lines=44> */
.L_x_347:
[----:B------:R-:W-:Y:S05]  /*1290*/  BSYNC.RECONVERGENT B1 ;  /* 0x0000000000017941 */ /* 0x000fea0003800200 */
.L_x_346:
[----:B------:R-:W-:-:S13]  /*12a0*/  ISETP.GE.U32.AND P0, PT, R6, 0x60, PT ;  /* 0x000000600600780c */ /* 0x000fda0003f06070 */
[----:B------:R-:W-:Y:S05]  /*12b0*/  @!P0 BRA `(.L_x_345) ;  /* 0x0000000000348947 */ /* 0x000fea0003800000 */
.L_x_348:
        /* <DEDUP_REMOVED lines=13> */
.L_x_345:
[----:B------:R-:W-:Y:S05]  /*1390*/  BSYNC.RECONVERGENT B0 ;  /* 0x0000000000007941 */ /* 0x000fea0003800200 */
.L_x_344:
[----:B0123--:R-:W-:-:S05]  /*13a0*/  IMAD.U32 R8, RZ, RZ, UR10 ;  /* 0x0000000aff087e24 */ /* 0x00ffca000f8e00ff */
[----:B------:R-:W-:-:S04]  /*13b0*/  LEA.HI R3, R8, R3, RZ, 0x1b ;  /* 0x0000000308037211 */ /* 0x000fc800078fd8ff */
[----:B------:R-:W-:-:S13]  /*13c0*/  ISETP.GE.AND P0, PT, R3, R0, PT ;  /* 0x000000000300720c */ /* 0x000fda0003f06270 */
[----:B------:R-:W-:Y:S05]  /*13d0*/  @!P0 BRA `(.L_x_349) ;  /* 0xfffffff800fc8947 */ /* 0x000fea000383ffff */
[----:B------:R-:W-:Y:S05]  /*13e0*/  EXIT ;  /* 0x000000000000794d */ /* 0x000fea0003800000 */
.L_x_350:
        /* <DEDUP_REMOVED lines=9> */
.L_x_693:


//--------------------- .text._ZN18transformer_engine16context_parallel26thd_grad_correction_kernelIfNS0_10AddFunctorIfEENS0_12EmptyFunctorELi0ELi32EEEvPT_S6_Piiii --------------------------
	.section	.text._ZN18transformer_engine16context_parallel26thd_grad_correction_kernelIfNS0_10AddFunctorIfEENS0_12EmptyFunctorELi0ELi32EEEvPT_S6_Piiii,"ax",@progbits
	.align	128
        .global         _ZN18transformer_engine16context_parallel26thd_grad_correction_kernelIfNS0_10AddFunctorIfEENS0_12EmptyFunctorELi0ELi32EEEvPT_S6_Piiii
        .type           _ZN18transformer_engine16context_parallel26thd_grad_correction_kernelIfNS0_10AddFunctorIfEENS0_12EmptyFunctorELi0ELi32EEEvPT_S6_Piiii,@function
        .size           _ZN18transformer_engine16context_parallel26thd_grad_correction_kernelIfNS0_10AddFunctorIfEENS0_12EmptyFunctorELi0ELi32EEEvPT_S6_Piiii,(.L_x_694 - _ZN18transformer_engine16context_parallel26thd_grad_correction_kernelIfNS0_10AddFunctorIfEENS0_12EmptyFunctorELi0ELi32EEEvPT_S6_Piiii)
        .other          _ZN18transformer_engine16context_parallel26thd_grad_correction_kernelIfNS0_10AddFunctorIfEENS0_12EmptyFunctorELi0ELi32EEEvPT_S6_Piiii,@"STO_CUDA_ENTRY STV_DEFAULT"
_ZN18transformer_engine16context_parallel26thd_grad_correction_kernelIfNS0_10AddFunctorIfEENS0_12EmptyFunctorELi0ELi32EEEvPT_S6_Piiii:
.text._ZN18transformer_engine16context_parallel26thd_grad_correction_kernelIfNS0_10AddFunctorIfEENS0_12EmptyFunctorELi0ELi32EEEvPT_S6_Piiii:
        /* <DEDUP_REMOVED lines=13> */
.L_x_353:
        /* <DEDUP_REMOVED lines=9> */
.L_x_352:
[----:B------:R-:W-:Y:S05]  /*0160*/  BSYNC.RECONVERGENT B0 ;  /* 0x0000000000007941 */ /* 0x000fea0003800200 */
.L_x_351:
        /* <DEDUP_REMOVED lines=35> */
.L_x_366:
[----:B-1-3--:R-:W1:Y:S01]  /*03a0*/  S2R R7, SR_CgaCtaId ;  /* 0x0000000000077919 */ /* 0x00ae620000008800 */
[----:B--2---:R-:W2:Y:S01]  /*03b0*/  LDCU UR6, c[0x0][0x398] ;  /* 0x00007300ff0677ac */ /* 0x004ea20008000800 */
[----:B0-----:R-:W-:Y:S01]  /*03c0*/  MOV R6, 0x400 ;  /* 0x0000040000067802 */ /* 0x001fe20000000f00 */
[----:B------:R-:W-:Y:S01]  /*03d0*/  HFMA2 R4, -RZ, RZ, 0, 5.9604644775390625e-08 ;  /* 0x00000001ff047431 */ /* 0x000fe200000001ff */
[----:B------:R-:W-:Y:S02]  /*03e0*/  BSSY.RECONVERGENT B0, `(.L_x_355) ;  /* 0x000000d000007945 */ /* 0x000fe40003800200 */
[----:B-1----:R-:W-:Y:S02]  /*03f0*/  LEA R9, R7, R6, 0x18 ;  /* 0x0000000607097211 */ /* 0x002fe400078ec0ff */
[----:B--2---:R-:W-:-:S07]  /*0400*/  MOV R7, UR6 ;  /* 0x0000000600077c02 */ /* 0x004fce0008000f00 */
.L_x_356:
        /* <DEDUP_REMOVED lines=11> */
.L_x_355:
[----:B------:R-:W-:Y:S01]  /*04c0*/  ISETP.GE.AND P0, PT, R5, UR16, PT ;  /* 0x0000001005007c0c */ /* 0x000fe2000bf06270 */
[----:B------:R-:W-:Y:S01]  /*04d0*/  BSSY.RECONVERGENT B0, `(.L_x_357) ;  /* 0x000013b000007945 */ /* 0x000fe20003800200 */
[----:B------:R-:W-:-:S11]  /*04e0*/  LEA R8, R4, R9, 0x2 ;  /* 0x0000000904087211 */ /* 0x000fd600078e10ff */
        /* <DEDUP_REMOVED lines=58> */
.L_x_360:
[----:B------:R-:W-:Y:S05]  /*0890*/  BSYNC.RECONVERGENT B1 ;  /* 0x0000000000017941 */ /* 0x000fea0003800200 */
.L_x_359:
        /* <DEDUP_REMOVED lines=32> */
.L_x_363:
        /* <DEDUP_REMOVED lines=122> */
.L_x_362:
[----:B------:R-:W-:Y:S05]  /*1240*/  BSYNC.RECONVERGENT B1 ;  /* 0x0000000000017941 */ /* 0x000fea0003800200 */
.L_x_361:
        /* <DEDUP_REMOVED lines=68> */
.L_x_365:
[----:B------:R-:W-:Y:S05]  /*1690*/  BSYNC.RECONVERGENT B1 ;  /* 0x0000000000017941 */ /* 0x000fea0003800200 */
.L_x_364:
        /* <DEDUP_REMOVED lines=30> */
.L_x_358:
[----:B------:R-:W-:Y:S05]  /*1880*/  BSYNC.RECONVERGENT B0 ;  /* 0x0000000000007941 */ /* 0x000fea0003800200 */
.L_x_357:
[----:B------:R-:W-:-:S04]  /*1890*/  LEA.HI R3, R2, R3, RZ, 0x1b ;  /* 0x0000000302037211 */ /* 0x000fc800078fd8ff */
[----:B------:R-:W-:-:S13]  /*18a0*/  ISETP.GE.AND P0, PT, R3, R0, PT ;  /* 0x000000000300720c */ /* 0x000fda0003f06270 */
[----:B------:R-:W-:Y:S05]  /*18b0*/  @!P0 BRA `(.L_x_366) ;  /* 0xffffffe800b88947 */ /* 0x000fea000383ffff */
[----:B------:R-:W-:Y:S05]  /*18c0*/  EXIT ;  /* 0x000000000000794d */ /* 0x000fea0003800000 */
.L_x_354:
[----:B0-----:R-:W0:Y:S01]  /*18d0*/  LDS R6, [UR8] ;  /* 0x00000008ff067984 */ /* 0x001e220008000800 */
[----:B------:R-:W-:-:S04]  /*18e0*/  LOP3.LUT R4, RZ, R5, RZ, 0x33, !PT ;  /* 0x00000005ff047212 */ /* 0x000fc800078e33ff */
[----:B------:R-:W-:-:S07]  /*18f0*/  IADD3 R4, PT, PT, R4, UR16, RZ ;  /* 0x0000001004047c10 */ /* 0x000fce000fffe0ff */
.L_x_372:
        /* <DEDUP_REMOVED lines=56> */
.L_x_370:
[----:B------:R-:W-:Y:S05]  /*1c80*/  BSYNC.RECONVERGENT B1 ;  /* 0x0000000000017941 */ /* 0x000fea0003800200 */
.L_x_369:
[----:B------:R-:W-:-:S13]  /*1c90*/  ISETP.GE.U32.AND P0, PT, R4, 0x60, PT ;  /* 0x000000600400780c */ /* 0x000fda0003f06070 */
[----:B------:R-:W-:Y:S05]  /*1ca0*/  @!P0 BRA `(.L_x_368) ;  /* 0x0000000000848947 */ /* 0x000fea0003800000 */
.L_x_371:
        /* <DEDUP_REMOVED lines=33> */
.L_x_368:
[----:B------:R-:W-:Y:S05]  /*1ec0*/  BSYNC.RECONVERGENT B0 ;  /* 0x0000000000007941 */ /* 0x000fea0003800200 */
.L_x_367:
[----:B------:R-:W-:-:S04]  /*1ed0*/  LEA.HI R3, R2, R3, RZ, 0x1b ;  /* 0x0000000302037211 */ /* 0x000fc800078fd8ff */
[----:B------:R-:W-:-:S13]  /*1ee0*/  ISETP.GE.AND P0, PT, R3, R0, PT ;  /* 0x000000000300720c */ /* 0x000fda0003f06270 */
[----:B------:R-:W-:Y:S05]  /*1ef0*/  @!P0 BRA `(.L_x_372) ;  /* 0xfffffff800808947 */ /* 0x000fea000383ffff */
[----:B------:R-:W-:Y:S05]  /*1f00*/  EXIT ;  /* 0x000000000000794d */ /* 0x000fea0003800000 */
.L_x_373:
        /* <DEDUP_REMOVED lines=15> */
.L_x_694:


//--------------------- .text._ZN18transformer_engine16context_parallel25thd_out_correction_kernelI13__nv_bfloat16Li0ELi16ELb0EEEvPT_S4_PfS5_Piiiiii --------------------------
	.section	.text._ZN18transformer_engine16context_parallel25thd_out_correction_kernelI13__nv_bfloat16Li0ELi16ELb0EEEvPT_S4_PfS5_Piiiiii,"ax",@progbits
	.align	128
        .global         _ZN18transformer_engine16context_parallel25thd_out_correction_kernelI13__nv_bfloat16Li0ELi16ELb0EEEvPT_S4_PfS5_Piiiiii
        .type           _ZN18transformer_engine16context_parallel25thd_out_correction_kernelI13__nv_bfloat16Li0ELi16ELb0EEEvPT_S4_PfS5_Piiiiii,@function
        .size           _ZN18transformer_engine16context_parallel25thd_out_correction_kernelI13__nv_bfloat16Li0ELi16ELb0EEEvPT_S4_PfS5_Piiiiii,(.L_x_695 - _ZN18transformer_engine16context_parallel25thd_out_correction_kernelI13__nv_bfloat16Li0ELi16ELb0EEEvPT_S4_PfS5_Piiiiii)
        .other          _ZN18transformer_engine16context_parallel25thd_out_correction_kernelI13__nv_bfloat16Li0ELi16ELb0EEEvPT_S4_PfS5_Piiiiii,@"STO_CUDA_ENTRY STV_DEFAULT"
_ZN18transformer_engine16context_parallel25thd_out_correction_kernelI13__nv_bfloat16Li0ELi16ELb0EEEvPT_S4_PfS5_Piiiiii:
.text._ZN18transformer_engine16context_parallel25thd_out_correction_kernelI13__nv_bfloat16Li0ELi16ELb0EEEvPT_S4_PfS5_Piiiiii:
        /* <DEDUP_REMOVED lines=13> */
.L_x_376:
[----:B0-2---:R-:W-:-:S06]  /*00d0*/  IMAD.WIDE R2, R7, 0x4, R4 ;  /* 0x0000000407027825 */ /* 0x005fcc00078e0204 */
[----:B------:R-:W2:Y:S01]  /*00e0*/  LDG.E R2, desc[UR12][R2.64] ;  /* 0x0000000c02027981 */ /* 0x000ea2000c1e1900 */
[----:B------:R-:W-:Y:S02]  /*00f0*/  IMAD R9, R7, 0x4, R0 ;  /* 0x0000000407097824 */ /* 0x000fe400078e0200 */
[----:B-1----:R-:W-:-:S05]  /*0100*/  IMAD.IADD R7, R8, 0x1, R7 ;  /* 0x0000000108077824 */ /* 0x002fca00078e0207 */
[----:B------:R-:W-:Y:S01]  /*0110*/  ISETP.GT.AND P0, PT, R7, UR8, PT ;  /* 0x0000000807007c0c */ /* 0x000fe2000bf04270 */
[----:B--2---:R0:W-:-:S12]  /*0120*/  STS [R9], R2 ;  /* 0x0000000209007388 */ /* 0x0041d80000000800 */
[----:B------:R-:W-:Y:S05]  /*0130*/  @!P0 BRA `(.L_x_376) ;  /* 0xfffffffc00e48947 */ /* 0x000fea000383ffff */
.L_x_375:
[----:B------:R-:W-:Y:S05]  /*0140*/  BSYNC.RECONVERGENT B0 ;  /* 0x0000000000007941 */ /* 0x000fea0003800200 */
.L_x_374:
[----:B------:R-:W1:Y:S08]  /*0150*/  S2UR UR5, SR_CgaCtaId ;  /* 0x00000000000579c3 */ /* 0x000e700000008800 */
[----:B------:R-:W-:Y:S06]  /*0160*/  BAR.SYNC.DEFER_BLOCKING 0x0 ;  /* 0x0000000000007b1d */ /* 0x000fec0000010000 */
[----:B------:R-:W-:-:S02]  /*0170*/  UMOV UR4, 0x400 ;  /* 0x0000040000047882 */ /* 0x000fc40000000000 */
[----:B------:R-:W0:Y:S01]  /*0180*/  LDC R3, c[0x0][0x360] ;  /* 0x0000d800ff037b82 */ /* 0x000e220000000800 */
[----:B-1----:R-:W-:Y:S01]  /*0190*/  ULEA UR4, UR5, UR4, 0x18 ;  /* 0x0000000405047291 */ /* 0x002fe2000f8ec0ff */
[----:B------:R-:W1:Y:S03]  /*01a0*/  LDCU UR5, c[0x0][0x370] ;  /* 0x00006e00ff0577ac */ /* 0x000e660008000800 */
[----:B------:R-:W-:-:S09]  /*01b0*/  ULEA UR4, UR8, UR4, 0x2 ;  /* 0x0000000408047291 */ /* 0x000fd2000f8e10ff */
[----:B------:R-:W2:Y:S02]  /*01c0*/  LDS R0, [UR4] ;  /* 0x00000004ff007984 */ /* 0x000ea40008000800 */
[----:B------:R-:W0:Y:S02]  /*01d0*/  S2UR UR4, SR_CTAID.X ;  /* 0x00000000000479c3 */ /* 0x000e240000002500 */
[----:B0-----:R-:W-:-:S05]  /*01e0*/  IMAD R2, R3, UR4, R6 ;  /* 0x0000000403027c24 */ /* 0x001fca000f8e0206 */
[----:B------:R-:W-:Y:S01]  /*01f0*/  SHF.R.U32.HI R5, RZ, 0x4, R2 ;  /* 0x00000004ff057819 */ /* 0x000fe20000011602 */
[----:B-1----:R-:W-:-:S03]  /*0200*/  IMAD R2, R3, UR5, RZ ;  /* 0x0000000503027c24 */ /* 0x002fc6000f8e02ff */
[----:B--2---:R-:W-:-:S13]  /*0210*/  ISETP.GE.AND P0, PT, R5, R0, PT ;  /* 0x000000000500720c */ /* 0x004fda0003f06270 */
[----:B------:R-:W-:Y:S05]  /*0220*/  @P0 EXIT ;  /* 0x000000000000094d */ /* 0x000fea0003800000 */
[----:B------:R-:W0:Y:S01]  /*0230*/  S2UR UR14, SR_CTAID.Y ;  /* 0x00000000000e79c3 */ /* 0x000e220000002600 */
[----:B------:R-:W1:Y:S01]  /*0240*/  LDCU.64 UR10, c[0x0][0x3b0] ;  /* 0x00007600ff0a77ac */ /* 0x000e620008000a00 */
[----:B------:R-:W-:Y:S01]  /*0250*/  LOP3.LUT R3, R6, 0xf, RZ, 0xc0, !PT ;  /* 0x0000000f06037812 */ /* 0x000fe200078ec0ff */
[----:B------:R-:W2:Y:S01]  /*0260*/  LDCU UR4, c[0x0][0x3ac] ;  /* 0x00007580ff0477ac */ /* 0x000ea20008000800 */
[----:B------:R-:W3:Y:S01]  /*0270*/  LDCU UR6, c[0x0][0x3b8] ;  /* 0x00007700ff0677ac */ /* 0x000ee20008000800 */
[----:B------:R-:W-:Y:S01]  /*0280*/  UISETP.GT.AND UP0, UPT, UR8, 0x1, UPT ;  /* 0x000000010800788c */ /* 0x000fe2000bf04270 */
[----:B------:R-:W4:Y:S01]  /*0290*/  LDCU UR15, c[0x0][0x374] ;  /* 0x00006e80ff0f77ac */ /* 0x000f220008000800 */
[----:B-1----:R-:W-:Y:S02]  /*02a0*/  USHF.R.S32.HI UR5, URZ, 0x1f, UR11 ;  /* 0x0000001fff057899 */ /* 0x002fe4000801140b */
[----:B------:R-:W-:Y:S02]  /*02b0*/  USHF.R.S32.HI UR7, URZ, 0x1f, UR10 ;  /* 0x0000001fff077899 */ /* 0x000fe4000801140a */
[----:B--2---:R-:W-:-:S02]  /*02c0*/  USHF.R.S32.HI UR4, URZ, 0x1f, UR4 ;  /* 0x0000001fff047899 */ /* 0x004fc40008011404 */
[----:B------:R-:W-:Y:S02]  /*02d0*/  USHF.R.S32.HI UR11, URZ, 0x3, UR10 ;  /* 0x00000003ff0b7899 */ /* 0x000fe4000801140a */
[----:B---3--:R-:W-:Y:S01]  /*02e0*/  USHF.R.S32.HI UR6, URZ, 0x1f, UR6 ;  /* 0x0000001fff067899 */ /* 0x008fe20008011406 */
[----:B0---4-:R-:W-:Y:S11]  /*02f0*/  BRA.U UP0, `(.L_x_377) ;  /* 0x0000000500f87547 */ /* 0x011ff6000b800000 */
.L_x_383:
[----:B0-----:R-:W0:Y:S02]  /*0300*/  LDCU UR8, c[0x0][0x3ac] ;  /* 0x00007580ff0877ac */ /* 0x001e240008000800 */
[----:B0-----:R-:W-:-:S09]  /*0310*/  UISETP.GE.AND UP0, UPT, UR14, UR8, UPT ;  /* 0x000000080e00728c */ /* 0x001fd2000bf06270 */
[----:B------:R-:W-:Y:S05]  /*0320*/  BRA.U UP0, `(.L_x_378) ;  /* 0x0000000500dc7547 */ /* 0x000fea000b800000 */
[----:B------:R-:W0:Y:S01]  /*0330*/  S2UR UR9, SR_CgaCtaId ;  /* 0x00000000000979c3 */ /* 0x000e220000008800 */
[----:B------:R-:W-:Y:S01]  /*0340*/  UMOV UR8, 0x400 ;  /* 0x0000040000087882 */ /* 0x000fe20000000000 */
[----:B------:R-:W-:Y:S01]  /*0350*/  IMAD.U32 R23, RZ, RZ, UR14 ;  /* 0x0000000eff177e24 */ /* 0x000fe2000f8e00ff */
[----:B0-----:R-:W-:-:S09]  /*0360*/  ULEA UR8, UR9, UR8, 0x18 ;  /* 0x0000000809087291 */ /* 0x001fd2000f8ec0ff */
[----:B------:R-:W0:Y:S02]  /*0370*/  LDS R6, [UR8] ;  /* 0x00000008ff067984 */ /* 0x000e240008000800 */
[----:B0-----:R-:W-:-:S04]  /*0380*/  IADD3 R6, PT, PT, -R6, R5, RZ ;  /* 0x0000000506067210 */ /* 0x001fc80007ffe1ff */
[----:B------:R-:W-:-:S07]  /*0390*/  SHF.R.S32.HI R7, RZ, 0x1f, R6 ;  /* 0x0000001fff077819 */ /* 0x000fce0000011406 */
.L_x_382:
[----:B0-----:R-:W0:Y:S01]  /*03a0*/  LDCU.64 UR20, c[0x0][0x3b0] ;  /* 0x00007600ff1477ac */ /* 0x001e220008000a00 */
[----:B------:R-:W-:Y:S01]  /*03b0*/  SHF.R.S32.HI R9, RZ, 0x1f, R23 ;  /* 0x0000001fff097819 */ /* 0x000fe20000011417 */
[----:B------:R-:W1:Y:S01]  /*03c0*/  LDCU UR8, c[0x0][0x3b8] ;  /* 0x00007700ff0877ac */ /* 0x000e620008000800 */
[----:B------:R-:W2:Y:S03]  /*03d0*/  LDCU.128 UR16, c[0x0][0x390] ;  /* 0x00007200ff1077ac */ /* 0x000ea60008000c00 */
[----:B0-----:R-:W-:Y:S02]  /*03e0*/  IMAD R4, R9, UR21, RZ ;  /* 0x0000001509047c24 */ /* 0x001fe4000f8e02ff */
[----:B------:R-:W-:-:S04]  /*03f0*/  IMAD.WIDE.U32 R12, R23, UR21, R6 ;  /* 0x00000015170c7c25 */ /* 0x000fc8000f8e0006 */
[----:B-1----:R-:W-:Y:S02]  /*0400*/  IMAD R8, R9, UR8, RZ ;  /* 0x0000000809087c24 */ /* 0x002fe4000f8e02ff */
[C---:B------:R-:W-:Y:S01]  /*0410*/  IMAD R15, R23.reuse, UR5, R4 ;  /* 0x00000005170f7c24 */ /* 0x040fe2000f8e0204 */
[----:B--2---:R-:W-:Y:S01]  /*0420*/  LEA R14, P1, R12, UR16, 0x2 ;  /* 0x000000100c0e7c11 */ /* 0x004fe2000f8210ff */
[----:B------:R-:W-:Y:S01]  /*0430*/  IMAD.WIDE.U32 R10, R23, UR8, R6 ;  /* 0x00000008170a7c25 */ /* 0x000fe2000f8e0006 */
[----:B------:R-:W0:Y:S02]  /*0440*/  LDCU UR8, c[0x0][0x3ac] ;  /* 0x00007580ff0877ac */ /* 0x000e240008000800 */
[----:B------:R-:W-:Y:S01]  /*0450*/  IADD3 R13, PT, PT, R13, R15, RZ ;  /* 0x0000000f0d0d7210 */ /* 0x000fe20007ffe0ff */
[----:B------:R-:W-:Y:S01]  /*0460*/  IMAD R17, R23, UR6, R8 ;  /* 0x0000000617117c24 */ /* 0x000fe2000f8e0208 */
[----:B------:R-:W-:Y:S02]  /*0470*/  LEA R16, P0, R10, UR18, 0x2 ;  /* 0x000000120a107c11 */ /* 0x000fe4000f8010ff */
[----:B------:R-:W-:Y:S01]  /*0480*/  LEA.HI.X R15, R12, UR17, R13, 0x2, P1 ;  /* 0x000000110c0f7c11 */ /* 0x000fe200088f140d */
[----:B------:R-:W-:-:S05]  /*0490*/  IMAD.IADD R11, R11, 0x1, R17 ;  /* 0x000000010b0b7824 */ /* 0x000fca00078e0211 */
[----:B------:R-:W-:Y:S01]  /*04a0*/  LEA.HI.X R17, R10, UR19, R11, 0x2, P0 ;  /* 0x000000130a117c11 */ /* 0x000fe200080f140b */
[----:B------:R-:W2:Y:S04]  /*04b0*/  LDG.E R15, desc[UR12][R14.64] ;  /* 0x0000000c0e0f7981 */ /* 0x000ea8000c1e1900 */
[----:B------:R-:W2:Y:S01]  /*04c0*/  LDG.E R16, desc[UR12][R16.64] ;  /* 0x0000000c10107981 */ /* 0x000ea2000c1e1900 */
[----:B------:R-:W-:Y:S02]  /*04d0*/  IMAD.MOV.U32 R11, RZ, RZ, 0x3bbb989d ;  /* 0x3bbb989dff0b7424 */ /* 0x000fe400078e00ff */
[----:B------:R-:W-:Y:S01]  /*04e0*/  IMAD.MOV.U32 R13, RZ, RZ, 0x437c0000 ;  /* 0x437c0000ff0d7424 */ /* 0x000fe200078e00ff */
[----:B------:R-:W-:Y:S01]  /*04f0*/  ISETP.GE.AND P1, PT, R3, UR11, PT ;  /* 0x0000000b03007c0c */ /* 0x000fe2000bf26270 */
[----:B------:R-:W-:Y:S01]  /*0500*/  BSSY.RECONVERGENT B0, `(.L_x_379) ;  /* 0x0000058000007945 */ /* 0x000fe20003800200 */
[----:B--2---:R-:W-:-:S04]  /*0510*/  FADD R4, R16, -R15 ;  /* 0x8000000f10047221 */ /* 0x004fc80000000000 */
[----:B------:R-:W-:-:S04]  /*0520*/  FFMA.SAT R8, R4, R11, 0.5 ;  /* 0x3f00000004087423 */ /* 0x000fc8000000200b */
[----:B------:R-:W-:-:S04]  /*0530*/  FFMA.RM R10, R8, R13, 12582913 ;  /* 0x4b400001080a7423 */ /* 0x000fc8000000400d */
[----:B------:R-:W-:-:S04]  /*0540*/  FADD R11, R10, -12583039 ;  /* 0xcb40007f0a0b7421 */ /* 0x000fc80000000000 */
[----:B------:R-:W-:Y:S01]  /*0550*/  FFMA R11, R4, 1.4426950216293334961, -R11 ;  /* 0x3fb8aa3b040b7823 */ /* 0x000fe2000000080b */
[----:B------:R-:W-:-:S03]  /*0560*/  MOV R8, R23 ;  /* 0x0000001700087202 */ /* 0x000fc60000000f00 */
[----:B------:R-:W-:Y:S02]  /*0570*/  FFMA R11, R4, 1.925963033500011079e-08, R11 ;  /* 0x32a57060040b7823 */ /* 0x000fe4000000000b */
[----:B0-----:R-:W-:-:S04]  /*0580*/  IMAD.WIDE.U32 R8, R5, UR8, R8 ;  /* 0x0000000805087c25 */ /* 0x001fc8000f8e0008 */
[----:B------:R-:W0:Y:S01]  /*0590*/  MUFU.EX2 R11, R11 ;  /* 0x0000000b000b7308 */ /* 0x000e220000000800 */
[----:B------:R-:W-:Y:S02]  /*05a0*/  IMAD R9, R5, UR4, R9 ;  /* 0x0000000405097c24 */ /* 0x000fe4000f8e0209 */
[----:B------:R-:W-:Y:S02]  /*05b0*/  VIADD R23, R23, UR15 ;  /* 0x0000000f17177c36 */ /* 0x000fe40008000000 */
[----:B------:R-:W-:Y:S02]  /*05c0*/  IMAD R9, R9, UR20, RZ ;  /* 0x0000001409097c24 */ /* 0x000fe4000f8e02ff */
[----:B------:R-:W-:Y:S01]  /*05d0*/  IMAD.SHL.U32 R4, R10, 0x800000, RZ ;  /* 0x008000000a047824 */ /* 0x000fe200078e00ff */
[----:B------:R-:W-:Y:S01]  /*05e0*/  ISETP.GE.AND P0, PT, R23, UR8, PT ;  /* 0x0000000817007c0c */ /* 0x000fe2000bf06270 */
[C---:B------:R-:W-:Y:S02]  /*05f0*/  IMAD R13, R8.reuse, UR7, R9 ;  /* 0x00000007080d7c24 */ /* 0x040fe4000f8e0209 */
[----:B------:R-:W-:-:S04]  /*0600*/  IMAD.WIDE.U32 R8, R8, UR20, RZ ;  /* 0x0000001408087c25 */ /* 0x000fc8000f8e00ff */
[----:B0-----:R-:W-:Y:S01]  /*0610*/  FMUL R4, R4, R11 ;  /* 0x0000000b04047220 */ /* 0x001fe20000400000 */
[----:B------:R-:W-:Y:S06]  /*0620*/  @P1 BRA `(.L_x_380) ;  /* 0x0000000400141947 */ /* 0x000fec0003800000 */
[----:B------:R-:W0:Y:S01]  /*0630*/  LDCU.128 UR16, c[0x0][0x380] ;  /* 0x00007000ff1077ac */ /* 0x000e220008000c00 */
[----:B------:R-:W-:Y:S01]  /*0640*/  SHF.L.U32 R18, R8, 0x1, RZ ;  /* 0x0000000108127819 */ /* 0x000fe200000006ff */
[----:B------:R-:W-:Y:S02]  /*0650*/  IMAD.IADD R13, R9, 0x1, R13 ;  /* 0x00000001090d7824 */ /* 0x000fe400078e020d */
[----:B------:R-:W-:-:S03]  /*0660*/  IMAD.MOV.U32 R25, RZ, RZ, R3 ;  /* 0x000000ffff197224 */ /* 0x000fc600078e0003 */
[----:B------:R-:W-:Y:S02]  /*0670*/  SHF.L.U64.HI R8, R8, 0x1, R13 ;  /* 0x0000000108087819 */ /* 0x000fe4000001020d */
[C---:B0-----:R-:W-:Y:S02]  /*0680*/  IADD3 R16, P1, PT, R18.reuse, UR18, RZ ;  /* 0x0000001212107c10 */ /* 0x041fe4000ff3e0ff */
[----:B------:R-:W-:Y:S02]  /*0690*/  IADD3 R18, P2, PT, R18, UR16, RZ ;  /* 0x0000001012127c10 */ /* 0x000fe4000ff5e0ff */
[C---:B------:R-:W-:Y:S02]  /*06a0*/  IADD3.X R17, PT, PT, R8.reuse, UR19, RZ, P1, !PT ;  /* 0x0000001308117c10 */ /* 0x040fe40008ffe4ff */
[----:B------:R-:W-:-:S09]  /*06b0*/  IADD3.X R19, PT, PT, R8, UR17, RZ, P2, !PT ;  /* 0x0000001108137c10 */ /* 0x000fd200097fe4ff */
.L_x_381:
[----:B0-----:R-:W-:-:S06]  /*06c0*/  IMAD.WIDE.U32 R8, R25, 0x10, R16 ;  /* 0x0000001019087825 */ /* 0x001fcc00078e0010 */
[----:B------:R-:W2:Y:S01]  /*06d0*/  LDG.E.128 R8, desc[UR12][R8.64] ;  /* 0x0000000c08087981 */ /* 0x000ea2000c1e1d00 */
[----:B------:R-:W-:-:S05]  /*06e0*/  IMAD.WIDE.U32 R20, R25, 0x10, R18 ;  /* 0x0000001019147825 */ /* 0x000fca00078e0012 */
[----:B------:R-:W3:Y:S01]  /*06f0*/  LDG.E.128 R12, desc[UR12][R20.64] ;  /* 0x0000000c140c7981 */ /* 0x000ee2000c1e1d00 */
[----:B------:R-:W-:Y:S01]  /*0700*/  VIADD R25, R25, 0x10 ;  /* 0x0000001019197836 */ /* 0x000fe20000000000 */
[----:B--2---:R-:W-:Y:S02]  /*0710*/  HSETP2.BF16_V2.NEU.AND P3, P4, R8, RZ.H0_H0, PT ;  /* 0x200000ff08007234 */ /* 0x004fe40003c6d002 */
[----:B------:R-:W-:Y:S02]  /*0720*/  PRMT R22, R8, 0x7632, R22 ;  /* 0x0000763208167816 */ /* 0x000fe40000000016 */
[----:B------:R-:W-:Y:S02]  /*0730*/  HSETP2.BF16_V2.NEU.AND P1, P2, R9, RZ.H0_H0, PT ;  /* 0x200000ff09007234 */ /* 0x000fe40003a2d002 */
[----:B------:R-:W-:Y:S02]  /*0740*/  PRMT R24, R9, 0x7632, R24 ;  /* 0x0000763209187816 */ /* 0x000fe40000000018 */
[----:B------:R-:W-:-:S05]  /*0750*/  PRMT R26, R10, 0x7632, R26 ;  /* 0x000076320a1a7816 */ /* 0x000fca000000001a */
[----:B------:R-:W-:Y:S01]  /*0760*/  @P3 SHF.L.U32 R27, R8, 0x10, RZ ;  /* 0x00000010081b3819 */ /* 0x000fe200000006ff */
[----:B------:R-:W-:Y:S01]  /*0770*/  @P4 IMAD.U32 R29, R22, 0x10000, RZ ;  /* 0x00010000161d4824 */ /* 0x000fe200078e00ff */
[----:B------:R-:W-:Y:S02]  /*0780*/  PRMT R22, RZ, 0x7610, R22 ;  /* 0x00007610ff167816 */ /* 0x000fe40000000016 */
[----:B------:R-:W-:Y:S01]  /*0790*/  PRMT R8, RZ, 0x7610, R8 ;  /* 0x00007610ff087816 */ /* 0x000fe20000000008 */
[C---:B------:R-:W-:Y:S01]  /*07a0*/  @P3 FMUL R27, R4.reuse, R27 ;  /* 0x0000001b041b3220 */ /* 0x040fe20000400000 */
[----:B------:R-:W-:-:S04]  /*07b0*/  @P4 FMUL R29, R4, R29 ;  /* 0x0000001d041d4220 */ /* 0x000fc80000400000 */
[----:B------:R-:W-:Y:S01]  /*07c0*/  @P3 F2FP.BF16.F32.PACK_AB R22, RZ, R27 ;  /* 0x0000001bff16323e */ /* 0x000fe200000010ff */
[----:B------:R-:W-:Y:S01]  /*07d0*/  @P1 IMAD.U32 R27, R9, 0x10000, RZ ;  /* 0x00010000091b1824 */ /* 0x000fe200078e00ff */
[----:B------:R-:W-:Y:S02]  /*07e0*/  @P4 F2FP.BF16.F32.PACK_AB R8, RZ, R29 ;  /* 0x0000001dff08423e */ /* 0x000fe400000010ff */
[----:B------:R-:W-:Y:S01]  /*07f0*/  HSETP2.BF16_V2.NEU.AND P4, P3, R10, RZ.H0_H0, PT ;  /* 0x200000ff0a007234 */ /* 0x000fe20003b8d002 */
[----:B------:R-:W-:Y:S01]  /*0800*/  @P1 FMUL R27, R4, R27 ;  /* 0x0000001b041b1220 */ /* 0x000fe20000400000 */
[----:B------:R-:W-:Y:S01]  /*0810*/  @P2 SHF.L.U32 R29, R24, 0x10, RZ ;  /* 0x00000010181d2819 */ /* 0x000fe200000006ff */
[C---:B---3--:R-:W-:Y:S01]  /*0820*/  HADD2.BF16_V2 R22, R12.reuse.H0_H0, R22.H0_H0 ;  /* 0x200000160c167230 */ /* 0x048fe20000200800 */
[----:B------:R-:W-:Y:S01]  /*0830*/  PRMT R9, RZ, 0x7610, R9 ;  /* 0x00007610ff097816 */ /* 0x000fe20000000009 */
[----:B------:R-:W-:Y:S01]  /*0840*/  HADD2.BF16_V2 R8, R12.H1_H1, R8.H0_H0 ;  /* 0x200000080c087230 */ /* 0x000fe20000200c00 */
[----:B------:R-:W-:Y:S01]  /*0850*/  @P1 F2FP.BF16.F32.PACK_AB R9, RZ, R27 ;  /* 0x0000001bff09123e */ /* 0x000fe200000010ff */
[----:B------:R-:W-:Y:S01]  /*0860*/  @P2 FMUL R29, R4, R29 ;  /* 0x0000001d041d2220 */ /* 0x000fe20000400000 */
[----:B------:R-:W-:-:S02]  /*0870*/  HSETP2.BF16_V2.NEU.AND P1, P5, R11, RZ.H0_H0, PT ;  /* 0x200000ff0b007234 */ /* 0x000fc40003d2d002 */
[----:B------:R-:W-:Y:S01]  /*0880*/  PRMT R24, RZ, 0x7610, R24 ;  /* 0x00007610ff187816 */ /* 0x000fe20000000018 */
[C---:B------:R-:W-:Y:S01]  /*0890*/  HADD2.BF16_V2 R9, R13.reuse.H0_H0, R9.H0_H0 ;  /* 0x200000090d097230 */ /* 0x040fe20000200800 */
[----:B------:R-:W-:Y:S01]  /*08a0*/  @P2 F2FP.BF16.F32.PACK_AB R24, RZ, R29 ;  /* 0x0000001dff18223e */ /* 0x000fe200000010ff */
[----:B------:R-:W-:Y:S01]  /*08b0*/  @P4 IMAD.U32 R27, R10, 0x10000, RZ ;  /* 0x000100000a1b4824 */ /* 0x000fe200078e00ff */
[----:B------:R-:W-:Y:S01]  /*08c0*/  PRMT R10, RZ, 0x7610, R10 ;  /* 0x00007610ff0a7816 */ /* 0x000fe2000000000a */
[----:B------:R-:W-:Y:S01]  /*08d0*/  @P3 IMAD.U32 R29, R26, 0x10000, RZ ;  /* 0x000100001a1d3824 */ /* 0x000fe200078e00ff */
[----:B------:R-:W-:Y:S01]  /*08e0*/  PRMT R26, R11, 0x7632, R26 ;  /* 0x000076320b1a7816 */ /* 0x000fe2000000001a */
[C---:B------:R-:W-:Y:S01]  /*08f0*/  @P4 FMUL R27, R4.reuse, R27 ;  /* 0x0000001b041b4220 */ /* 0x040fe20000400000 */
[----:B------:R-:W-:Y:S02]  /*0900*/  HADD2.BF16_V2 R24, R13.H1_H1, R24.H0_H0 ;  /* 0x200000180d187230 */ /* 0x000fe40000200c00 */
[----:B------:R-:W-:Y:S01]  /*0910*/  @P3 FMUL R29, R4, R29 ;  /* 0x0000001d041d3220 */ /* 0x000fe20000400000 */
[----:B------:R-:W-:Y:S01]  /*0920*/  PRMT R8, R22, 0x5410, R8 ;  /* 0x0000541016087816 */ /* 0x000fe20000000008 */
[----:B------:R-:W-:Y:S01]  /*0930*/  @P5 IMAD.U32 R31, R26, 0x10000, RZ ;  /* 0x000100001a1f5824 */ /* 0x000fe200078e00ff */
[----:B------:R-:W-:-:S02]  /*0940*/  @P4 F2FP.BF16.F32.PACK_AB R10, RZ, R27 ;  /* 0x0000001bff0a423e */ /* 0x000fc400000010ff */
[----:B------:R-:W-:Y:S01]  /*0950*/  @P1 SHF.L.U32 R27, R11, 0x10, RZ ;  /* 0x000000100b1b1819 */ /* 0x000fe200000006ff */
[C---:B------:R-:W-:Y:S01]  /*0960*/  @P5 FMUL R31, R4.reuse, R31 ;  /* 0x0000001f041f5220 */ /* 0x040fe20000400000 */
[----:B------:R-:W-:Y:S01]  /*0970*/  PRMT R11, RZ, 0x7610, R11 ;  /* 0x00007610ff0b7816 */ /* 0x000fe2000000000b */
[C---:B------:R-:W-:Y:S01]  /*0980*/  HADD2.BF16_V2 R10, R14.reuse.H0_H0, R10.H0_H0 ;  /* 0x2000000a0e0a7230 */ /* 0x040fe20000200800 */
[----:B------:R-:W-:Y:S01]  /*0990*/  @P3 F2FP.BF16.F32.PACK_AB R11, RZ, R29 ;  /* 0x0000001dff0b323e */ /* 0x000fe200000010ff */
[----:B------:R-:W-:Y:S01]  /*09a0*/  @P1 FMUL R28, R4, R27 ;  /* 0x0000001b041c1220 */ /* 0x000fe20000400000 */
[----:B------:R-:W-:Y:S02]  /*09b0*/  PRMT R26, RZ, 0x7610, R26 ;  /* 0x00007610ff1a7816 */ /* 0x000fe4000000001a */
[----:B------:R-:W-:Y:S01]  /*09c0*/  PRMT R27, RZ, 0x7610, R27 ;  /* 0x00007610ff1b7816 */ /* 0x000fe2000000001b */
[----:B------:R-:W-:Y:S01]  /*09d0*/  HADD2.BF16_V2 R14, R14.H1_H1, R11.H0_H0 ;  /* 0x2000000b0e0e7230 */ /* 0x000fe20000200c00 */
[----:B------:R-:W-:-:S02]  /*09e0*/  @P1 F2FP.BF16.F32.PACK_AB R26, RZ, R28 ;  /* 0x0000001cff1a123e */ /* 0x000fc400000010ff */
[----:B------:R-:W-:Y:S02]  /*09f0*/  @P5 F2FP.BF16.F32.PACK_AB R27, RZ, R31 ;  /* 0x0000001fff1b523e */ /* 0x000fe400000010ff */
[----:B------:R-:W-:Y:S01]  /*0a00*/  PRMT R9, R9, 0x5410, R24 ;  /* 0x0000541009097816 */ /* 0x000fe20000000018 */
[C---:B------:R-:W-:Y:S01]  /*0a10*/  HADD2.BF16_V2 R26, R15.reuse.H0_H0, R26.H0_H0 ;  /* 0x2000001a0f1a7230 */ /* 0x040fe20000200800 */
[----:B------:R-:W-:Y:S01]  /*0a20*/  PRMT R10, R10, 0x5410, R14 ;  /* 0x000054100a0a7816 */ /* 0x000fe2000000000e */
[----:B------:R-:W-:Y:S01]  /*0a30*/  HADD2.BF16_V2 R11, R15.H1_H1, R27.H0_H0 ;  /* 0x2000001b0f0b7230 */ /* 0x000fe20000200c00 */
[----:B------:R-:W-:-:S04]  /*0a40*/  ISETP.GE.AND P1, PT, R25, UR11, PT ;  /* 0x0000000b19007c0c */ /* 0x000fc8000bf26270 */
[----:B------:R-:W-:-:S05]  /*0a50*/  PRMT R11, R26, 0x5410, R11 ;  /* 0x000054101a0b7816 */ /* 0x000fca000000000b */
[----:B------:R0:W-:Y:S04]  /*0a60*/  STG.E.128 desc[UR12][R20.64], R8 ;  /* 0x0000000814007986 */ /* 0x0001e8000c101d0c */
[----:B------:R-:W-:Y:S05]  /*0a70*/  @!P1 BRA `(.L_x_381) ;  /* 0xfffffffc00109947 */ /* 0x000fea000383ffff */
.L_x_380:
[----:B------:R-:W-:Y:S05]  /*0a80*/  BSYNC.RECONVERGENT B0 ;  /* 0x0000000000007941 */ /* 0x000fea0003800200 */
.L_x_379:
[----:B------:R-:W-:Y:S05]  /*0a90*/  @!P0 BRA `(.L_x_382) ;  /* 0xfffffff800408947 */ /* 0x000fea000383ffff */
.L_x_378:
[----:B------:R-:W-:-:S04]  /*0aa0*/  LEA.HI R5, R2, R5, RZ, 0x1c ;  /* 0x0000000502057211 */ /* 0x000fc800078fe0ff */
[----:B------:R-:W-:-:S13]  /*0ab0*/  ISETP.GE.AND P0, PT, R5, R0, PT ;  /* 0x000000000500720c */ /* 0x000fda0003f06270 */
[----:B------:R-:W-:Y:S05]  /*0ac0*/  @!P0 BRA `(.L_x_383) ;  /* 0xfffffff8000c8947 */ /* 0x000fea000383ffff */
[----:B------:R-:W-:Y:S05]  /*0ad0*/  EXIT ;  /* 0x000000000000794d */ /* 0x000fea0003800000 */
.L_x_377:
[----:B------:R-:W0:Y:S01]  /*0ae0*/  LDC.64 R32, c[0x0][0x380] ;  /* 0x0000e000ff207b82 */ /* 0x000e220000000a00 */
[----:B------:R-:W-:Y:S02]  /*0af0*/  USHF.L.U64.HI UR8, UR10, 0x1, UR7 ;  /* 0x000000010a087899 */ /* 0x000fe40008010207 */
[----:B------:R-:W-:-:S05]  /*0b00*/  USHF.L.U32 UR7, UR10, 0x1, URZ ;  /* 0x000000010a077899 */ /* 0x000fca00080006ff */
[----:B------:R-:W1:Y:S01]  /*0b10*/  LDC.64 R30, c[0x0][0x388] ;  /* 0x0000e200ff1e7b82 */ /* 0x000e620000000a00 */
[----:B0-----:R-:W-:-:S04]  /*0b20*/  IMAD.WIDE.U32 R32, R3, 0x10, R32 ;  /* 0x0000001003207825 */ /* 0x001fc800078e0020 */
[----:B-1----:R-:W-:-:S07]  /*0b30*/  IMAD.WIDE.U32 R30, R3, 0x10, R30 ;  /* 0x00000010031e7825 */ /* 0x002fce00078e001e */
.L_x_391:
[----:B0-----:R-:W0:Y:S01]  /*0b40*/  S2R R7, SR_CgaCtaId ;  /* 0x0000000000077919 */ /* 0x001e220000008800 */
[----:B------:R-:W1:Y:S01]  /*0b50*/  LDCU UR9, c[0x0][0x3a8] ;  /* 0x00007500ff0977ac */ /* 0x000e620008000800 */
[----:B------:R-:W-:Y:S01]  /*0b60*/  MOV R6, 0x400 ;  /* 0x0000040000067802 */ /* 0x000fe20000000f00 */
[----:B------:R-:W-:Y:S01]  /*0b70*/  HFMA2 R4, -RZ, RZ, 0, 5.9604644775390625e-08 ;  /* 0x00000001ff047431 */ /* 0x000fe200000001ff */
[----:B------:R-:W-:Y:S02]  /*0b80*/  BSSY.RECONVERGENT B0, `(.L_x_384) ;  /* 0x000000d000007945 */ /* 0x000fe40003800200 */
[----:B0-----:R-:W-:Y:S01]  /*0b90*/  LEA R9, R7, R6, 0x18 ;  /* 0x0000000607097211 */ /* 0x001fe200078ec0ff */
[----:B-1----:R-:W-:-:S07]  /*0ba0*/  IMAD.U32 R7, RZ, RZ, UR9 ;  /* 0x00000009ff077e24 */ /* 0x002fce000f8e00ff */
.L_x_385:
[----:B------:R-:W-:-:S05]  /*0bb0*/  IMAD.IADD R6, R7, 0x1, R4 ;  /* 0x0000000107067824 */ /* 0x000fca00078e0204 */
[----:B------:R-:W-:-:S04]  /*0bc0*/  LEA.HI R6, R6, R6, RZ, 0x1 ;  /* 0x0000000606067211 */ /* 0x000fc800078f08ff */
[----:B------:R-:W-:-:S04]  /*0bd0*/  SHF.R.S32.HI R6, RZ, 0x1, R6 ;  /* 0x00000001ff067819 */ /* 0x000fc80000011406 */
[----:B------:R-:W-:-:S06]  /*0be0*/  LEA R8, R6, R9, 0x2 ;  /* 0x0000000906087211 */ /* 0x000fcc00078e10ff */
[----:B------:R-:W0:Y:S02]  /*0bf0*/  LDS R8, [R8] ;  /* 0x0000000008087984 */ /* 0x000e240000000800 */
[----:B0-----:R-:W-:-:S04]  /*0c00*/  ISETP.GT.AND P0, PT, R8, R5, PT ;  /* 0x000000050800720c */ /* 0x001fc80003f04270 */
[----:B------:R-:W-:-:S09]  /*0c10*/  SEL R7, R6, R7, P0 ;  /* 0x0000000706077207 */ /* 0x000fd20000000000 */
[----:B------:R-:W-:-:S05]  /*0c20*/  @!P0 VIADD R4, R6, 0x1 ;  /* 0x0000000106048836 */ /* 0x000fca0000000000 */
[----:B------:R-:W-:-:S13]  /*0c30*/  ISETP.GE.AND P0, PT, R4, R7, PT ;  /* 0x000000070400720c */ /* 0x000fda0003f06270 */
[----:B------:R-:W-:Y:S05]  /*0c40*/  @!P0 BRA `(.L_x_385) ;  /* 0xfffffffc00d88947 */ /* 0x000fea000383ffff */
[----:B------:R-:W-:Y:S05]  /*0c50*/  BSYNC.RECONVERGENT B0 ;  /* 0x0000000000007941 */ /* 0x000fea0003800200 */
.L_x_384:
[----:B------:R-:W0:Y:S02]  /*0c60*/  LDCU UR9, c[0x0][0x3ac] ;  /* 0x00007580ff0977ac */ /* 0x000e240008000800 */
[----:B0-----:R-:W-:-:S09]  /*0c70*/  UISETP.GE.AND UP0, UPT, UR14, UR9, UPT ;  /* 0x000000090e00728c */ /* 0x001fd2000bf06270 */
[----:B------:R-:W-:Y:S05]  /*0c80*/  BRA.U UP0, `(.L_x_386) ;  /* 0x0000000500f07547 */ /* 0x000fea000b800000 */
[C---:B------:R-:W-:Y:S01]  /*0c90*/  IMAD R8, R4.reuse, 0x4, R9 ;  /* 0x0000000404087824 */ /* 0x040fe200078e0209 */
[----:B------:R-:W-:-:S04]  /*0ca0*/  IADD3 R4, PT, PT, R4, -0x1, RZ ;  /* 0xffffffff04047810 */ /* 0x000fc80007ffe0ff */
[----:B------:R-:W-:Y:S01]  /*0cb0*/  SHF.R.S32.HI R6, RZ, 0x1f, R4 ;  /* 0x0000001fff067819 */ /* 0x000fe20000011404 */
[----:B------:R-:W0:Y:S01]  /*0cc0*/  LDS R8, [R8+-0x4] ;  /* 0xfffffc0008087984 */ /* 0x000e220000000800 */
[----:B------:R-:W-:-:S04]  /*0cd0*/  IMAD.WIDE.U32 R16, R4, UR9, RZ ;  /* 0x0000000904107c25 */ /* 0x000fc8000f8e00ff */
[----:B------:R-:W-:-:S04]  /*0ce0*/  IMAD R7, R6, UR9, RZ ;  /* 0x0000000906077c24 */ /* 0x000fc8000f8e02ff */
[----:B------:R-:W-:Y:S02]  /*0cf0*/  IMAD R7, R4, UR4, R7 ;  /* 0x0000000404077c24 */ /* 0x000fe4000f8e0207 */
[----:B------:R-:W-:-:S03]  /*0d00*/  IMAD.U32 R4, RZ, RZ, UR14 ;  /* 0x0000000eff047e24 */ /* 0x000fc6000f8e00ff */
[----:B------:R-:W-:Y:S01]  /*0d10*/  IADD3 R20, PT, PT, R17, R7, RZ ;  /* 0x0000000711147210 */ /* 0x000fe20007ffe0ff */
[----:B0-----:R-:W-:-:S07]  /*0d20*/  IMAD.IADD R6, R5, 0x1, -R8 ;  /* 0x0000000105067824 */ /* 0x001fce00078e0a08 */
.L_x_390:
[----:B0-----:R-:W0:Y:S01]  /*0d30*/  LDCU UR9, c[0x0][0x3b4] ;  /* 0x00007680ff0977ac */ /* 0x001e220008000800 */
[----:B------:R-:W-:Y:S01]  /*0d40*/  IADD3 R11, P0, PT, R4, R16, RZ ;  /* 0x00000010040b7210 */ /* 0x000fe20007f1e0ff */
[----:B------:R-:W1:Y:S01]  /*0d50*/  LDC R23, c[0x0][0x3ac] ;  /* 0x0000eb00ff177b82 */ /* 0x000e620000000800 */
[----:B------:R-:W-:Y:S01]  /*0d60*/  SHF.R.S32.HI R13, RZ, 0x1f, R4 ;  /* 0x0000001fff0d7819 */ /* 0x000fe20000011404 */
[----:B------:R-:W2:Y:S01]  /*0d70*/  LDCU UR10, c[0x0][0x3b8] ;  /* 0x00007700ff0a77ac */ /* 0x000ea20008000800 */
[----:B------:R-:W-:Y:S01]  /*0d80*/  SHF.R.S32.HI R7, RZ, 0x1f, R6 ;  /* 0x0000001fff077819 */ /* 0x000fe20000011406 */
[----:B------:R-:W3:Y:S02]  /*0d90*/  LDCU.128 UR16, c[0x0][0x390] ;  /* 0x00007200ff1077ac */ /* 0x000ee40008000c00 */
[----:B------:R-:W-:-:S04]  /*0da0*/  IMAD.X R8, R13, 0x1, R20, P0 ;  /* 0x000000010d087824 */ /* 0x000fc800000e0614 */
[----:B0-----:R-:W-:Y:S02]  /*0db0*/  IMAD R10, R8, UR9, RZ ;  /* 0x00000009080a7c24 */ /* 0x001fe4000f8e02ff */
[----:B------:R-:W-:-:S04]  /*0dc0*/  IMAD.WIDE.U32 R18, R11, UR9, R6 ;  /* 0x000000090b127c25 */ /* 0x000fc8000f8e0006 */
[----:B--2---:R-:W-:Y:S02]  /*0dd0*/  IMAD R12, R8, UR10, RZ ;  /* 0x0000000a080c7c24 */ /* 0x004fe4000f8e02ff */
[C---:B------:R-:W-:Y:S01]  /*0de0*/  IMAD R15, R11.reuse, UR5, R10 ;  /* 0x000000050b0f7c24 */ /* 0x040fe2000f8e020a */
[----:B---3--:R-:W-:Y:S01]  /*0df0*/  LEA R14, P1, R18, UR16, 0x2 ;  /* 0x00000010120e7c11 */ /* 0x008fe2000f8210ff */
[----:B------:R-:W-:-:S03]  /*0e00*/  IMAD.WIDE.U32 R8, R11, UR10, R6 ;  /* 0x0000000a0b087c25 */ /* 0x000fc6000f8e0006 */
        /* <DEDUP_REMOVED lines=16> */
[----:B------:R-:W-:-:S04]  /*0f10*/  FFMA R19, R8, 1.4426950216293334961, -R19 ;  /* 0x3fb8aa3b08137823 */ /* 0x000fc80000000813 */
[----:B------:R-:W-:-:S04]  /*0f20*/  FFMA R19, R8, 1.925963033500011079e-08, R19 ;  /* 0x32a5706008137823 */ /* 0x000fc80000000013 */
[----:B------:R-:W0:Y:S01]  /*0f30*/  MUFU.EX2 R8, R19 ;  /* 0x0000001300087308 */ /* 0x000e220000000800 */
[----:B------:R-:W-:Y:S01]  /*0f40*/  MOV R12, R4 ;  /* 0x00000004000c7202 */ /* 0x000fe20000000f00 */
[----:B------:R-:W-:Y:S02]  /*0f50*/  VIADD R4, R4, UR15 ;  /* 0x0000000f04047c36 */ /* 0x000fe40008000000 */
[----:B------:R-:W-:-:S03]  /*0f60*/  IMAD.SHL.U32 R21, R9, 0x800000, RZ ;  /* 0x0080000009157824 */ /* 0x000fc600078e00ff */
[----:B-1----:R-:W-:Y:S01]  /*0f70*/  ISETP.GE.AND P0, PT, R4, R23, PT ;  /* 0x000000170400720c */ /* 0x002fe20003f06270 */
[----:B0-----:R-:W-:Y:S01]  /*0f80*/  FMUL R21, R21, R8 ;  /* 0x0000000815157220 */ /* 0x001fe20000400000 */
[----:B------:R-:W-:Y:S11]  /*0f90*/  @P1 BRA `(.L_x_388) ;  /* 0x0000000400241947 */ /* 0x000ff60003800000 */
[----:B------:R-:W-:-:S04]  /*0fa0*/  IMAD.WIDE.U32 R22, R5, R23, R12 ;  /* 0x0000001705167225 */ /* 0x000fc800078e000c */
[----:B------:R-:W-:Y:S02]  /*0fb0*/  IMAD R8, R5, UR4, R23 ;  /* 0x0000000405087c24 */ /* 0x000fe4000f8e0217 */
[C---:B------:R-:W-:Y:S02]  /*0fc0*/  IMAD R9, R22.reuse, UR8, RZ ;  /* 0x0000000816097c24 */ /* 0x040fe4000f8e02ff */
[----:B------:R-:W-:-:S04]  /*0fd0*/  IMAD.WIDE.U32 R12, R22, UR7, R32 ;  /* 0x00000007160c7c25 */ /* 0x000fc8000f8e0020 */
[----:B------:R-:W-:Y:S02]  /*0fe0*/  IMAD R9, R8, UR7, R9 ;  /* 0x0000000708097c24 */ /* 0x000fe4000f8e0209 */
[----:B------:R-:W-:-:S03]  /*0ff0*/  IMAD.WIDE.U32 R22, R22, UR7, R30 ;  /* 0x0000000716167c25 */ /* 0x000fc6000f8e001e */
[----:B------:R-:W-:Y:S01]  /*1000*/  IADD3 R13, PT, PT, R13, R9, RZ ;  /* 0x000000090d0d7210 */ /* 0x000fe20007ffe0ff */
[----:B------:R-:W-:Y:S02]  /*1010*/  IMAD.IADD R23, R9, 0x1, R23 ;  /* 0x0000000109177824 */ /* 0x000fe400078e0217 */
[----:B------:R-:W-:-:S07]  /*1020*/  IMAD.MOV.U32 R24, RZ, RZ, R3 ;  /* 0x000000ffff187224 */ /* 0x000fce00078e0003 */
.L_x_389:
[----:B0-----:R0:W2:Y:S01]  /*1030*/  LDG.E.128 R8, desc[UR12][R22.64] ;  /* 0x0000000c16087981 */ /* 0x0010a2000c1e1d00 */
[----:B------:R-:W-:Y:S01]  /*1040*/  MOV R18, R12 ;  /* 0x0000000c00127202 */ /* 0x000fe20000000f00 */
[----:B------:R-:W-:-:S05]  /*1050*/  IMAD.MOV.U32 R19, RZ, RZ, R13 ;  /* 0x000000ffff137224 */ /* 0x000fca00078e000d */
[----:B------:R-:W3:Y:S01]  /*1060*/  LDG.E.128 R12, desc[UR12][R18.64] ;  /* 0x0000000c120c7981 */ /* 0x000ee2000c1e1d00 */
[----:B------:R-:W-:Y:S01]  /*1070*/  PRMT R25, RZ, 0x7610, R25 ;  /* 0x00007610ff197816 */ /* 0x000fe20000000019 */
[----:B------:R-:W-:Y:S01]  /*1080*/  VIADD R24, R24, 0x10 ;  /* 0x0000001018187836 */ /* 0x000fe20000000000 */
[----:B0-----:R-:W-:-:S04]  /*1090*/  IADD3 R22, P3, PT, R22, 0x100, RZ ;  /* 0x0000010016167810 */ /* 0x001fc80007f7e0ff */
[----:B------:R-:W-:Y:S02]  /*10a0*/  IADD3.X R23, PT, PT, RZ, R23, RZ, P3, !PT ;  /* 0x00000017ff177210 */ /* 0x000fe40001ffe4ff */
[----:B--2---:R-:W-:Y:S02]  /*10b0*/  HSETP2.BF16_V2.NEU.AND P1, P2, R8, RZ.H0_H0, PT ;  /* 0x200000ff08007234 */ /* 0x004fe40003a2d002 */
[----:B------:R-:W-:Y:S02]  /*10c0*/  PRMT R28, R9, 0x7632, R28 ;  /* 0x00007632091c7816 */ /* 0x000fe4000000001c */
[----:B------:R-:W-:-:S09]  /*10d0*/  PRMT R34, R11, 0x7632, R34 ;  /* 0x000076320b227816 */ /* 0x000fd20000000022 */
[C---:B------:R-:W-:Y:S01]  /*10e0*/  @P1 IMAD.U32 R26, R8.reuse, 0x10000, RZ ;  /* 0x00010000081a1824 */ /* 0x040fe200078e00ff */
[----:B------:R-:W-:-:S03]  /*10f0*/  PRMT R8, R8, 0x7632, R8 ;  /* 0x0000763208087816 */ /* 0x000fc60000000008 */
[----:B------:R-:W-:Y:S01]  /*1100*/  @P1 FMUL R26, R26, R21 ;  /* 0x000000151a1a1220 */ /* 0x000fe20000400000 */
[----:B------:R-:W-:-:S04]  /*1110*/  @P2 SHF.L.U32 R8, R8, 0x10, RZ ;  /* 0x0000001008082819 */ /* 0x000fc800000006ff */
[----:B------:R-:W-:Y:S01]  /*1120*/  @P1 F2FP.BF16.F32.PACK_AB R25, RZ, R26 ;  /* 0x0000001aff19123e */ /* 0x000fe200000010ff */
[----:B------:R-:W-:Y:S01]  /*1130*/  @P2 FMUL R8, R8, R21 ;  /* 0x0000001508082220 */ /* 0x000fe20000400000 */
[----:B------:R-:W-:-:S03]  /*1140*/  PRMT R26, RZ, 0x7610, R26 ;  /* 0x00007610ff1a7816 */ /* 0x000fc6000000001a */
[----:B---3--:R-:W-:Y:S01]  /*1150*/  HADD2.BF16_V2 R25, R12.H0_H0, R25.H0_H0 ;  /* 0x200000190c197230 */ /* 0x008fe20000200800 */
[----:B------:R-:W-:Y:S02]  /*1160*/  @P2 F2FP.BF16.F32.PACK_AB R26, RZ, R8 ;  /* 0x00000008ff1a223e */ /* 0x000fe400000010ff */
[----:B------:R-:W-:-:S03]  /*1170*/  HSETP2.BF16_V2.NEU.AND P1, P2, R9, RZ.H0_H0, PT ;  /* 0x200000ff09007234 */ /* 0x000fc60003a2d002 */
[----:B------:R-:W-:-:S10]  /*1180*/  HADD2.BF16_V2 R26, R12.H1_H1, R26.H0_H0 ;  /* 0x2000001a0c1a7230 */ /* 0x000fd40000200c00 */
[----:B------:R-:W-:Y:S02]  /*1190*/  @P1 IMAD.U32 R8, R9, 0x10000, RZ ;  /* 0x0001000009081824 */ /* 0x000fe400078e00ff */
[----:B------:R-:W-:Y:S02]  /*11a0*/  @P2 IMAD.U32 R28, R28, 0x10000, RZ ;  /* 0x000100001c1c2824 */ /* 0x000fe400078e00ff */
[-C--:B------:R-:W-:Y:S01]  /*11b0*/  @P1 FMUL R27, R8, R21.reuse ;  /* 0x00000015081b1220 */ /* 0x080fe20000400000 */
[----:B------:R-:W-:Y:S01]  /*11c0*/  PRMT R8, RZ, 0x7610, R8 ;  /* 0x00007610ff087816 */ /* 0x000fe20000000008 */
[----:B------:R-:W-:-:S03]  /*11d0*/  @P2 FMUL R9, R28, R21 ;  /* 0x000000151c092220 */ /* 0x000fc60000400000 */
[----:B------:R-:W-:Y:S02]  /*11e0*/  @P1 F2FP.BF16.F32.PACK_AB R8, RZ, R27 ;  /* 0x0000001bff08123e */ /* 0x000fe400000010ff */
[----:B------:R-:W-:Y:S02]  /*11f0*/  PRMT R27, RZ, 0x7610, R27 ;  /* 0x00007610ff1b7816 */ /* 0x000fe4000000001b */
[----:B------:R-:W-:Y:S01]  /*1200*/  @P2 F2FP.BF16.F32.PACK_AB R27, RZ, R9 ;  /* 0x00000009ff1b223e */ /* 0x000fe200000010ff */
[C---:B------:R-:W-:Y:S01]  /*1210*/  HADD2.BF16_V2 R12, R13.reuse.H0_H0, R8.H0_H0 ;  /* 0x200000080d0c7230 */ /* 0x040fe20000200800 */
[----:B------:R-:W-:Y:S02]  /*1220*/  HSETP2.BF16_V2.NEU.AND P1, P2, R10, RZ.H0_H0, PT ;  /* 0x200000ff0a007234 */ /* 0x000fe40003a2d002 */
[----:B------:R-:W-:Y:S01]  /*1230*/  PRMT R9, RZ, 0x7610, R9 ;  /* 0x00007610ff097816 */ /* 0x000fe20000000009 */
[----:B------:R-:W-:Y:S01]  /*1240*/  HADD2.BF16_V2 R27, R13.H1_H1, R27.H0_H0 ;  /* 0x2000001b0d1b7230 */ /* 0x000fe20000200c00 */
[----:B------:R-:W-:-:S09]  /*1250*/  PRMT R8, R25, 0x5410, R26 ;  /* 0x0000541019087816 */ /* 0x000fd2000000001a */
[C---:B------:R-:W-:Y:S02]  /*1260*/  @P1 SHF.L.U32 R28, R10.reuse, 0x10, RZ ;  /* 0x000000100a1c1819 */ /* 0x040fe400000006ff */
[----:B------:R-:W-:-:S03]  /*1270*/  PRMT R10, R10, 0x7632, R10 ;  /* 0x000076320a0a7816 */ /* 0x000fc6000000000a */
[----:B------:R-:W-:Y:S02]  /*1280*/  @P1 FMUL R28, R28, R21 ;  /* 0x000000151c1c1220 */ /* 0x000fe40000400000 */
[----:B------:R-:W-:-:S03]  /*1290*/  @P2 IMAD.U32 R10, R10, 0x10000, RZ ;  /* 0x000100000a0a2824 */ /* 0x000fc600078e00ff */
[----:B------:R-:W-:Y:S01]  /*12a0*/  @P1 F2FP.BF16.F32.PACK_AB R9, RZ, R28 ;  /* 0x0000001cff09123e */ /* 0x000fe200000010ff */
[----:B------:R-:W-:Y:S01]  /*12b0*/  @P2 FMUL R10, R10, R21 ;  /* 0x000000150a0a2220 */ /* 0x000fe20000400000 */
[----:B------:R-:W-:-:S03]  /*12c0*/  PRMT R28, RZ, 0x7610, R28 ;  /* 0x00007610ff1c7816 */ /* 0x000fc6000000001c */
[C---:B------:R-:W-:Y:S01]  /*12d0*/  HADD2.BF16_V2 R13, R14.reuse.H0_H0, R9.H0_H0 ;  /* 0x200000090e0d7230 */ /* 0x040fe20000200800 */
[----:B------:R-:W-:Y:S02]  /*12e0*/  @P2 F2FP.BF16.F32.PACK_AB R28, RZ, R10 ;  /* 0x0000000aff1c223e */ /* 0x000fe400000010ff */
[----:B------:R-:W-:Y:S02]  /*12f0*/  HSETP2.BF16_V2.NEU.AND P1, P2, R11, RZ.H0_H0, PT ;  /* 0x200000ff0b007234 */ /* 0x000fe40003a2d002 */
[----:B------:R-:W-:Y:S01]  /*1300*/  PRMT R9, R12, 0x5410, R27 ;  /* 0x000054100c097816 */ /* 0x000fe2000000001b */
[----:B------:R-:W-:-:S10]  /*1310*/  HADD2.BF16_V2 R28, R14.H1_H1, R28.H0_H0 ;  /* 0x2000001c0e1c7230 */ /* 0x000fd40000200c00 */
[----:B------:R-:W-:Y:S01]  /*1320*/  @P1 IMAD.U32 R10, R11, 0x10000, RZ ;  /* 0x000100000b0a1824 */ /* 0x000fe200078e00ff */
[----:B------:R-:W-:Y:S02]  /*1330*/  @P2 SHF.L.U32 R34, R34, 0x10, RZ ;  /* 0x0000001022222819 */ /* 0x000fe400000006ff */
[----:B------:R-:W-:Y:S01]  /*1340*/  PRMT R11, RZ, 0x7610, R11 ;  /* 0x00007610ff0b7816 */ /* 0x000fe2000000000b */
[----:B------:R-:W-:Y:S01]  /*1350*/  @P1 FMUL R29, R10, R21 ;  /* 0x000000150a1d1220 */ /* 0x000fe20000400000 */
[----:B------:R-:W-:-:S04]  /*1360*/  PRMT R10, RZ, 0x7610, R10 ;  /* 0x00007610ff0a7816 */ /* 0x000fc8000000000a */
[----:B------:R-:W-:Y:S01]  /*1370*/  @P1 F2FP.BF16.F32.PACK_AB R10, RZ, R29 ;  /* 0x0000001dff0a123e */ /* 0x000fe200000010ff */
[----:B------:R-:W-:Y:S01]  /*1380*/  @P2 FMUL R29, R34, R21 ;  /* 0x00000015221d2220 */ /* 0x000fe20000400000 */
[----:B------:R-:W-:-:S03]  /*1390*/  ISETP.GE.AND P1, PT, R24, UR11, PT ;  /* 0x0000000b18007c0c */ /* 0x000fc6000bf26270 */
[C---:B------:R-:W-:Y:S01]  /*13a0*/  HADD2.BF16_V2 R14, R15.reuse.H0_H0, R10.H0_H0 ;  /* 0x2000000a0f0e7230 */ /* 0x040fe20000200800 */
[----:B------:R-:W-:Y:S02]  /*13b0*/  @P2 F2FP.BF16.F32.PACK_AB R11, RZ, R29 ;  /* 0x0000001dff0b223e */ /* 0x000fe400000010ff */
[----:B------:R-:W-:Y:S02]  /*13c0*/  PRMT R10, R13, 0x5410, R28 ;  /* 0x000054100d0a7816 */ /* 0x000fe4000000001c */
[----:B------:R-:W-:Y:S01]  /*13d0*/  IADD3 R12, P2, PT, R18, 0x100, RZ ;  /* 0x00000100120c7810 */ /* 0x000fe20007f5e0ff */
[----:B------:R-:W-:-:S04]  /*13e0*/  HADD2.BF16_V2 R11, R15.H1_H1, R11.H0_H0 ;  /* 0x2000000b0f0b7230 */ /* 0x000fc80000200c00 */
[----:B------:R-:W-:Y:S01]  /*13f0*/  IMAD.X R13, RZ, RZ, R19, P2 ;  /* 0x000000ffff0d7224 */ /* 0x000fe200010e0613 */
[----:B------:R-:W-:-:S05]  /*1400*/  PRMT R11, R14, 0x5410, R11 ;  /* 0x000054100e0b7816 */ /* 0x000fca000000000b */
[----:B------:R0:W-:Y:S01]  /*1410*/  STG.E.128 desc[UR12][R18.64], R8 ;  /* 0x0000000812007986 */ /* 0x0001e2000c101d0c */
[----:B------:R-:W-:Y:S05]  /*1420*/  @!P1 BRA `(.L_x_389) ;  /* 0xfffffffc00009947 */ /* 0x000fea000383ffff */
.L_x_388:
[----:B------:R-:W-:Y:S05]  /*1430*/  BSYNC.RECONVERGENT B0 ;  /* 0x0000000000007941 */ /* 0x000fea0003800200 */
.L_x_387:
[----:B------:R-:W-:Y:S05]  /*1440*/  @!P0 BRA `(.L_x_390) ;  /* 0xfffffff800388947 */ /* 0x000fea000383ffff */
.L_x_386:
[----:B------:R-:W-:-:S04]  /*1450*/  LEA.HI R5, R2, R5, RZ, 0x1c ;  /* 0x0000000502057211 */ /* 0x000fc800078fe0ff */
[----:B------:R-:W-:-:S13]  /*1460*/  ISETP.GE.AND P0, PT, R5, R0, PT ;  /* 0x000000000500720c */ /* 0x000fda0003f06270 */
[----:B------:R-:W-:Y:S05]  /*1470*/  @!P0 BRA `(.L_x_391) ;  /* 0xfffffff400b08947 */ /* 0x000fea000383ffff */
[----:B------:R-:W-:Y:S05]  /*1480*/  EXIT ;  /* 0x000000000000794d */ /* 0x000fea0003800000 */
.L_x_392:
        /* <DEDUP_REMOVED lines=15> */
.L_x_695:


//--------------------- .text._ZN18transformer_engine16context_parallel25thd_out_correction_kernelI13__nv_bfloat16Li0ELi16ELb1EEEvPT_S4_PfS5_Piiiiii --------------------------
	.section	.text._ZN18transformer_engine16context_parallel25thd_out_correction_kernelI13__nv_bfloat16Li0ELi16ELb1EEEvPT_S4_PfS5_Piiiiii,"ax",@progbits
	.align	128
        .global         _ZN18transformer_engine16context_parallel25thd_out_correction_kernelI13__nv_bfloat16Li0ELi16ELb1EEEvPT_S4_PfS5_Piiiiii
        .type           _ZN18transformer_engine16context_parallel25thd_out_correction_kernelI13__nv_bfloat16Li0ELi16ELb1EEEvPT_S4_PfS5_Piiiiii,@function
        .size           _ZN18transformer_engine16context_parallel25thd_out_correction_kernelI13__nv_bfloat16Li0ELi16ELb1EEEvPT_S4_PfS5_Piiiiii,(.L_x_696 - _ZN18transformer_engine16context_parallel25thd_out_correction_kernelI13__nv_bfloat16Li0ELi16ELb1EEEvPT_S4_PfS5_Piiiiii)
        .other          _ZN18transformer_engine16context_parallel25thd_out_correction_kernelI13__nv_bfloat16Li0ELi16ELb1EEEvPT_S4_PfS5_Piiiiii,@"STO_CUDA_ENTRY STV_DEFAULT"
_ZN18transformer_engine16context_parallel25thd_out_correction_kernelI13__nv_bfloat16Li0ELi16ELb1EEEvPT_S4_PfS5_Piiiiii:
.text._ZN18transformer_engine16context_parallel25thd_out_correction_kernelI13__nv_bfloat16Li0ELi16ELb1EEEvPT_S4_PfS5_Piiiiii:
        /* <DEDUP_REMOVED lines=13> */
.L_x_395:
[----:B0-2---:R-:W-:-:S06]  /*00d0*/  IMAD.WIDE R2, R7, 0x4, R4 ;  /* 0x0000000407027825 */ /* 0x005fcc00078e0204 */
[----:B------:R-:W2:Y:S01]  /*00e0*/  LDG.E R2, desc[UR8][R2.64] ;  /* 0x0000000802027981 */ /* 0x000ea2000c1e1900 */
[----:B------:R-:W-:Y:S01]  /*00f0*/  IMAD R9, R7, 0x4, R0 ;  /* 0x0000000407097824 */ /* 0x000fe200078e0200 */
[----:B-1----:R-:W-:-:S04]  /*0100*/  IADD3 R7, PT, PT, R6, R7, RZ ;  /* 0x0000000706077210 */ /* 0x002fc80007ffe0ff */
[----:B------:R-:W-:Y:S01]  /*0110*/  ISETP.GT.AND P0, PT, R7, UR6, PT ;  /* 0x0000000607007c0c */ /* 0x000fe2000bf04270 */
[----:B--2---:R0:W-:-:S12]  /*0120*/  STS [R9], R2 ;  /* 0x0000000209007388 */ /* 0x0041d80000000800 */
[----:B------:R-:W-:Y:S05]  /*0130*/  @!P0 BRA `(.L_x_395) ;  /* 0xfffffffc00e48947 */ /* 0x000fea000383ffff */
.L_x_394:
[----:B------:R-:W-:Y:S05]  /*0140*/  BSYNC.RECONVERGENT B0 ;  /* 0x0000000000007941 */ /* 0x000fea0003800200 */
.L_x_393:
        /* <DEDUP_REMOVED lines=9> */
[C---:B0-----:R-:W-:Y:S02]  /*01e0*/  IMAD R2, R16.reuse, UR4, R17 ;  /* 0x0000000410027c24 */ /* 0x041fe4000f8e0211 */
[----:B-1----:R-:W-:-:S03]  /*01f0*/  IMAD R16, R16, UR5, RZ ;  /* 0x0000000510107c24 */ /* 0x002fc6000f8e02ff */
[----:B------:R-:W-:-:S04]  /*0200*/  SHF.R.U32.HI R19, RZ, 0x4, R2 ;  /* 0x00000004ff137819 */ /* 0x000fc80000011602 */
[----:B--2---:R-:W-:-:S13]  /*0210*/  ISETP.GE.AND P0, PT, R19, R0, PT ;  /* 0x000000001300720c */ /* 0x004fda0003f06270 */
[----:B------:R-:W-:Y:S05]  /*0220*/  @P0 EXIT ;  /* 0x000000000000094d */ /* 0x000fea0003800000 */
[----:B------:R-:W0:Y:S01]  /*0230*/  LDC.64 R12, c[0x0][0x380] ;  /* 0x0000e000ff0c7b82 */ /* 0x000e220000000a00 */
[----:B------:R-:W1:Y:S01]  /*0240*/  LDCU UR4, c[0x0][0x3b0] ;  /* 0x00007600ff0477ac */ /* 0x000e620008000800 */
[----:B------:R-:W-:Y:S01]  /*0250*/  LOP3.LUT R17, R17, 0xf, RZ, 0xc0, !PT ;  /* 0x0000000f11117812 */ /* 0x000fe200078ec0ff */
[----:B------:R-:W2:Y:S05]  /*0260*/  LDCU UR10, c[0x0][0x374] ;  /* 0x00006e80ff0a77ac */ /* 0x000eaa0008000800 */
[----:B------:R-:W3:Y:S08]  /*0270*/  LDC.64 R2, c[0x0][0x388] ;  /* 0x0000e200ff027b82 */ /* 0x000ef00000000a00 */
[----:B------:R-:W4:Y:S01]  /*0280*/  S2UR UR5, SR_CTAID.Y ;  /* 0x00000000000579c3 */ /* 0x000f220000002600 */
[----:B-1----:R-:W-:-:S02]  /*0290*/  UIMAD.WIDE UR6, UR4, 0x2, URZ ;  /* 0x00000002040678a5 */ /* 0x002fc4000f8e02ff */
[----:B------:R-:W-:Y:S01]  /*02a0*/  USHF.R.S32.HI UR4, URZ, 0x3, UR4 ;  /* 0x00000003ff047899 */ /* 0x000fe20008011404 */
[----:B0-----:R-:W-:-:S04]  /*02b0*/  IMAD.WIDE.U32 R12, R17, 0x10, R12 ;  /* 0x00000010110c7825 */ /* 0x001fc800078e000c */
[----:B--234-:R-:W-:-:S07]  /*02c0*/  IMAD.WIDE.U32 R2, R17, 0x10, R2 ;  /* 0x0000001011027825 */ /* 0x01cfce00078e0002 */
.L_x_401:
[----:B0-----:R-:W0:Y:S02]  /*02d0*/  LDCU UR11, c[0x0][0x3ac] ;  /* 0x00007580ff0b77ac */ /* 0x001e240008000800 */
[----:B0-----:R-:W-:-:S09]  /*02e0*/  UISETP.GE.AND UP0, UPT, UR5, UR11, UPT ;  /* 0x0000000b0500728c */ /* 0x001fd2000bf06270 */
[----:B------:R-:W-:Y:S05]  /*02f0*/  BRA.U UP0, `(.L_x_396) ;  /* 0x0000000500b87547 */ /* 0x000fea000b800000 */
[----:B------:R-:W-:-:S07]  /*0300*/  IMAD.U32 R18, RZ, RZ, UR5 ;  /* 0x00000005ff127e24 */ /* 0x000fce000f8e00ff */
.L_x_400:
[----:B------:R-:W-:Y:S01]  /*0310*/  ISETP.GE.AND P0, PT, R17, UR4, PT ;  /* 0x0000000411007c0c */ /* 0x000fe2000bf06270 */
[----:B------:R-:W-:-:S12]  /*0320*/  BSSY.RECONVERGENT B0, `(.L_x_397) ;  /* 0x0000067000007945 */ /* 0x000fd80003800200 */
[----:B0-----:R-:W-:Y:S05]  /*0330*/  @P0 BRA `(.L_x_398) ;  /* 0x0000000400940947 */ /* 0x001fea0003800000 */
[----:B------:R-:W0:Y:S01]  /*0340*/  LDC.64 R4, c[0x0][0x398] ;  /* 0x0000e600ff047b82 */ /* 0x000e220000000a00 */
[----:B------:R-:W1:Y:S01]  /*0350*/  LDCU UR12, c[0x0][0x3b8] ;  /* 0x00007700ff0c77ac */ /* 0x000e620008000800 */
[----:B------:R-:W2:Y:S06]  /*0360*/  LDCU UR11, c[0x0][0x3b4] ;  /* 0x00007680ff0b77ac */ /* 0x000eac0008000800 */
[----:B------:R-:W3:Y:S01]  /*0370*/  LDC.64 R6, c[0x0][0x390] ;  /* 0x0000e400ff067b82 */ /* 0x000ee20000000a00 */
[C-C-:B-1----:R-:W-:Y:S02]  /*0380*/  IMAD R11, R18.reuse, UR12, R19.reuse ;  /* 0x0000000c120b7c24 */ /* 0x142fe4000f8e0213 */
[----:B------:R-:W-:Y:S01]  /*0390*/  HFMA2 R10, -RZ, RZ, 3.7421875, 0 ;  /* 0x437c0000ff0a7431 */ /* 0x000fe200000001ff */
[----:B------:R-:W1:Y:S01]  /*03a0*/  LDCU UR12, c[0x0][0x3ac] ;  /* 0x00007580ff0c77ac */ /* 0x000e620008000800 */
[----:B--2---:R-:W-:-:S02]  /*03b0*/  IMAD R9, R18, UR11, R19 ;  /* 0x0000000b12097c24 */ /* 0x004fc4000f8e0213 */
[----:B0-----:R-:W-:-:S06]  /*03c0*/  IMAD.WIDE R4, R11, 0x4, R4 ;  /* 0x000000040b047825 */ /* 0x001fcc00078e0204 */
[----:B------:R-:W2:Y:S01]  /*03d0*/  LDG.E R4, desc[UR8][R4.64] ;  /* 0x0000000804047981 */ /* 0x000ea2000c1e1900 */
[----:B---3--:R-:W-:-:S06]  /*03e0*/  IMAD.WIDE R6, R9, 0x4, R6 ;  /* 0x0000000409067825 */ /* 0x008fcc00078e0206 */
[----:B------:R-:W2:Y:S01]  /*03f0*/  LDG.E R7, desc[UR8][R6.64] ;  /* 0x0000000806077981 */ /* 0x000ea2000c1e1900 */
[----:B------:R-:W-:Y:S01]  /*0400*/  IMAD.MOV.U32 R9, RZ, RZ, 0x3bbb989d ;  /* 0x3bbb989dff097424 */ /* 0x000fe200078e00ff */
[----:B-1----:R-:W-:Y:S01]  /*0410*/  USHF.R.S32.HI UR11, URZ, 0x1f, UR12 ;  /* 0x0000001fff0b7899 */ /* 0x002fe2000801140c */
[----:B--2---:R-:W-:-:S04]  /*0420*/  FADD R8, R4, -R7 ;  /* 0x8000000704087221 */ /* 0x004fc80000000000 */
[----:B------:R-:W-:-:S04]  /*0430*/  FFMA.SAT R9, R8, R9, 0.5 ;  /* 0x3f00000008097423 */ /* 0x000fc80000002009 */
[----:B------:R-:W-:-:S04]  /*0440*/  FFMA.RM R10, R9, R10, 12582913 ;  /* 0x4b400001090a7423 */ /* 0x000fc8000000400a */
[----:B------:R-:W-:-:S04]  /*0450*/  FADD R9, R10, -12583039 ;  /* 0xcb40007f0a097421 */ /* 0x000fc80000000000 */
[----:B------:R-:W-:-:S04]  /*0460*/  FFMA R11, R8, 1.4426950216293334961, -R9 ;  /* 0x3fb8aa3b080b7823 */ /* 0x000fc80000000809 */
[----:B------:R-:W-:Y:S01]  /*0470*/  FFMA R11, R8, 1.925963033500011079e-08, R11 ;  /* 0x32a57060080b7823 */ /* 0x000fe2000000000b */
[--C-:B------:R-:W-:Y:S01]  /*0480*/  SHF.R.S32.HI R9, RZ, 0x1f, R18.reuse ;  /* 0x0000001fff097819 */ /* 0x100fe20000011412 */
[----:B------:R-:W-:-:S04]  /*0490*/  IMAD.MOV.U32 R8, RZ, RZ, R18 ;  /* 0x000000ffff087224 */ /* 0x000fc800078e0012 */
[----:B------:R-:W0:Y:S01]  /*04a0*/  MUFU.EX2 R11, R11 ;  /* 0x0000000b000b7308 */ /* 0x000e220000000800 */
[----:B------:R-:W-:-:S04]  /*04b0*/  IMAD.WIDE.U32 R22, R19, UR12, R8 ;  /* 0x0000000c13167c25 */ /* 0x000fc8000f8e0008 */
[----:B------:R-:W-:Y:S02]  /*04c0*/  IMAD R6, R19, UR11, R23 ;  /* 0x0000000b13067c24 */ /* 0x000fe4000f8e0217 */
[----:B------:R-:W-:Y:S01]  /*04d0*/  IMAD R7, R22, UR7, RZ ;  /* 0x0000000716077c24 */ /* 0x000fe2000f8e02ff */
[----:B------:R-:W-:Y:S01]  /*04e0*/  SHF.L.U32 R20, R10, 0x17, RZ ;  /* 0x000000170a147819 */ /* 0x000fe200000006ff */
[----:B------:R-:W-:-:S04]  /*04f0*/  IMAD.WIDE.U32 R4, R22, UR6, R12 ;  /* 0x0000000616047c25 */ /* 0x000fc8000f8e000c */
[----:B------:R-:W-:Y:S02]  /*0500*/  IMAD R7, R6, UR6, R7 ;  /* 0x0000000606077c24 */ /* 0x000fe4000f8e0207 */
[----:B------:R-:W-:-:S04]  /*0510*/  IMAD.WIDE.U32 R22, R22, UR6, R2 ;  /* 0x0000000616167c25 */ /* 0x000fc8000f8e0002 */
[----:B0-----:R-:W-:Y:S01]  /*0520*/  FMUL R20, R20, R11 ;  /* 0x0000000b14147220 */ /* 0x001fe20000400000 */
[----:B------:R-:W-:Y:S01]  /*0530*/  IADD3 R9, PT, PT, R5, R7, RZ ;  /* 0x0000000705097210 */ /* 0x000fe20007ffe0ff */
[----:B------:R-:W-:Y:S01]  /*0540*/  IMAD.IADD R21, R7, 0x1, R23 ;  /* 0x0000000107157824 */ /* 0x000fe200078e0217 */
[----:B------:R-:W-:Y:S01]  /*0550*/  MOV R23, R17 ;  /* 0x0000001100177202 */ /* 0x000fe20000000f00 */
[----:B------:R-:W-:-:S07]  /*0560*/  IMAD.MOV.U32 R8, RZ, RZ, R4 ;  /* 0x000000ffff087224 */ /* 0x000fce00078e0004 */
.L_x_399:
[----:B0-----:R-:W-:Y:S01]  /*0570*/  IMAD.MOV.U32 R4, RZ, RZ, R22 ;  /* 0x000000ffff047224 */ /* 0x001fe200078e0016 */
[----:B------:R-:W-:-:S06]  /*0580*/  MOV R5, R21 ;  /* 0x0000001500057202 */ /* 0x000fcc0000000f00 */
[----:B------:R-:W2:Y:S01]  /*0590*/  LDG.E.128 R4, desc[UR8][R4.64] ;  /* 0x0000000804047981 */ /* 0x000ea2000c1e1d00 */
[----:B------:R-:W-:Y:S01]  /*05a0*/  IMAD.MOV.U32 R14, RZ, RZ, R8 ;  /* 0x000000ffff0e7224 */ /* 0x000fe200078e0008 */
[----:B------:R-:W-:-:S05]  /*05b0*/  MOV R15, R9 ;  /* 0x00000009000f7202 */ /* 0x000fca0000000f00 */
[----:B------:R-:W3:Y:S01]  /*05c0*/  LDG.E.128 R8, desc[UR8][R14.64] ;  /* 0x000000080e087981 */ /* 0x000ee2000c1e1d00 */
[----:B------:R-:W-:Y:S01]  /*05d0*/  VIADD R23, R23, 0x10 ;  /* 0x0000001017177836 */ /* 0x000fe20000000000 */
[----:B--2---:R-:W-:Y:S02]  /*05e0*/  HSETP2.BF16_V2.NEU.AND P2, P3, R4, RZ.H0_H0, PT ;  /* 0x200000ff04007234 */ /* 0x004fe40003b4d002 */
[----:B------:R-:W-:Y:S02]  /*05f0*/  PRMT R24, R4, 0x7632, R24 ;  /* 0x0000763204187816 */ /* 0x000fe40000000018 */
[----:B------:R-:W-:Y:S02]  /*0600*/  HSETP2.BF16_V2.NEU.AND P0, P1, R6, RZ.H0_H0, PT ;  /* 0x200000ff06007234 */ /* 0x000fe4000390d002 */
[----:B------:R-:W-:-:S07]  /*0610*/  PRMT R26, R7, 0x7632, R26 ;  /* 0x00007632071a7816 */ /* 0x000fce000000001a */
        /* <DEDUP_REMOVED lines=11> */
[----:B------:R-:W-:Y:S01]  /*06d0*/  PRMT R25, R6, 0x7632, R25 ;  /* 0x0000763206197816 */ /* 0x000fe20000000019 */
[C---:B---3--:R-:W-:Y:S01]  /*06e0*/  HADD2.BF16_V2 R24, R8.reuse.H0_H0, R24.H0_H0 ;  /* 0x2000001808187230 */ /* 0x048fe20000200800 */
[----:B------:R-:W-:Y:S01]  /*06f0*/  PRMT R6, RZ, 0x7610, R6 ;  /* 0x00007610ff067816 */ /* 0x000fe20000000006 */
[----:B------:R-:W-:Y:S01]  /*0700*/  HADD2.BF16_V2 R4, R8.H1_H1, R4.H0_H0 ;  /* 0x2000000408047230 */ /* 0x000fe20000200c00 */
[----:B------:R-:W-:-:S02]  /*0710*/  @P1 SHF.L.U32 R29, R25, 0x10, RZ ;  /* 0x00000010191d1819 */ /* 0x000fc400000006ff */
[----:B------:R-:W-:Y:S02]  /*0720*/  @P0 F2FP.BF16.F32.PACK_AB R6, RZ, R27 ;  /* 0x0000001bff06023e */ /* 0x000fe400000010ff */
[----:B------:R-:W-:Y:S01]  /*0730*/  HSETP2.BF16_V2.NEU.AND P0, P4, R5, RZ.H0_H0, PT ;  /* 0x200000ff05007234 */ /* 0x000fe20003c0d002 */
[C---:B------:R-:W-:Y:S01]  /*0740*/  @P1 FMUL R29, R20.reuse, R29 ;  /* 0x0000001d141d1220 */ /* 0x040fe20000400000 */
[----:B------:R-:W-:Y:S01]  /*0750*/  PRMT R25, RZ, 0x7610, R25 ;  /* 0x00007610ff197816 */ /* 0x000fe20000000019 */
[----:B------:R-:W-:Y:S01]  /*0760*/  @P3 IMAD.U32 R27, R7, 0x10000, RZ ;  /* 0x00010000071b3824 */ /* 0x000fe200078e00ff */
[----:B------:R-:W-:Y:S01]  /*0770*/  PRMT R7, RZ, 0x7610, R7 ;  /* 0x00007610ff077816 */ /* 0x000fe20000000007 */
[----:B------:R-:W-:Y:S01]  /*0780*/  HADD2.BF16_V2 R6, R10.H0_H0, R6.H0_H0 ;  /* 0x200000060a067230 */ /* 0x000fe20000200800 */
[----:B------:R-:W-:Y:S01]  /*0790*/  @P1 F2FP.BF16.F32.PACK_AB R25, RZ, R29 ;  /* 0x0000001dff19123e */ /* 0x000fe200000010ff */
[----:B------:R-:W-:Y:S01]  /*07a0*/  @P3 FMUL R27, R20, R27 ;  /* 0x0000001b141b3220 */ /* 0x000fe20000400000 */
[----:B------:R-:W-:-:S02]  /*07b0*/  @P2 SHF.L.U32 R29, R26, 0x10, RZ ;  /* 0x000000101a1d2819 */ /* 0x000fc400000006ff */
[C---:B------:R-:W-:Y:S01]  /*07c0*/  PRMT R26, R5.reuse, 0x7632, R26 ;  /* 0x00007632051a7816 */ /* 0x040fe2000000001a */
[----:B------:R-:W-:Y:S01]  /*07d0*/  HADD2.BF16_V2 R25, R10.H1_H1, R25.H0_H0 ;  /* 0x200000190a197230 */ /* 0x000fe20000200c00 */
[----:B------:R-:W-:Y:S01]  /*07e0*/  @P3 F2FP.BF16.F32.PACK_AB R7, RZ, R27 ;  /* 0x0000001bff07323e */ /* 0x000fe200000010ff */
[----:B------:R-:W-:Y:S01]  /*07f0*/  @P2 FMUL R28, R20, R29 ;  /* 0x0000001d141c2220 */ /* 0x000fe20000400000 */
[----:B------:R-:W-:Y:S01]  /*0800*/  @P4 SHF.L.U32 R29, R26, 0x10, RZ ;  /* 0x000000101a1d4819 */ /* 0x000fe200000006ff */
[----:B------:R-:W-:Y:S01]  /*0810*/  @P0 IMAD.U32 R27, R5, 0x10000, RZ ;  /* 0x00010000051b0824 */ /* 0x000fe200078e00ff */
[----:B------:R-:W-:Y:S01]  /*0820*/  PRMT R5, RZ, 0x7610, R5 ;  /* 0x00007610ff057816 */ /* 0x000fe20000000005 */
[----:B------:R-:W-:Y:S01]  /*0830*/  HADD2.BF16_V2 R7, R11.H0_H0, R7.H0_H0 ;  /* 0x200000070b077230 */ /* 0x000fe20000200800 */
[----:B------:R-:W-:Y:S01]  /*0840*/  @P2 F2FP.BF16.F32.PACK_AB R5, RZ, R28 ;  /* 0x0000001cff05223e */ /* 0x000fe200000010ff */
[C---:B------:R-:W-:Y:S01]  /*0850*/  @P0 FMUL R28, R20.reuse, R27 ;  /* 0x0000001b141c0220 */ /* 0x040fe20000400000 */
[----:B------:R-:W-:Y:S01]  /*0860*/  @P4 FMUL R29, R20, R29 ;  /* 0x0000001d141d4220 */ /* 0x000fe20000400000 */
[----:B------:R-:W-:-:S02]  /*0870*/  PRMT R26, RZ, 0x7610, R26 ;  /* 0x00007610ff1a7816 */ /* 0x000fc4000000001a */
[----:B------:R-:W-:Y:S01]  /*0880*/  PRMT R27, RZ, 0x7610, R27 ;  /* 0x00007610ff1b7816 */ /* 0x000fe2000000001b */
[----:B------:R-:W-:Y:S01]  /*0890*/  HADD2.BF16_V2 R5, R11.H1_H1, R5.H0_H0 ;  /* 0x200000050b057230 */ /* 0x000fe20000200c00 */
[----:B------:R-:W-:Y:S02]  /*08a0*/  @P0 F2FP.BF16.F32.PACK_AB R26, RZ, R28 ;  /* 0x0000001cff1a023e */ /* 0x000fe400000010ff */
[----:B------:R-:W-:Y:S02]  /*08b0*/  @P4 F2FP.BF16.F32.PACK_AB R27, RZ, R29 ;  /* 0x0000001dff1b423e */ /* 0x000fe400000010ff */
[----:B------:R-:W-:Y:S01]  /*08c0*/  PRMT R7, R7, 0x5410, R5 ;  /* 0x0000541007077816 */ /* 0x000fe20000000005 */
[C---:B------:R-:W-:Y:S01]  /*08d0*/  HADD2.BF16_V2 R26, R9.reuse.H0_H0, R26.H0_H0 ;  /* 0x2000001a091a7230 */ /* 0x040fe20000200800 */
[----:B------:R-:W-:Y:S01]  /*08e0*/  PRMT R4, R24, 0x5410, R4 ;  /* 0x0000541018047816 */ /* 0x000fe20000000004 */
[----:B------:R-:W-:Y:S01]  /*08f0*/  HADD2.BF16_V2 R27, R9.H1_H1, R27.H0_H0 ;  /* 0x2000001b091b7230 */ /* 0x000fe20000200c00 */
[----:B------:R-:W-:-:S02]  /*0900*/  PRMT R6, R6, 0x5410, R25 ;  /* 0x0000541006067816 */ /* 0x000fc40000000019 */
[----:B------:R-:W-:Y:S02]  /*0910*/  ISETP.GE.AND P0, PT, R23, UR4, PT ;  /* 0x0000000417007c0c */ /* 0x000fe4000bf06270 */
[----:B------:R-:W-:Y:S02]  /*0920*/  PRMT R5, R26, 0x5410, R27 ;  /* 0x000054101a057816 */ /* 0x000fe4000000001b */
[----:B------:R-:W-:Y:S02]  /*0930*/  IADD3 R22, P2, PT, R22, 0x100, RZ ;  /* 0x0000010016167810 */ /* 0x000fe40007f5e0ff */
[----:B------:R-:W-:Y:S01]  /*0940*/  IADD3 R8, P1, PT, R14, 0x100, RZ ;  /* 0x000001000e087810 */ /* 0x000fe20007f3e0ff */
[----:B------:R0:W-:Y:S02]  /*0950*/  STG.E.128 desc[UR8][R14.64], R4 ;  /* 0x000000040e007986 */ /* 0x0001e4000c101d08 */
[----:B------:R-:W-:Y:S01]  /*0960*/  IMAD.X R21, RZ, RZ, R21, P2 ;  /* 0x000000ffff157224 */ /* 0x000fe200010e0615 */
[----:B------:R-:W-:-:S03]  /*0970*/  IADD3.X R9, PT, PT, RZ, R15, RZ, P1, !PT ;  /* 0x0000000fff097210 */ /* 0x000fc60000ffe4ff */
[----:B------:R-:W-:Y:S06]  /*0980*/  @!P0 BRA `(.L_x_399) ;  /* 0xfffffff800f88947 */ /* 0x000fec000383ffff */
.L_x_398:
[----:B------:R-:W-:Y:S05]  /*0990*/  BSYNC.RECONVERGENT B0 ;  /* 0x0000000000007941 */ /* 0x000fea0003800200 */
.L_x_397:
[----:B------:R-:W1:Y:S01]  /*09a0*/  LDCU UR11, c[0x0][0x3ac] ;  /* 0x00007580ff0b77ac */ /* 0x000e620008000800 */
[----:B------:R-:W-:-:S04]  /*09b0*/  IADD3 R18, PT, PT, R18, UR10, RZ ;  /* 0x0000000a12127c10 */ /* 0x000fc8000fffe0ff */
[----:B-1----:R-:W-:-:S13]  /*09c0*/  ISETP.GE.AND P0, PT, R18, UR11, PT ;  /* 0x0000000b12007c0c */ /* 0x002fda000bf06270 */
[----:B------:R-:W-:Y:S05]  /*09d0*/  @!P0 BRA `(.L_x_400) ;  /* 0xfffffff8004c8947 */ /* 0x000fea000383ffff */
.L_x_396:
[----:B------:R-:W-:-:S04]  /*09e0*/  LEA.HI R19, R16, R19, RZ, 0x1c ;  /* 0x0000001310137211 */ /* 0x000fc800078fe0ff */
[----:B------:R-:W-:-:S13]  /*09f0*/  ISETP.GE.AND P0, PT, R19, R0, PT ;  /* 0x000000001300720c */ /* 0x000fda0003f06270 */
[----:B------:R-:W-:Y:S05]  /*0a00*/  @!P0 BRA `(.L_x_401) ;  /* 0xfffffff800308947 */ /* 0x000fea000383ffff */
[----:B------:R-:W-:Y:S05]  /*0a10*/  EXIT ;  /* 0x000000000000794d */ /* 0x000fea0003800000 */
.L_x_402:
        /* <DEDUP_REMOVED lines=14> */
.L_x_696:


//--------------------- .text._ZN18transformer_engine16context_parallel25thd_out_correction_kernelI6__halfLi0ELi16ELb0EEEvPT_S4_PfS5_Piiiiii --------------------------
	.section	.text._ZN18transformer_engine16context_parallel25thd_out_correction_kernelI6__halfLi0ELi16ELb0EEEvPT_S4_PfS5_Piiiiii,"ax",@progbits
	.align	128
        .global         _ZN18transformer_engine16context_parallel25thd_out_correction_kernelI6__halfLi0ELi16ELb0EEEvPT_S4_PfS5_Piiiiii
        .type           _ZN18transformer_engine16context_parallel25thd_out_correction_kernelI6__halfLi0ELi16ELb0EEEvPT_S4_PfS5_Piiiiii,@function
        .size           _ZN18transformer_engine16context_parallel25thd_out_correction_kernelI6__halfLi0ELi16ELb0EEEvPT_S4_PfS5_Piiiiii,(.L_x_697 - _ZN18transformer_engine16context_parallel25thd_out_correction_kernelI6__halfLi0ELi16ELb0EEEvPT_S4_PfS5_Piiiiii)
        .other          _ZN18transformer_engine16context_parallel25thd_out_correction_kernelI6__halfLi0ELi16ELb0EEEvPT_S4_PfS5_Piiiiii,@"STO_CUDA_ENTRY STV_DEFAULT"
_ZN18transformer_engine16context_parallel25thd_out_correction_kernelI6__halfLi0ELi16ELb0EEEvPT_S4_PfS5_Piiiiii:
.text._ZN18transformer_engine16context_parallel25thd_out_correction_kernelI6__halfLi0ELi16ELb0EEEvPT_S4_PfS5_Piiiiii:
        /* <DEDUP_REMOVED lines=13> */
.L_x_405:
[----:B0-2---:R-:W-:-:S06]  /*00d0*/  IMAD.WIDE R2, R7, 0x4, R4 ;  /* 0x0000000407027825 */ /* 0x005fcc00078e0204 */
[----:B------:R-:W2:Y:S01]  /*00e0*/  LDG.E R2, desc[UR12][R2.64] ;  /* 0x0000000c02027981 */ /* 0x000ea2000c1e1900 */
[----:B------:R-:W-:Y:S01]  /*00f0*/  IMAD R9, R7, 0x4, R0 ;  /* 0x0000000407097824 */ /* 0x000fe200078e0200 */
[----:B-1----:R-:W-:-:S04]  /*0100*/  IADD3 R7, PT, PT, R8, R7, RZ ;  /* 0x0000000708077210 */ /* 0x002fc80007ffe0ff */
[----:B------:R-:W-:Y:S01]  /*0110*/  ISETP.GT.AND P0, PT, R7, UR8, PT ;  /* 0x0000000807007c0c */ /* 0x000fe2000bf04270 */
[----:B--2---:R0:W-:-:S12]  /*0120*/  STS [R9], R2 ;  /* 0x0000000209007388 */ /* 0x0041d80000000800 */
[----:B------:R-:W-:Y:S05]  /*0130*/  @!P0 BRA `(.L_x_405) ;  /* 0xfffffffc00e48947 */ /* 0x000fea000383ffff */
.L_x_404:
[----:B------:R-:W-:Y:S05]  /*0140*/  BSYNC.RECONVERGENT B0 ;  /* 0x0000000000007941 */ /* 0x000fea0003800200 */
.L_x_403:
        /* <DEDUP_REMOVED lines=27> */
.L_x_412:
[----:B0-----:R-:W0:Y:S02]  /*0300*/  LDCU UR8, c[0x0][0x3ac] ;  /* 0x00007580ff0877ac */ /* 0x001e240008000800 */
[----:B0-----:R-:W-:-:S09]  /*0310*/  UISETP.GE.AND UP0, UPT, UR14, UR8, UPT ;  /* 0x000000080e00728c */ /* 0x001fd2000bf06270 */
[----:B------:R-:W-:Y:S05]  /*0320*/  BRA.U UP0, `(.L_x_407) ;  /* 0x0000000500cc7547 */ /* 0x000fea000b800000 */
[----:B------:R-:W0:Y:S01]  /*0330*/  S2UR UR9, SR_CgaCtaId ;  /* 0x00000000000979c3 */ /* 0x000e220000008800 */
[----:B------:R-:W-:Y:S01]  /*0340*/  UMOV UR8, 0x400 ;  /* 0x0000040000087882 */ /* 0x000fe20000000000 */
[----:B------:R-:W-:Y:S01]  /*0350*/  MOV R23, UR14 ;  /* 0x0000000e00177c02 */ /* 0x000fe20008000f00 */
[----:B0-----:R-:W-:-:S09]  /*0360*/  ULEA UR8, UR9, UR8, 0x18 ;  /* 0x0000000809087291 */ /* 0x001fd2000f8ec0ff */
[----:B------:R-:W0:Y:S02]  /*0370*/  LDS R6, [UR8] ;  /* 0x00000008ff067984 */ /* 0x000e240008000800 */
[----:B0-----:R-:W-:-:S05]  /*0380*/  IMAD.IADD R6, R5, 0x1, -R6 ;  /* 0x0000000105067824 */ /* 0x001fca00078e0a06 */
[----:B------:R-:W-:-:S07]  /*0390*/  SHF.R.S32.HI R7, RZ, 0x1f, R6 ;  /* 0x0000001fff077819 */ /* 0x000fce0000011406 */
.L_x_411:
        /* <DEDUP_REMOVED lines=19> */
[----:B------:R-:W-:Y:S02]  /*04d0*/  HFMA2 R13, -RZ, RZ, 3.7421875, 0 ;  /* 0x437c0000ff0d7431 */ /* 0x000fe400000001ff */
        /* <DEDUP_REMOVED lines=8> */
[----:B------:R-:W-:-:S03]  /*0560*/  IMAD.MOV.U32 R8, RZ, RZ, R23 ;  /* 0x000000ffff087224 */ /* 0x000fc600078e0017 */
[----:B------:R-:W-:Y:S01]  /*0570*/  FFMA R11, R4, 1.925963033500011079e-08, R11 ;  /* 0x32a57060040b7823 */ /* 0x000fe2000000000b */
[----:B0-----:R-:W-:-:S05]  /*0580*/  IMAD.WIDE.U32 R8, R5, UR8, R8 ;  /* 0x0000000805087c25 */ /* 0x001fca000f8e0008 */
[----:B------:R-:W0:Y:S01]  /*0590*/  MUFU.EX2 R11, R11 ;  /* 0x0000000b000b7308 */ /* 0x000e220000000800 */
[----:B------:R-:W-:Y:S02]  /*05a0*/  IMAD R9, R5, UR4, R9 ;  /* 0x0000000405097c24 */ /* 0x000fe4000f8e0209 */
[----:B------:R-:W-:Y:S02]  /*05b0*/  VIADD R23, R23, UR15 ;  /* 0x0000000f17177c36 */ /* 0x000fe40008000000 */
[----:B------:R-:W-:Y:S01]  /*05c0*/  IMAD R9, R9, UR20, RZ ;  /* 0x0000001409097c24 */ /* 0x000fe2000f8e02ff */
[----:B------:R-:W-:Y:S02]  /*05d0*/  SHF.L.U32 R4, R10, 0x17, RZ ;  /* 0x000000170a047819 */ /* 0x000fe400000006ff */
[----:B------:R-:W-:Y:S01]  /*05e0*/  ISETP.GE.AND P0, PT, R23, UR8, PT ;  /* 0x0000000817007c0c */ /* 0x000fe2000bf06270 */
[C---:B------:R-:W-:Y:S02]  /*05f0*/  IMAD R13, R8.reuse, UR7, R9 ;  /* 0x00000007080d7c24 */ /* 0x040fe4000f8e0209 */
[----:B------:R-:W-:-:S04]  /*0600*/  IMAD.WIDE.U32 R8, R8, UR20, RZ ;  /* 0x0000001408087c25 */ /* 0x000fc8000f8e00ff */
[----:B0-----:R-:W-:Y:S01]  /*0610*/  FMUL R4, R4, R11 ;  /* 0x0000000b04047220 */ /* 0x001fe20000400000 */
[----:B------:R-:W-:Y:S06]  /*0620*/  @P1 BRA `(.L_x_409) ;  /* 0x0000000400041947 */ /* 0x000fec0003800000 */
[----:B------:R-:W0:Y:S01]  /*0630*/  LDCU.128 UR16, c[0x0][0x380] ;  /* 0x00007000ff1077ac */ /* 0x000e220008000c00 */
[----:B------:R-:W-:Y:S01]  /*0640*/  SHF.L.U32 R18, R8, 0x1, RZ ;  /* 0x0000000108127819 */ /* 0x000fe200000006ff */
[----:B------:R-:W-:Y:S01]  /*0650*/  IMAD.IADD R13, R9, 0x1, R13 ;  /* 0x00000001090d7824 */ /* 0x000fe200078e020d */
[----:B------:R-:W-:-:S04]  /*0660*/  MOV R25, R3 ;  /* 0x0000000300197202 */ /* 0x000fc80000000f00 */
[----:B------:R-:W-:Y:S02]  /*0670*/  SHF.L.U64.HI R8, R8, 0x1, R13 ;  /* 0x0000000108087819 */ /* 0x000fe4000001020d */
[C---:B0-----:R-:W-:Y:S02]  /*0680*/  IADD3 R16, P1, PT, R18.reuse, UR18, RZ ;  /* 0x0000001212107c10 */ /* 0x041fe4000ff3e0ff */
[----:B------:R-:W-:Y:S02]  /*0690*/  IADD3 R18, P2, PT, R18, UR16, RZ ;  /* 0x0000001012127c10 */ /* 0x000fe4000ff5e0ff */
[C---:B------:R-:W-:Y:S02]  /*06a0*/  IADD3.X R17, PT, PT, R8.reuse, UR19, RZ, P1, !PT ;  /* 0x0000001308117c10 */ /* 0x040fe40008ffe4ff */
[----:B------:R-:W-:-:S09]  /*06b0*/  IADD3.X R19, PT, PT, R8, UR17, RZ, P2, !PT ;  /* 0x0000001108137c10 */ /* 0x000fd200097fe4ff */
.L_x_410:
[----:B0-----:R-:W-:-:S06]  /*06c0*/  IMAD.WIDE.U32 R8, R25, 0x10, R16 ;  /* 0x0000001019087825 */ /* 0x001fcc00078e0010 */
[----:B------:R-:W2:Y:S01]  /*06d0*/  LDG.E.128 R8, desc[UR12][R8.64] ;  /* 0x0000000c08087981 */ /* 0x000ea2000c1e1d00 */
[----:B------:R-:W-:-:S05]  /*06e0*/  IMAD.WIDE.U32 R20, R25, 0x10, R18 ;  /* 0x0000001019147825 */ /* 0x000fca00078e0012 */
[----:B------:R-:W3:Y:S01]  /*06f0*/  LDG.E.128 R12, desc[UR12][R20.64] ;  /* 0x0000000c140c7981 */ /* 0x000ee2000c1e1d00 */
[----:B------:R-:W-:Y:S01]  /*0700*/  PRMT R22, RZ, 0x7610, R22 ;  /* 0x00007610ff167816 */ /* 0x000fe20000000016 */
[----:B------:R-:W-:Y:S01]  /*0710*/  VIADD R25, R25, 0x10 ;  /* 0x0000001019197836 */ /* 0x000fe20000000000 */
[----:B------:R-:W-:Y:S02]  /*0720*/  PRMT R26, RZ, 0x7610, R26 ;  /* 0x00007610ff1a7816 */ /* 0x000fe4000000001a */
[----:B------:R-:W-:Y:S02]  /*0730*/  PRMT R24, RZ, 0x7610, R24 ;  /* 0x00007610ff187816 */ /* 0x000fe40000000018 */
[----:B--2---:R-:W-:Y:S02]  /*0740*/  HSETP2.NEU.AND P5, P6, R11, RZ.H0_H0, PT ;  /* 0x200000ff0b007234 */ /* 0x004fe40003ead000 */
[----:B------:R-:W-:Y:S02]  /*0750*/  HSETP2.NEU.AND P1, P2, R10, RZ.H0_H0, PT ;  /* 0x200000ff0a007234 */ /* 0x000fe40003a2d000 */
[----:B------:R-:W-:-:S09]  /*0760*/  HSETP2.NEU.AND P3, P4, R9, RZ.H0_H0, PT ;  /* 0x200000ff09007234 */ /* 0x000fd20003c6d000 */
[--C-:B------:R-:W-:Y:S02]  /*0770*/  @P5 HADD2.F32 R27, -RZ, R11.reuse.H0_H0 ;  /* 0x2000000bff1b5230 */ /* 0x100fe40000004100 */
[----:B------:R-:W-:Y:S02]  /*0780*/  @P6 HADD2.F32 R11, -RZ, R11.H1_H1 ;  /* 0x3000000bff0b6230 */ /* 0x000fe40000004100 */
[----:B------:R-:W-:Y:S02]  /*0790*/  @P2 HADD2.F32 R31, -RZ, R10.H1_H1 ;  /* 0x3000000aff1f2230 */ /* 0x000fe40000004100 */
[C---:B------:R-:W-:Y:S01]  /*07a0*/  @P5 FMUL R27, R4.reuse, R27 ;  /* 0x0000001b041b5220 */ /* 0x040fe20000400000 */
[----:B------:R-:W-:-:S04]  /*07b0*/  @P6 FMUL R11, R4, R11 ;  /* 0x0000000b040b6220 */ /* 0x000fc80000400000 */
[----:B------:R-:W-:Y:S01]  /*07c0*/  @P5 F2FP.F16.F32.PACK_AB R22, RZ, R27 ;  /* 0x0000001bff16523e */ /* 0x000fe200000000ff */
[----:B------:R-:W-:Y:S01]  /*07d0*/  @P1 HADD2.F32 R27, -RZ, R10.H0_H0 ;  /* 0x2000000aff1b1230 */ /* 0x000fe20000004100 */
[----:B------:R-:W-:Y:S01]  /*07e0*/  @P6 F2FP.F16.F32.PACK_AB R26, RZ, R11 ;  /* 0x0000000bff1a623e */ /* 0x000fe200000000ff */
[----:B------:R-:W-:Y:S01]  /*07f0*/  @P3 HADD2.F32 R11, -RZ, R9.H0_H0 ;  /* 0x20000009ff0b3230 */ /* 0x000fe20000004100 */
[----:B------:R-:W-:Y:S02]  /*0800*/  HSETP2.NEU.AND P5, P6, R8, RZ.H0_H0, PT ;  /* 0x200000ff08007234 */ /* 0x000fe40003ead000 */
[C---:B------:R-:W-:Y:S01]  /*0810*/  @P1 FMUL R28, R4.reuse, R27 ;  /* 0x0000001b041c1220 */ /* 0x040fe20000400000 */
[----:B------:R-:W-:Y:S01]  /*0820*/  PRMT R9, RZ, 0x7610, R9 ;  /* 0x00007610ff097816 */ /* 0x000fe20000000009 */
[C---:B------:R-:W-:Y:S01]  /*0830*/  @P3 FMUL R27, R4.reuse, R11 ;  /* 0x0000000b041b3220 */ /* 0x040fe20000400000 */
[----:B------:R-:W-:Y:S01]  /*0840*/  PRMT R11, RZ, 0x7610, R11 ;  /* 0x00007610ff0b7816 */ /* 0x000fe2000000000b */
[----:B---3--:R-:W-:Y:S01]  /*0850*/  HADD2 R26, R15.H1_H1, R26.H0_H0 ;  /* 0x2000001a0f1a7230 */ /* 0x008fe20000000c00 */
[----:B------:R-:W-:Y:S01]  /*0860*/  @P1 F2FP.F16.F32.PACK_AB R11, RZ, R28 ;  /* 0x0000001cff0b123e */ /* 0x000fe200000000ff */
[----:B------:R-:W-:Y:S01]  /*0870*/  @P2 FMUL R28, R4, R31 ;  /* 0x0000001f041c2220 */ /* 0x000fe20000400000 */
[----:B------:R-:W-:-:S02]  /*0880*/  @P3 F2FP.F16.F32.PACK_AB R24, RZ, R27 ;  /* 0x0000001bff18323e */ /* 0x000fc400000000ff */
[----:B------:R-:W-:Y:S01]  /*0890*/  PRMT R10, RZ, 0x7610, R10 ;  /* 0x00007610ff0a7816 */ /* 0x000fe2000000000a */
[C---:B------:R-:W-:Y:S02]  /*08a0*/  HADD2 R11, R14.reuse.H0_H0, R11.H0_H0 ;  /* 0x2000000b0e0b7230 */ /* 0x040fe40000000800 */
[--C-:B------:R-:W-:Y:S01]  /*08b0*/  @P5 HADD2.F32 R29, -RZ, R8.reuse.H0_H0 ;  /* 0x20000008ff1d5230 */ /* 0x100fe20000004100 */
[----:B------:R-:W-:Y:S01]  /*08c0*/  @P2 F2FP.F16.F32.PACK_AB R10, RZ, R28 ;  /* 0x0000001cff0a223e */ /* 0x000fe200000000ff */
[----:B------:R-:W-:Y:S01]  /*08d0*/  @P6 HADD2.F32 R27, -RZ, R8.H1_H1 ;  /* 0x30000008ff1b6230 */ /* 0x000fe20000004100 */
[----:B------:R-:W-:Y:S02]  /*08e0*/  PRMT R8, RZ, 0x7610, R8 ;  /* 0x00007610ff087816 */ /* 0x000fe40000000008 */
[C---:B------:R-:W-:Y:S01]  /*08f0*/  @P5 FMUL R29, R4.reuse, R29 ;  /* 0x0000001d041d5220 */ /* 0x040fe20000400000 */
[----:B------:R-:W-:Y:S02]  /*0900*/  HADD2 R10, R14.H1_H1, R10.H0_H0 ;  /* 0x2000000a0e0a7230 */ /* 0x000fe40000000c00 */
[----:B------:R-:W-:Y:S01]  /*0910*/  @P6 FMUL R27, R4, R27 ;  /* 0x0000001b041b6220 */ /* 0x000fe20000400000 */
[----:B------:R-:W-:-:S02]  /*0920*/  ISETP.GE.AND P1, PT, R25, UR11, PT ;  /* 0x0000000b19007c0c */ /* 0x000fc4000bf26270 */
[----:B------:R-:W-:Y:S01]  /*0930*/  @P5 F2FP.F16.F32.PACK_AB R8, RZ, R29 ;  /* 0x0000001dff08523e */ /* 0x000fe200000000ff */
[----:B------:R-:W-:Y:S01]  /*0940*/  @P4 HADD2.F32 R29, -RZ, R9.H1_H1 ;  /* 0x30000009ff1d4230 */ /* 0x000fe20000004100 */
[----:B------:R-:W-:Y:S02]  /*0950*/  @P6 F2FP.F16.F32.PACK_AB R9, RZ, R27 ;  /* 0x0000001bff09623e */ /* 0x000fe400000000ff */
[----:B------:R-:W-:Y:S01]  /*0960*/  PRMT R27, RZ, 0x7610, R27 ;  /* 0x00007610ff1b7816 */ /* 0x000fe2000000001b */
[C---:B------:R-:W-:Y:S02]  /*0970*/  HADD2 R8, R12.reuse.H0_H0, R8.H0_H0 ;  /* 0x200000080c087230 */ /* 0x040fe40000000800 */
[----:B------:R-:W-:Y:S01]  /*0980*/  @P4 FMUL R29, R4, R29 ;  /* 0x0000001d041d4220 */ /* 0x000fe20000400000 */
[----:B------:R-:W-:Y:S01]  /*0990*/  HADD2 R12, R12.H1_H1, R9.H0_H0 ;  /* 0x200000090c0c7230 */ /* 0x000fe20000000c00 */
[----:B------:R-:W-:Y:S01]  /*09a0*/  PRMT R10, R11, 0x5410, R10 ;  /* 0x000054100b0a7816 */ /* 0x000fe2000000000a */
[----:B------:R-:W-:-:S02]  /*09b0*/  HADD2 R9, R13.H0_H0, R24.H0_H0 ;  /* 0x200000180d097230 */ /* 0x000fc40000000800 */
[----:B------:R-:W-:Y:S02]  /*09c0*/  @P4 F2FP.F16.F32.PACK_AB R27, RZ, R29 ;  /* 0x0000001dff1b423e */ /* 0x000fe400000000ff */
[----:B------:R-:W-:-:S03]  /*09d0*/  PRMT R8, R8, 0x5410, R12 ;  /* 0x0000541008087816 */ /* 0x000fc6000000000c */
[----:B------:R-:W-:Y:S02]  /*09e0*/  HADD2 R27, R13.H1_H1, R27.H0_H0 ;  /* 0x2000001b0d1b7230 */ /* 0x000fe40000000c00 */
[----:B------:R-:W-:-:S03]  /*09f0*/  HADD2 R13, R15.H0_H0, R22.H0_H0 ;  /* 0x200000160f0d7230 */ /* 0x000fc60000000800 */
[----:B------:R-:W-:Y:S02]  /*0a00*/  PRMT R9, R9, 0x5410, R27 ;  /* 0x0000541009097816 */ /* 0x000fe4000000001b */
[----:B------:R-:W-:-:S05]  /*0a10*/  PRMT R11, R13, 0x5410, R26 ;  /* 0x000054100d0b7816 */ /* 0x000fca000000001a */
[----:B------:R0:W-:Y:S01]  /*0a20*/  STG.E.128 desc[UR12][R20.64], R8 ;  /* 0x0000000814007986 */ /* 0x0001e2000c101d0c */
[----:B------:R-:W-:Y:S05]  /*0a30*/  @!P1 BRA `(.L_x_410) ;  /* 0xfffffffc00209947 */ /* 0x000fea000383ffff */
.L_x_409:
[----:B------:R-:W-:Y:S05]  /*0a40*/  BSYNC.RECONVERGENT B0 ;  /* 0x0000000000007941 */ /* 0x000fea0003800200 */
.L_x_408:
[----:B------:R-:W-:Y:S05]  /*0a50*/  @!P0 BRA `(.L_x_411) ;  /* 0xfffffff800508947 */ /* 0x000fea000383ffff */
.L_x_407:
[----:B------:R-:W-:-:S04]  /*0a60*/  LEA.HI R5, R2, R5, RZ, 0x1c ;  /* 0x0000000502057211 */ /* 0x000fc800078fe0ff */
[----:B------:R-:W-:-:S13]  /*0a70*/  ISETP.GE.AND P0, PT, R5, R0, PT ;  /* 0x000000000500720c */ /* 0x000fda0003f06270 */
[----:B------:R-:W-:Y:S05]  /*0a80*/  @!P0 BRA `(.L_x_412) ;  /* 0xfffffff8001c8947 */ /* 0x000fea000383ffff */
[----:B------:R-:W-:Y:S05]  /*0a90*/  EXIT ;  /* 0x000000000000794d */ /* 0x000fea0003800000 */
.L_x_406:
[----:B------:R-:W0:Y:S01]  /*0aa0*/  LDC.64 R32, c[0x0][0x380] ;  /* 0x0000e000ff207b82 */ /* 0x000e220000000a00 */
[----:B------:R-:W-:Y:S02]  /*0ab0*/  USHF.L.U64.HI UR8, UR10, 0x1, UR7 ;  /* 0x000000010a087899 */ /* 0x000fe40008010207 */
[----:B------:R-:W-:-:S05]  /*0ac0*/  USHF.L.U32 UR7, UR10, 0x1, URZ ;  /* 0x000000010a077899 */ /* 0x000fca00080006ff */
[----:B------:R-:W1:Y:S01]  /*0ad0*/  LDC.64 R30, c[0x0][0x388] ;  /* 0x0000e200ff1e7b82 */ /* 0x000e620000000a00 */
[----:B0-----:R-:W-:-:S04]  /*0ae0*/  IMAD.WIDE.U32 R32, R3, 0x10, R32 ;  /* 0x0000001003207825 */ /* 0x001fc800078e0020 */
[----:B-1----:R-:W-:-:S07]  /*0af0*/  IMAD.WIDE.U32 R30, R3, 0x10, R30 ;  /* 0x00000010031e7825 */ /* 0x002fce00078e001e */
.L_x_420:
[----:B0-----:R-:W0:Y:S01]  /*0b00*/  S2R R7, SR_CgaCtaId ;  /* 0x0000000000077919 */ /* 0x001e220000008800 */
[----:B------:R-:W1:Y:S01]  /*0b10*/  LDCU UR9, c[0x0][0x3a8] ;  /* 0x00007500ff0977ac */ /* 0x000e620008000800 */
[----:B------:R-:W-:Y:S01]  /*0b20*/  MOV R6, 0x400 ;  /* 0x0000040000067802 */ /* 0x000fe20000000f00 */
[----:B------:R-:W-:Y:S01]  /*0b30*/  HFMA2 R4, -RZ, RZ, 0, 5.9604644775390625e-08 ;  /* 0x00000001ff047431 */ /* 0x000fe200000001ff */
[----:B------:R-:W-:Y:S02]  /*0b40*/  BSSY.RECONVERGENT B0, `(.L_x_413) ;  /* 0x000000d000007945 */ /* 0x000fe40003800200 */
[----:B0-----:R-:W-:Y:S01]  /*0b50*/  LEA R9, R7, R6, 0x18 ;  /* 0x0000000607097211 */ /* 0x001fe200078ec0ff */
[----:B-1----:R-:W-:-:S07]  /*0b60*/  IMAD.U32 R7, RZ, RZ, UR9 ;  /* 0x00000009ff077e24 */ /* 0x002fce000f8e00ff */
.L_x_414:
        /* <DEDUP_REMOVED lines=11> */
.L_x_413:
        /* <DEDUP_REMOVED lines=10> */
[----:B------:R-:W-:Y:S02]  /*0cc0*/  IMAD.U32 R4, RZ, RZ, UR14 ;  /* 0x0000000eff047e24 */ /* 0x000fe4000f8e00ff */
[----:B------:R-:W-:Y:S01]  /*0cd0*/  IMAD.IADD R20, R17, 0x1, R7 ;  /* 0x0000000111147824 */ /* 0x000fe200078e0207 */
[----:B0-----:R-:W-:-:S07]  /*0ce0*/  IADD3 R6, PT, PT, -R8, R5, RZ ;  /* 0x0000000508067210 */ /* 0x001fce0007ffe1ff */
.L_x_419:
[----:B0-----:R-:W0:Y:S01]  /*0cf0*/  LDCU UR9, c[0x0][0x3b4] ;  /* 0x00007680ff0977ac */ /* 0x001e220008000800 */
[----:B------:R-:W-:Y:S01]  /*0d00*/  IADD3 R11, P0, PT, R4, R16, RZ ;  /* 0x00000010040b7210 */ /* 0x000fe20007f1e0ff */
[----:B------:R-:W1:Y:S01]  /*0d10*/  LDC R23, c[0x0][0x3ac] ;  /* 0x0000eb00ff177b82 */ /* 0x000e620000000800 */
[----:B------:R-:W-:Y:S01]  /*0d20*/  SHF.R.S32.HI R13, RZ, 0x1f, R4 ;  /* 0x0000001fff0d7819 */ /* 0x000fe20000011404 */
[----:B------:R-:W2:Y:S01]  /*0d30*/  LDCU UR10, c[0x0][0x3b8] ;  /* 0x00007700ff0a77ac */ /* 0x000ea20008000800 */
[----:B------:R-:W-:Y:S02]  /*0d40*/  SHF.R.S32.HI R7, RZ, 0x1f, R6 ;  /* 0x0000001fff077819 */ /* 0x000fe40000011406 */
[----:B------:R-:W-:Y:S01]  /*0d50*/  IADD3.X R8, PT, PT, R13, R20, RZ, P0, !PT ;  /* 0x000000140d087210 */ /* 0x000fe200007fe4ff */
[----:B------:R-:W3:Y:S04]  /*0d60*/  LDCU.128 UR16, c[0x0][0x390] ;  /* 0x00007200ff1077ac */ /* 0x000ee80008000c00 */
[----:B0-----:R-:W-:-:S02]  /*0d70*/  IMAD R10, R8, UR9, RZ ;  /* 0x00000009080a7c24 */ /* 0x001fc4000f8e02ff */
        /* <DEDUP_REMOVED lines=13> */
[----:B------:R-:W-:Y:S01]  /*0e50*/  IMAD.MOV.U32 R9, RZ, RZ, 0x3bbb989d ;  /* 0x3bbb989dff097424 */ /* 0x000fe200078e00ff */
[----:B------:R-:W-:Y:S02]  /*0e60*/  MOV R12, 0x437c0000 ;  /* 0x437c0000000c7802 */ /* 0x000fe40000000f00 */
        /* <DEDUP_REMOVED lines=9> */
[----:B------:R-:W-:Y:S01]  /*0f00*/  IMAD.MOV.U32 R12, RZ, RZ, R4 ;  /* 0x000000ffff0c7224 */ /* 0x000fe200078e0004 */
[----:B------:R-:W-:Y:S01]  /*0f10*/  IADD3 R4, PT, PT, R4, UR15, RZ ;  /* 0x0000000f04047c10 */ /* 0x000fe2000fffe0ff */
[----:B------:R-:W-:-:S03]  /*0f20*/  IMAD.SHL.U32 R21, R9, 0x800000, RZ ;  /* 0x0080000009157824 */ /* 0x000fc600078e00ff */
[----:B-1----:R-:W-:Y:S01]  /*0f30*/  ISETP.GE.AND P0, PT, R4, R23, PT ;  /* 0x000000170400720c */ /* 0x002fe20003f06270 */
[----:B0-----:R-:W-:Y:S01]  /*0f40*/  FMUL R21, R21, R8 ;  /* 0x0000000815157220 */ /* 0x001fe20000400000 */
[----:B------:R-:W-:Y:S11]  /*0f50*/  @P1 BRA `(.L_x_417) ;  /* 0x0000000400141947 */ /* 0x000ff60003800000 */
[----:B------:R-:W-:Y:S01]  /*0f60*/  IMAD.WIDE.U32 R22, R5, R23, R12 ;  /* 0x0000001705167225 */ /* 0x000fe200078e000c */
[----:B------:R-:W-:-:S03]  /*0f70*/  MOV R24, R3 ;  /* 0x0000000300187202 */ /* 0x000fc60000000f00 */
[----:B------:R-:W-:Y:S02]  /*0f80*/  IMAD R8, R5, UR4, R23 ;  /* 0x0000000405087c24 */ /* 0x000fe4000f8e0217 */
[C---:B------:R-:W-:Y:S02]  /*0f90*/  IMAD R9, R22.reuse, UR8, RZ ;  /* 0x0000000816097c24 */ /* 0x040fe4000f8e02ff */
[----:B------:R-:W-:-:S04]  /*0fa0*/  IMAD.WIDE.U32 R12, R22, UR7, R32 ;  /* 0x00000007160c7c25 */ /* 0x000fc8000f8e0020 */
[----:B------:R-:W-:Y:S02]  /*0fb0*/  IMAD R9, R8, UR7, R9 ;  /* 0x0000000708097c24 */ /* 0x000fe4000f8e0209 */
[----:B------:R-:W-:-:S03]  /*0fc0*/  IMAD.WIDE.U32 R22, R22, UR7, R30 ;  /* 0x0000000716167c25 */ /* 0x000fc6000f8e001e */
[----:B------:R-:W-:Y:S01]  /*0fd0*/  IADD3 R13, PT, PT, R13, R9, RZ ;  /* 0x000000090d0d7210 */ /* 0x000fe20007ffe0ff */
[----:B------:R-:W-:-:S07]  /*0fe0*/  IMAD.IADD R23, R9, 0x1, R23 ;  /* 0x0000000109177824 */ /* 0x000fce00078e0217 */
.L_x_418:
[----:B0-----:R-:W2:Y:S01]  /*0ff0*/  LDG.E.128 R8, desc[UR12][R22.64] ;  /* 0x0000000c16087981 */ /* 0x001ea2000c1e1d00 */
[----:B------:R-:W-:Y:S01]  /*1000*/  IMAD.MOV.U32 R18, RZ, RZ, R12 ;  /* 0x000000ffff127224 */ /* 0x000fe200078e000c */
[----:B------:R-:W-:-:S05]  /*1010*/  MOV R19, R13 ;  /* 0x0000000d00137202 */ /* 0x000fca0000000f00 */
[----:B------:R-:W3:Y:S01]  /*1020*/  LDG.E.128 R12, desc[UR12][R18.64] ;  /* 0x0000000c120c7981 */ /* 0x000ee2000c1e1d00 */
[----:B------:R-:W-:Y:S01]  /*1030*/  PRMT R25, RZ, 0x7610, R25 ;  /* 0x00007610ff197816 */ /* 0x000fe20000000019 */
[----:B------:R-:W-:Y:S01]  /*1040*/  VIADD R24, R24, 0x10 ;  /* 0x0000001018187836 */ /* 0x000fe20000000000 */
[----:B------:R-:W-:Y:S02]  /*1050*/  PRMT R27, RZ, 0x7610, R27 ;  /* 0x00007610ff1b7816 */ /* 0x000fe4000000001b */
[----:B--2---:R-:W-:-:S13]  /*1060*/  HSETP2.NEU.AND P1, P2, R11, RZ.H0_H0, PT ;  /* 0x200000ff0b007234 */ /* 0x004fda0003a2d000 */
[----:B------:R-:W-:-:S05]  /*1070*/  @P1 HADD2.F32 R26, -RZ, R11.H0_H0 ;  /* 0x2000000bff1a1230 */ /* 0x000fca0000004100 */
[----:B------:R-:W-:-:S05]  /*1080*/  @P1 FMUL R26, R26, R21 ;  /* 0x000000151a1a1220 */ /* 0x000fca0000400000 */
[----:B------:R-:W-:Y:S01]  /*1090*/  @P1 F2FP.F16.F32.PACK_AB R25, RZ, R26 ;  /* 0x0000001aff19123e */ /* 0x000fe200000000ff */
[----:B------:R-:W-:Y:S01]  /*10a0*/  @P2 HADD2.F32 R26, -RZ, R11.H1_H1 ;  /* 0x3000000bff1a2230 */ /* 0x000fe20000004100 */
[----:B------:R-:W-:-:S03]  /*10b0*/  HSETP2.NEU.AND P1, P3, R10, RZ.H0_H0, PT ;  /* 0x200000ff0a007234 */ /* 0x000fc60003b2d000 */
[----:B---3--:R-:W-:Y:S02]  /*10c0*/  HADD2 R25, R15.H0_H0, R25.H0_H0 ;  /* 0x200000190f197230 */ /* 0x008fe40000000800 */
[----:B------:R-:W-:-:S05]  /*10d0*/  @P2 FMUL R11, R26, R21 ;  /* 0x000000151a0b2220 */ /* 0x000fca0000400000 */
[----:B------:R-:W-:Y:S02]  /*10e0*/  @P2 F2FP.F16.F32.PACK_AB R27, RZ, R11 ;  /* 0x0000000bff1b223e */ /* 0x000fe400000000ff */
[----:B------:R-:W-:Y:S01]  /*10f0*/  PRMT R11, RZ, 0x7610, R11 ;  /* 0x00007610ff0b7816 */ /* 0x000fe2000000000b */
[--C-:B------:R-:W-:Y:S02]  /*1100*/  @P1 HADD2.F32 R26, -RZ, R10.reuse.H0_H0 ;  /* 0x2000000aff1a1230 */ /* 0x100fe40000004100 */
[----:B------:R-:W-:Y:S02]  /*1110*/  HADD2 R27, R15.H1_H1, R27.H0_H0 ;  /* 0x2000001b0f1b7230 */ /* 0x000fe40000000c00 */
[----:B------:R-:W-:Y:S02]  /*1120*/  @P3 HADD2.F32 R10, -RZ, R10.H1_H1 ;  /* 0x3000000aff0a3230 */ /* 0x000fe40000004100 */
[----:B------:R-:W-:-:S05]  /*1130*/  @P1 FMUL R26, R26, R21 ;  /* 0x000000151a1a1220 */ /* 0x000fca0000400000 */
[----:B------:R-:W-:Y:S02]  /*1140*/  @P1 F2FP.F16.F32.PACK_AB R11, RZ, R26 ;  /* 0x0000001aff0b123e */ /* 0x000fe400000000ff */
[----:B------:R-:W-:Y:S02]  /*1150*/  HSETP2.NEU.AND P1, P2, R9, RZ.H0_H0, PT ;  /* 0x200000ff09007234 */ /* 0x000fe40003a2d000 */
[----:B------:R-:W-:Y:S01]  /*1160*/  PRMT R26, RZ, 0x7610, R26 ;  /* 0x00007610ff1a7816 */ /* 0x000fe2000000001a */
[----:B------:R-:W-:-:S10]  /*1170*/  HADD2 R11, R14.H0_H0, R11.H0_H0 ;  /* 0x2000000b0e0b7230 */ /* 0x000fd40000000800 */
[----:B------:R-:W-:-:S05]  /*1180*/  @P1 HADD2.F32 R28, -RZ, R9.H0_H0 ;  /* 0x20000009ff1c1230 */ /* 0x000fca0000004100 */
[----:B------:R-:W-:-:S05]  /*1190*/  @P1 FMUL R28, R28, R21 ;  /* 0x000000151c1c1220 */ /* 0x000fca0000400000 */
[----:B------:R-:W-:Y:S01]  /*11a0*/  @P1 F2FP.F16.F32.PACK_AB R26, RZ, R28 ;  /* 0x0000001cff1a123e */ /* 0x000fe200000000ff */
[----:B------:R-:W-:Y:S01]  /*11b0*/  @P2 HADD2.F32 R28, -RZ, R9.H1_H1 ;  /* 0x30000009ff1c2230 */ /* 0x000fe20000004100 */
[----:B------:R-:W-:-:S03]  /*11c0*/  PRMT R9, RZ, 0x7610, R9 ;  /* 0x00007610ff097816 */ /* 0x000fc60000000009 */
[----:B------:R-:W-:Y:S02]  /*11d0*/  HADD2 R26, R13.H0_H0, R26.H0_H0 ;  /* 0x2000001a0d1a7230 */ /* 0x000fe40000000800 */
[----:B------:R-:W-:-:S05]  /*11e0*/  @P2 FMUL R28, R28, R21 ;  /* 0x000000151c1c2220 */ /* 0x000fca0000400000 */
[----:B------:R-:W-:Y:S02]  /*11f0*/  @P2 F2FP.F16.F32.PACK_AB R9, RZ, R28 ;  /* 0x0000001cff09223e */ /* 0x000fe400000000ff */
[----:B------:R-:W-:-:S03]  /*1200*/  HSETP2.NEU.AND P1, P2, R8, RZ.H0_H0, PT ;  /* 0x200000ff08007234 */ /* 0x000fc60003a2d000 */
[----:B------:R-:W-:-:S05]  /*1210*/  HADD2 R13, R13.H1_H1, R9.H0_H0 ;  /* 0x200000090d0d7230 */ /* 0x000fca0000000c00 */
[----:B------:R-:W-:-:S05]  /*1220*/  PRMT R9, R26, 0x5410, R13 ;  /* 0x000054101a097816 */ /* 0x000fca000000000d */
[--C-:B------:R-:W-:Y:S02]  /*1230*/  @P1 HADD2.F32 R28, -RZ, R8.reuse.H0_H0 ;  /* 0x20000008ff1c1230 */ /* 0x100fe40000004100 */
[----:B------:R-:W-:-:S03]  /*1240*/  @P2 HADD2.F32 R8, -RZ, R8.H1_H1 ;  /* 0x30000008ff082230 */ /* 0x000fc60000004100 */
[----:B------:R-:W-:Y:S01]  /*1250*/  @P1 FMUL R29, R28, R21 ;  /* 0x000000151c1d1220 */ /* 0x000fe20000400000 */
[----:B------:R-:W-:-:S04]  /*1260*/  PRMT R28, RZ, 0x7610, R28 ;  /* 0x00007610ff1c7816 */ /* 0x000fc8000000001c */
[----:B------:R-:W-:Y:S01]  /*1270*/  @P1 F2FP.F16.F32.PACK_AB R28, RZ, R29 ;  /* 0x0000001dff1c123e */ /* 0x000fe200000000ff */
[----:B------:R-:W-:Y:S01]  /*1280*/  @P2 FMUL R29, R8, R21 ;  /* 0x00000015081d2220 */ /* 0x000fe20000400000 */
[----:B------:R-:W-:Y:S02]  /*1290*/  PRMT R8, RZ, 0x7610, R8 ;  /* 0x00007610ff087816 */ /* 0x000fe40000000008 */
[----:B------:R-:W-:Y:S01]  /*12a0*/  ISETP.GE.AND P1, PT, R24, UR11, PT ;  /* 0x0000000b18007c0c */ /* 0x000fe2000bf26270 */
[----:B------:R-:W-:Y:S01]  /*12b0*/  HADD2 R28, R12.H0_H0, R28.H0_H0 ;  /* 0x2000001c0c1c7230 */ /* 0x000fe20000000800 */
[----:B------:R-:W-:Y:S01]  /*12c0*/  @P2 F2FP.F16.F32.PACK_AB R8, RZ, R29 ;  /* 0x0000001dff08223e */ /* 0x000fe200000000ff */
[----:B------:R-:W-:Y:S01]  /*12d0*/  @P3 FMUL R29, R10, R21 ;  /* 0x000000150a1d3220 */ /* 0x000fe20000400000 */
[----:B------:R-:W-:-:S03]  /*12e0*/  PRMT R10, RZ, 0x7610, R10 ;  /* 0x00007610ff0a7816 */ /* 0x000fc6000000000a */
[----:B------:R-:W-:Y:S01]  /*12f0*/  HADD2 R8, R12.H1_H1, R8.H0_H0 ;  /* 0x200000080c087230 */ /* 0x000fe20000000c00 */
[----:B------:R-:W-:Y:S02]  /*1300*/  @P3 F2FP.F16.F32.PACK_AB R10, RZ, R29 ;  /* 0x0000001dff0a323e */ /* 0x000fe400000000ff */
[----:B------:R-:W-:Y:S02]  /*1310*/  IADD3 R22, P3, PT, R22, 0x100, RZ ;  /* 0x0000010016167810 */ /* 0x000fe40007f7e0ff */
[----:B------:R-:W-:Y:S01]  /*1320*/  PRMT R8, R28, 0x5410, R8 ;  /* 0x000054101c087816 */ /* 0x000fe20000000008 */
[----:B------:R-:W-:Y:S01]  /*1330*/  HADD2 R10, R14.H1_H1, R10.H0_H0 ;  /* 0x2000000a0e0a7230 */ /* 0x000fe20000000c00 */
[----:B------:R-:W-:Y:S02]  /*1340*/  IADD3 R12, P2, PT, R18, 0x100, RZ ;  /* 0x00000100120c7810 */ /* 0x000fe40007f5e0ff */
[----:B------:R-:W-:Y:S02]  /*1350*/  IADD3.X R23, PT, PT, RZ, R23, RZ, P3, !PT ;  /* 0x00000017ff177210 */ /* 0x000fe40001ffe4ff */
[----:B------:R-:W-:-:S02]  /*1360*/  PRMT R10, R11, 0x5410, R10 ;  /* 0x000054100b0a7816 */ /* 0x000fc4000000000a */
[----:B------:R-:W-:Y:S02]  /*1370*/  PRMT R11, R25, 0x5410, R27 ;  /* 0x00005410190b7816 */ /* 0x000fe4000000001b */
[----:B------:R-:W-:-:S03]  /*1380*/  IADD3.X R13, PT, PT, RZ, R19, RZ, P2, !PT ;  /* 0x00000013ff0d7210 */ /* 0x000fc600017fe4ff */
[----:B------:R0:W-:Y:S01]  /*1390*/  STG.E.128 desc[UR12][R18.64], R8 ;  /* 0x0000000812007986 */ /* 0x0001e2000c101d0c */
[----:B------:R-:W-:Y:S05]  /*13a0*/  @!P1 BRA `(.L_x_418) ;  /* 0xfffffffc00109947 */ /* 0x000fea000383ffff */
.L_x_417:
[----:B------:R-:W-:Y:S05]  /*13b0*/  BSYNC.RECONVERGENT B0 ;  /* 0x0000000000007941 */ /* 0x000fea0003800200 */
.L_x_416:
[----:B------:R-:W-:Y:S05]  /*13c0*/  @!P0 BRA `(.L_x_419) ;  /* 0xfffffff800488947 */ /* 0x000fea000383ffff */
.L_x_415:
[----:B------:R-:W-:-:S04]  /*13d0*/  LEA.HI R5, R2, R5, RZ, 0x1c ;  /* 0x0000000502057211 */ /* 0x000fc800078fe0ff */
[----:B------:R-:W-:-:S13]  /*13e0*/  ISETP.GE.AND P0, PT, R5, R0, PT ;  /* 0x000000000500720c */ /* 0x000fda0003f06270 */
[----:B------:R-:W-:Y:S05]  /*13f0*/  @!P0 BRA `(.L_x_420) ;  /* 0xfffffff400c08947 */ /* 0x000fea000383ffff */
[----:B------:R-:W-:Y:S05]  /*1400*/  EXIT ;  /* 0x000000000000794d */ /* 0x000fea0003800000 */
.L_x_421:
        /* <DEDUP_REMOVED lines=15> */
.L_x_697:


//--------------------- .text._ZN18transformer_engine16context_parallel25thd_out_correction_kernelI6__halfLi0ELi16ELb1EEEvPT_S4_PfS5_Piiiiii --------------------------
	.section	.text._ZN18transformer_engine16context_parallel25thd_out_correction_kernelI6__halfLi0ELi16ELb1EEEvPT_S4_PfS5_Piiiiii,"ax",@progbits
	.align	128
        .global         _ZN18transformer_engine16context_parallel25thd_out_correction_kernelI6__halfLi0ELi16ELb1EEEvPT_S4_PfS5_Piiiiii
        .type           _ZN18transformer_engine16context_parallel25thd_out_correction_kernelI6__halfLi0ELi16ELb1EEEvPT_S4_PfS5_Piiiiii,@function
        .size           _ZN18transformer_engine16context_parallel25thd_out_correction_kernelI6__halfLi0ELi16ELb1EEEvPT_S4_PfS5_Piiiiii,(.L_x_698 - _ZN18transformer_engine16context_parallel25thd_out_correction_kernelI6__halfLi0ELi16ELb1EEEvPT_S4_PfS5_Piiiiii)
        .other          _ZN18transformer_engine16context_parallel25thd_out_correction_kernelI6__halfLi0ELi16ELb1EEEvPT_S4_PfS5_Piiiiii,@"STO_CUDA_ENTRY STV_DEFAULT"
_ZN18transformer_engine16context_parallel25thd_out_correction_kernelI6__halfLi0ELi16ELb1EEEvPT_S4_PfS5_Piiiiii:
.text._ZN18transformer_engine16context_parallel25thd_out_correction_kernelI6__halfLi0ELi16ELb1EEEvPT_S4_PfS5_Piiiiii:
        /* <DEDUP_REMOVED lines=13> */
.L_x_424:
[----:B0-2---:R-:W-:-:S06]  /*00d0*/  IMAD.WIDE R2, R7, 0x4, R4 ;  /* 0x0000000407027825 */ /* 0x005fcc00078e0204 */
[----:B------:R-:W2:Y:S01]  /*00e0*/  LDG.E R2, desc[UR8][R2.64] ;  /* 0x0000000802027981 */ /* 0x000ea2000c1e1900 */
[----:B------:R-:W-:Y:S01]  /*00f0*/  LEA R9, R7, R0, 0x2 ;  /* 0x0000000007097211 */ /* 0x000fe200078e10ff */
[----:B-1----:R-:W-:-:S05]  /*0100*/  IMAD.IADD R7, R6, 0x1, R7 ;  /* 0x0000000106077824 */ /* 0x002fca00078e0207 */
[----:B------:R-:W-:Y:S01]  /*0110*/  ISETP.GT.AND P0, PT, R7, UR6, PT ;  /* 0x0000000607007c0c */ /* 0x000fe2000bf04270 */
[----:B--2---:R0:W-:-:S12]  /*0120*/  STS [R9], R2 ;  /* 0x0000000209007388 */ /* 0x0041d80000000800 */
[----:B------:R-:W-:Y:S05]  /*0130*/  @!P0 BRA `(.L_x_424) ;  /* 0xfffffffc00e48947 */ /* 0x000fea000383ffff */
.L_x_423:
[----:B------:R-:W-:Y:S05]  /*0140*/  BSYNC.RECONVERGENT B0 ;  /* 0x0000000000007941 */ /* 0x000fea0003800200 */
.L_x_422:
        /* <DEDUP_REMOVED lines=24> */
.L_x_430:
[----:B0-----:R-:W0:Y:S02]  /*02d0*/  LDCU UR11, c[0x0][0x3ac] ;  /* 0x00007580ff0b77ac */ /* 0x001e240008000800 */
[----:B0-----:R-:W-:-:S09]  /*02e0*/  UISETP.GE.AND UP0, UPT, UR5, UR11, UPT ;  /* 0x0000000b0500728c */ /* 0x001fd2000bf06270 */
[----:B------:R-:W-:Y:S05]  /*02f0*/  BRA.U UP0, `(.L_x_425) ;  /* 0x0000000500a87547 */ /* 0x000fea000b800000 */
[----:B------:R-:W-:-:S07]  /*0300*/  MOV R18, UR5 ;  /* 0x0000000500127c02 */ /* 0x000fce0008000f00 */
.L_x_429:
[----:B------:R-:W-:Y:S01]  /*0310*/  ISETP.GE.AND P0, PT, R17, UR4, PT ;  /* 0x0000000411007c0c */ /* 0x000fe2000bf06270 */
[----:B------:R-:W-:-:S12]  /*0320*/  BSSY.RECONVERGENT B0, `(.L_x_426) ;  /* 0x0000063000007945 */ /* 0x000fd80003800200 */
[----:B0-----:R-:W-:Y:S05]  /*0330*/  @P0 BRA `(.L_x_427) ;  /* 0x0000000400840947 */ /* 0x001fea0003800000 */
[----:B------:R-:W0:Y:S01]  /*0340*/  LDC.64 R4, c[0x0][0x398] ;  /* 0x0000e600ff047b82 */ /* 0x000e220000000a00 */
[----:B------:R-:W1:Y:S01]  /*0350*/  LDCU UR12, c[0x0][0x3b8] ;  /* 0x00007700ff0c77ac */ /* 0x000e620008000800 */
[----:B------:R-:W2:Y:S06]  /*0360*/  LDCU UR11, c[0x0][0x3b4] ;  /* 0x00007680ff0b77ac */ /* 0x000eac0008000800 */
[----:B------:R-:W3:Y:S01]  /*0370*/  LDC.64 R6, c[0x0][0x390] ;  /* 0x0000e400ff067b82 */ /* 0x000ee20000000a00 */
[C-C-:B-1----:R-:W-:Y:S01]  /*0380*/  IMAD R11, R18.reuse, UR12, R19.reuse ;  /* 0x0000000c120b7c24 */ /* 0x142fe2000f8e0213 */
[----:B------:R-:W1:Y:S01]  /*0390*/  LDCU UR12, c[0x0][0x3ac] ;  /* 0x00007580ff0c77ac */ /* 0x000e620008000800 */
[----:B--2---:R-:W-:-:S02]  /*03a0*/  IMAD R9, R18, UR11, R19 ;  /* 0x0000000b12097c24 */ /* 0x004fc4000f8e0213 */
[----:B0-----:R-:W-:-:S06]  /*03b0*/  IMAD.WIDE R4, R11, 0x4, R4 ;  /* 0x000000040b047825 */ /* 0x001fcc00078e0204 */
[----:B------:R-:W2:Y:S01]  /*03c0*/  LDG.E R4, desc[UR8][R4.64] ;  /* 0x0000000804047981 */ /* 0x000ea2000c1e1900 */
[----:B---3--:R-:W-:-:S06]  /*03d0*/  IMAD.WIDE R6, R9, 0x4, R6 ;  /* 0x0000000409067825 */ /* 0x008fcc00078e0206 */
[----:B------:R-:W2:Y:S01]  /*03e0*/  LDG.E R7, desc[UR8][R6.64] ;  /* 0x0000000806077981 */ /* 0x000ea2000c1e1900 */
[----:B------:R-:W-:Y:S02]  /*03f0*/  HFMA2 R9, -RZ, RZ, 0.96630859375, -0.0022525787353515625 ;  /* 0x3bbb989dff097431 */ /* 0x000fe400000001ff */
        /* <DEDUP_REMOVED lines=8> */
[----:B------:R-:W-:Y:S02]  /*0480*/  SHF.R.S32.HI R9, RZ, 0x1f, R18 ;  /* 0x0000001fff097819 */ /* 0x000fe40000011412 */
[----:B------:R-:W-:-:S03]  /*0490*/  MOV R8, R18 ;  /* 0x0000001200087202 */ /* 0x000fc60000000f00 */
[----:B------:R-:W0:Y:S02]  /*04a0*/  MUFU.EX2 R11, R11 ;  /* 0x0000000b000b7308 */ /* 0x000e240000000800 */
[----:B------:R-:W-:-:S04]  /*04b0*/  IMAD.WIDE.U32 R22, R19, UR12, R8 ;  /* 0x0000000c13167c25 */ /* 0x000fc8000f8e0008 */
[----:B------:R-:W-:Y:S02]  /*04c0*/  IMAD R6, R19, UR11, R23 ;  /* 0x0000000b13067c24 */ /* 0x000fe4000f8e0217 */
[C---:B------:R-:W-:Y:S02]  /*04d0*/  IMAD R7, R22.reuse, UR7, RZ ;  /* 0x0000000716077c24 */ /* 0x040fe4000f8e02ff */
[----:B------:R-:W-:Y:S01]  /*04e0*/  IMAD.WIDE.U32 R4, R22, UR6, R12 ;  /* 0x0000000616047c25 */ /* 0x000fe2000f8e000c */
[----:B------:R-:W-:-:S03]  /*04f0*/  SHF.L.U32 R20, R10, 0x17, RZ ;  /* 0x000000170a147819 */ /* 0x000fc600000006ff */
[----:B------:R-:W-:Y:S02]  /*0500*/  IMAD R7, R6, UR6, R7 ;  /* 0x0000000606077c24 */ /* 0x000fe4000f8e0207 */
[----:B------:R-:W-:-:S04]  /*0510*/  IMAD.WIDE.U32 R22, R22, UR6, R2 ;  /* 0x0000000616167c25 */ /* 0x000fc8000f8e0002 */
[----:B0-----:R-:W-:Y:S01]  /*0520*/  FMUL R20, R20, R11 ;  /* 0x0000000b14147220 */ /* 0x001fe20000400000 */
[----:B------:R-:W-:Y:S01]  /*0530*/  IADD3 R9, PT, PT, R5, R7, RZ ;  /* 0x0000000705097210 */ /* 0x000fe20007ffe0ff */
[----:B------:R-:W-:Y:S01]  /*0540*/  IMAD.MOV.U32 R8, RZ, RZ, R4 ;  /* 0x000000ffff087224 */ /* 0x000fe200078e0004 */
[----:B------:R-:W-:Y:S01]  /*0550*/  IADD3 R21, PT, PT, R7, R23, RZ ;  /* 0x0000001707157210 */ /* 0x000fe20007ffe0ff */
[----:B------:R-:W-:-:S07]  /*0560*/  IMAD.MOV.U32 R23, RZ, RZ, R17 ;  /* 0x000000ffff177224 */ /* 0x000fce00078e0011 */
.L_x_428:
[----:B0-----:R-:W-:Y:S02]  /*0570*/  MOV R4, R22 ;  /* 0x0000001600047202 */ /* 0x001fe40000000f00 */
[----:B------:R-:W-:-:S06]  /*0580*/  MOV R5, R21 ;  /* 0x0000001500057202 */ /* 0x000fcc0000000f00 */
[----:B------:R-:W2:Y:S01]  /*0590*/  LDG.E.128 R4, desc[UR8][R4.64] ;  /* 0x0000000804047981 */ /* 0x000ea2000c1e1d00 */
[----:B------:R-:W-:Y:S01]  /*05a0*/  IMAD.MOV.U32 R14, RZ, RZ, R8 ;  /* 0x000000ffff0e7224 */ /* 0x000fe200078e0008 */
[----:B------:R-:W-:-:S05]  /*05b0*/  MOV R15, R9 ;  /* 0x00000009000f7202 */ /* 0x000fca0000000f00 */
[----:B------:R-:W3:Y:S01]  /*05c0*/  LDG.E.128 R8, desc[UR8][R14.64] ;  /* 0x000000080e087981 */ /* 0x000ee2000c1e1d00 */
[----:B------:R-:W-:Y:S02]  /*05d0*/  PRMT R24, RZ, 0x7610, R24 ;  /* 0x00007610ff187816 */ /* 0x000fe40000000018 */
[----:B------:R-:W-:Y:S02]  /*05e0*/  IADD3 R23, PT, PT, R23, 0x10, RZ ;  /* 0x0000001017177810 */ /* 0x000fe40007ffe0ff */
[----:B--2---:R-:W-:Y:S02]  /*05f0*/  HSETP2.NEU.AND P3, P0, R6, RZ.H0_H0, PT ;  /* 0x200000ff06007234 */ /* 0x004fe4000386d000 */
[----:B------:R-:W-:-:S11]  /*0600*/  HSETP2.NEU.AND P1, P2, R5, RZ.H0_H0, PT ;  /* 0x200000ff05007234 */ /* 0x000fd60003a2d000 */
[----:B------:R-:W-:Y:S01]  /*0610*/  @P3 HADD2.F32 R25, -RZ, R6.H0_H0 ;  /* 0x20000006ff193230 */ /* 0x000fe20000004100 */
[----:B------:R-:W-:-:S04]  /*0620*/  PRMT R6, RZ, 0x7610, R6 ;  /* 0x00007610ff067816 */ /* 0x000fc80000000006 */
[----:B------:R-:W-:Y:S01]  /*0630*/  @P3 FMUL R25, R20, R25 ;  /* 0x0000001914193220 */ /* 0x000fe20000400000 */
[----:B------:R-:W-:-:S04]  /*0640*/  @P0 HADD2.F32 R27, -RZ, R6.H1_H1 ;  /* 0x30000006ff1b0230 */ /* 0x000fc80000004100 */
[----:B------:R-:W-:Y:S01]  /*0650*/  @P3 F2FP.F16.F32.PACK_AB R6, RZ, R25 ;  /* 0x00000019ff06323e */ /* 0x000fe200000000ff */
[----:B------:R-:W-:Y:S02]  /*0660*/  @P1 HADD2.F32 R25, -RZ, R5.H0_H0 ;  /* 0x20000005ff191230 */ /* 0x000fe40000004100 */
[C---:B------:R-:W-:Y:S01]  /*0670*/  @P0 FMUL R27, R20.reuse, R27 ;  /* 0x0000001b141b0220 */ /* 0x040fe20000400000 */
[----:B------:R-:W-:Y:S02]  /*0680*/  PRMT R5, RZ, 0x7610, R5 ;  /* 0x00007610ff057816 */ /* 0x000fe40000000005 */
[----:B------:R-:W-:Y:S01]  /*0690*/  HSETP2.NEU.AND P4, P3, R4, RZ.H0_H0, PT ;  /* 0x200000ff04007234 */ /* 0x000fe20003b8d000 */
[C---:B------:R-:W-:Y:S01]  /*06a0*/  @P1 FMUL R25, R20.reuse, R25 ;  /* 0x0000001914191220 */ /* 0x040fe20000400000 */
[----:B------:R-:W-:Y:S01]  /*06b0*/  @P0 F2FP.F16.F32.PACK_AB R24, RZ, R27 ;  /* 0x0000001bff18023e */ /* 0x000fe200000000ff */
[----:B------:R-:W-:Y:S02]  /*06c0*/  @P2 HADD2.F32 R27, -RZ, R5.H1_H1 ;  /* 0x30000005ff1b2230 */ /* 0x000fe40000004100 */
[C---:B---3--:R-:W-:Y:S01]  /*06d0*/  HADD2 R6, R10.reuse.H0_H0, R6.H0_H0 ;  /* 0x200000060a067230 */ /* 0x048fe20000000800 */
[----:B------:R-:W-:Y:S01]  /*06e0*/  @P1 F2FP.F16.F32.PACK_AB R5, RZ, R25 ;  /* 0x00000019ff05123e */ /* 0x000fe200000000ff */
[----:B------:R-:W-:Y:S01]  /*06f0*/  HADD2 R24, R10.H1_H1, R24.H0_H0 ;  /* 0x200000180a187230 */ /* 0x000fe20000000c00 */
[----:B------:R-:W-:Y:S01]  /*0700*/  HSETP2.NEU.AND P0, P1, R7, RZ.H0_H0, PT ;  /* 0x200000ff07007234 */ /* 0x000fe2000390d000 */
[----:B------:R-:W-:Y:S01]  /*0710*/  @P2 FMUL R26, R20, R27 ;  /* 0x0000001b141a2220 */ /* 0x000fe20000400000 */
[----:B------:R-:W-:Y:S01]  /*0720*/  PRMT R25, RZ, 0x7610, R25 ;  /* 0x00007610ff197816 */ /* 0x000fe20000000019 */
[----:B------:R-:W-:Y:S01]  /*0730*/  HADD2 R5, R9.H0_H0, R5.H0_H0 ;  /* 0x2000000509057230 */ /* 0x000fe20000000800 */
[----:B------:R-:W-:Y:S01]  /*0740*/  PRMT R6, R6, 0x5410, R24 ;  /* 0x0000541006067816 */ /* 0x000fe20000000018 */
[--C-:B------:R-:W-:Y:S01]  /*0750*/  @P3 HADD2.F32 R29, -RZ, R4.reuse.H1_H1 ;  /* 0x30000004ff1d3230 */ /* 0x100fe20000004100 */
[----:B------:R-:W-:Y:S01]  /*0760*/  @P2 F2FP.F16.F32.PACK_AB R25, RZ, R26 ;  /* 0x0000001aff19223e */ /* 0x000fe200000000ff */
[----:B------:R-:W-:Y:S01]  /*0770*/  @P4 HADD2.F32 R27, -RZ, R4.H0_H0 ;  /* 0x20000004ff1b4230 */ /* 0x000fe20000004100 */
[----:B------:R-:W-:-:S02]  /*0780*/  PRMT R4, RZ, 0x7610, R4 ;  /* 0x00007610ff047816 */ /* 0x000fc40000000004 */
[C---:B------:R-:W-:Y:S01]  /*0790*/  @P3 FMUL R29, R20.reuse, R29 ;  /* 0x0000001d141d3220 */ /* 0x040fe20000400000 */
[----:B------:R-:W-:Y:S02]  /*07a0*/  HADD2 R25, R9.H1_H1, R25.H0_H0 ;  /* 0x2000001909197230 */ /* 0x000fe40000000c00 */
[C---:B------:R-:W-:Y:S01]  /*07b0*/  @P4 FMUL R26, R20.reuse, R27 ;  /* 0x0000001b141a4220 */ /* 0x040fe20000400000 */
[--C-:B------:R-:W-:Y:S01]  /*07c0*/  @P0 HADD2.F32 R28, -RZ, R7.reuse.H0_H0 ;  /* 0x20000007ff1c0230 */ /* 0x100fe20000004100 */
[----:B------:R-:W-:Y:S01]  /*07d0*/  PRMT R27, RZ, 0x7610, R27 ;  /* 0x00007610ff1b7816 */ /* 0x000fe2000000001b */
[----:B------:R-:W-:Y:S01]  /*07e0*/  @P1 HADD2.F32 R7, -RZ, R7.H1_H1 ;  /* 0x30000007ff071230 */ /* 0x000fe20000004100 */
[----:B------:R-:W-:Y:S02]  /*07f0*/  @P3 F2FP.F16.F32.PACK_AB R4, RZ, R29 ;  /* 0x0000001dff04323e */ /* 0x000fe400000000ff */
[C---:B------:R-:W-:Y:S01]  /*0800*/  @P0 FMUL R28, R20.reuse, R28 ;  /* 0x0000001c141c0220 */ /* 0x040fe20000400000 */
[----:B------:R-:W-:Y:S01]  /*0810*/  @P4 F2FP.F16.F32.PACK_AB R27, RZ, R26 ;  /* 0x0000001aff1b423e */ /* 0x000fe200000000ff */
[----:B------:R-:W-:Y:S01]  /*0820*/  @P1 FMUL R29, R20, R7 ;  /* 0x00000007141d1220 */ /* 0x000fe20000400000 */
[----:B------:R-:W-:Y:S01]  /*0830*/  PRMT R7, RZ, 0x7610, R7 ;  /* 0x00007610ff077816 */ /* 0x000fe20000000007 */
[C---:B------:R-:W-:Y:S01]  /*0840*/  HADD2 R4, R8.reuse.H1_H1, R4.H0_H0 ;  /* 0x2000000408047230 */ /* 0x040fe20000000c00 */
[----:B------:R-:W-:Y:S01]  /*0850*/  PRMT R26, RZ, 0x7610, R26 ;  /* 0x00007610ff1a7816 */ /* 0x000fe2000000001a */
[----:B------:R-:W-:Y:S01]  /*0860*/  HADD2 R27, R8.H0_H0, R27.H0_H0 ;  /* 0x2000001b081b7230 */ /* 0x000fe20000000800 */
[----:B------:R-:W-:-:S02]  /*0870*/  @P0 F2FP.F16.F32.PACK_AB R7, RZ, R28 ;  /* 0x0000001cff07023e */ /* 0x000fc400000000ff */
[----:B------:R-:W-:Y:S02]  /*0880*/  @P1 F2FP.F16.F32.PACK_AB R26, RZ, R29 ;  /* 0x0000001dff1a123e */ /* 0x000fe400000000ff */
[----:B------:R-:W-:Y:S01]  /*0890*/  PRMT R4, R27, 0x5410, R4 ;  /* 0x000054101b047816 */ /* 0x000fe20000000004 */
[C---:B------:R-:W-:Y:S01]  /*08a0*/  HADD2 R8, R11.reuse.H0_H0, R7.H0_H0 ;  /* 0x200000070b087230 */ /* 0x040fe20000000800 */
[----:B------:R-:W-:Y:S01]  /*08b0*/  PRMT R5, R5, 0x5410, R25 ;  /* 0x0000541005057816 */ /* 0x000fe20000000019 */
[----:B------:R-:W-:Y:S01]  /*08c0*/  HADD2 R7, R11.H1_H1, R26.H0_H0 ;  /* 0x2000001a0b077230 */ /* 0x000fe20000000c00 */
[----:B------:R-:W-:Y:S02]  /*08d0*/  ISETP.GE.AND P0, PT, R23, UR4, PT ;  /* 0x0000000417007c0c */ /* 0x000fe4000bf06270 */
[----:B------:R-:W-:Y:S02]  /*08e0*/  IADD3 R22, P2, PT, R22, 0x100, RZ ;  /* 0x0000010016167810 */ /* 0x000fe40007f5e0ff */
[----:B------:R-:W-:-:S02]  /*08f0*/  PRMT R7, R8, 0x5410, R7 ;  /* 0x0000541008077816 */ /* 0x000fc40000000007 */
[----:B------:R-:W-:Y:S02]  /*0900*/  IADD3 R8, P1, PT, R14, 0x100, RZ ;  /* 0x000001000e087810 */ /* 0x000fe40007f3e0ff */
[----:B------:R-:W-:Y:S01]  /*0910*/  IADD3.X R21, PT, PT, RZ, R21, RZ, P2, !PT ;  /* 0x00000015ff157210 */ /* 0x000fe200017fe4ff */
[----:B------:R0:W-:Y:S02]  /*0920*/  STG.E.128 desc[UR8][R14.64], R4 ;  /* 0x000000040e007986 */ /* 0x0001e4000c101d08 */
[----:B------:R-:W-:Y:S02]  /*0930*/  IMAD.X R9, RZ, RZ, R15, P1 ;  /* 0x000000ffff097224 */ /* 0x000fe400008e060f */
[----:B------:R-:W-:Y:S06]  /*0940*/  @!P0 BRA `(.L_x_428) ;  /* 0xfffffffc00088947 */ /* 0x000fec000383ffff */
.L_x_427:
[----:B------:R-:W-:Y:S05]  /*0950*/  BSYNC.RECONVERGENT B0 ;  /* 0x0000000000007941 */ /* 0x000fea0003800200 */
.L_x_426:
[----:B------:R-:W1:Y:S01]  /*0960*/  LDCU UR11, c[0x0][0x3ac] ;  /* 0x00007580ff0b77ac */ /* 0x000e620008000800 */
[----:B------:R-:W-:-:S04]  /*0970*/  IADD3 R18, PT, PT, R18, UR10, RZ ;  /* 0x0000000a12127c10 */ /* 0x000fc8000fffe0ff */
[----:B-1----:R-:W-:-:S13]  /*0980*/  ISETP.GE.AND P0, PT, R18, UR11, PT ;  /* 0x0000000b12007c0c */ /* 0x002fda000bf06270 */
[----:B------:R-:W-:Y:S05]  /*0990*/  @!P0 BRA `(.L_x_429) ;  /* 0xfffffff8005c8947 */ /* 0x000fea000383ffff */
.L_x_425:
[----:B------:R-:W-:-:S04]  /*09a0*/  LEA.HI R19, R16, R19, RZ, 0x1c ;  /* 0x0000001310137211 */ /* 0x000fc800078fe0ff */
[----:B------:R-:W-:-:S13]  /*09b0*/  ISETP.GE.AND P0, PT, R19, R0, PT ;  /* 0x000000001300720c */ /* 0x000fda0003f06270 */
[----:B------:R-:W-:Y:S05]  /*09c0*/  @!P0 BRA `(.L_x_430) ;  /* 0xfffffff800408947 */ /* 0x000fea000383ffff */
[----:B------:R-:W-:Y:S05]  /*09d0*/  EXIT ;  /* 0x000000000000794d */ /* 0x000fea0003800000 */
.L_x_431:
        /* <DEDUP_REMOVED lines=10> */
.L_x_698:


//--------------------- .text._ZN18transformer_engine16context_parallel25thd_out_correction_kernelIfLi0ELi16ELb0EEEvPT_S3_PfS4_Piiiiii --------------------------
	.section	.text._ZN18transformer_engine16context_parallel25thd_out_correction_kernelIfLi0ELi16ELb0EEEvPT_S3_PfS4_Piiiiii,"ax",@progbits
	.align	128
        .global         _ZN18transformer_engine16context_parallel25thd_out_correction_kernelIfLi0ELi16ELb0EEEvPT_S3_PfS4_Piiiiii
        .type           _ZN18transformer_engine16context_parallel25thd_out_correction_kernelIfLi0ELi16ELb0EEEvPT_S3_PfS4_Piiiiii,@function
        .size           _ZN18transformer_engine16context_parallel25thd_out_correction_kernelIfLi0ELi16ELb0EEEvPT_S3_PfS4_Piiiiii,(.L_x_699 - _ZN18transformer_engine16context_parallel25thd_out_correction_kernelIfLi0ELi16ELb0EEEvPT_S3_PfS4_Piiiiii)
        .other          _ZN18transformer_engine16context_parallel25thd_out_correction_kernelIfLi0ELi16ELb0EEEvPT_S3_PfS4_Piiiiii,@"STO_CUDA_ENTRY STV_DEFAULT"
_ZN18transformer_engine16context_parallel25thd_out_correction_kernelIfLi0ELi16ELb0EEEvPT_S3_PfS4_Piiiiii:
.text._ZN18transformer_engine16context_parallel25thd_out_correction_kernelIfLi0ELi16ELb0EEEvPT_S3_PfS4_Piiiiii:
        /* <DEDUP_REMOVED lines=13> */
.L_x_434:
[----:B0-2---:R-:W-:-:S06]  /*00d0*/  IMAD.WIDE R2, R7, 0x4, R4 ;  /* 0x0000000407027825 */ /* 0x005fcc00078e0204 */
[----:B------:R-:W2:Y:S01]  /*00e0*/  LDG.E R2, desc[UR10][R2.64] ;  /* 0x0000000a02027981 */ /* 0x000ea2000c1e1900 */
[----:B------:R-:W-:Y:S01]  /*00f0*/  IMAD R9, R7, 0x4, R0 ;  /* 0x0000000407097824 */ /* 0x000fe200078e0200 */
[----:B-1----:R-:W-:-:S04]  /*0100*/  IADD3 R7, PT, PT, R6, R7, RZ ;  /* 0x0000000706077210 */ /* 0x002fc80007ffe0ff */
[----:B------:R-:W-:Y:S01]  /*0110*/  ISETP.GT.AND P0, PT, R7, UR8, PT ;  /* 0x0000000807007c0c */ /* 0x000fe2000bf04270 */
[----:B--2---:R0:W-:-:S12]  /*0120*/  STS [R9], R2 ;  /* 0x0000000209007388 */ /* 0x0041d80000000800 */
[----:B------:R-:W-:Y:S05]  /*0130*/  @!P0 BRA `(.L_x_434) ;  /* 0xfffffffc00e48947 */ /* 0x000fea000383ffff */
.L_x_433:
[----:B------:R-:W-:Y:S05]  /*0140*/  BSYNC.RECONVERGENT B0 ;  /* 0x0000000000007941 */ /* 0x000fea0003800200 */
.L_x_432:
[----:B------:R-:W1:Y:S08]  /*0150*/  S2UR UR5, SR_CgaCtaId ;  /* 0x00000000000579c3 */ /* 0x000e700000008800 */
[----:B------:R-:W-:Y:S06]  /*0160*/  BAR.SYNC.DEFER_BLOCKING 0x0 ;  /* 0x0000000000007b1d */ /* 0x000fec0000010000 */
[----:B------:R-:W-:-:S02]  /*0170*/  UMOV UR4, 0x400 ;  /* 0x0000040000047882 */ /* 0x000fc40000000000 */
[----:B------:R-:W2:Y:S01]  /*0180*/  LDC R5, c[0x0][0x360] ;  /* 0x0000d800ff057b82 */ /* 0x000ea20000000800 */
[----:B-1----:R-:W-:Y:S01]  /*0190*/  ULEA UR4, UR5, UR4, 0x18 ;  /* 0x0000000405047291 */ /* 0x002fe2000f8ec0ff */
[----:B------:R-:W2:Y:S03]  /*01a0*/  LDCU UR5, c[0x0][0x370] ;  /* 0x00006e00ff0577ac */ /* 0x000ea60008000800 */
[----:B------:R-:W-:-:S09]  /*01b0*/  ULEA UR4, UR8, UR4, 0x2 ;  /* 0x0000000408047291 */ /* 0x000fd2000f8e10ff */
[----:B------:R-:W1:Y:S02]  /*01c0*/  LDS R0, [UR4] ;  /* 0x00000004ff007984 */ /* 0x000e640008000800 */
[----:B------:R-:W0:Y:S01]  /*01d0*/  S2UR UR4, SR_CTAID.X ;  /* 0x00000000000479c3 */ /* 0x000e220000002500 */
[C---:B--2---:R-:W-:Y:S02]  /*01e0*/  IMAD R6, R5.reuse, UR5, RZ ;  /* 0x0000000505067c24 */ /* 0x044fe4000f8e02ff */
[----:B0-----:R-:W-:-:S05]  /*01f0*/  IMAD R2, R5, UR4, R8 ;  /* 0x0000000405027c24 */ /* 0x001fca000f8e0208 */
[----:B------:R-:W-:-:S04]  /*0200*/  SHF.R.U32.HI R3, RZ, 0x4, R2 ;  /* 0x00000004ff037819 */ /* 0x000fc80000011602 */
[----:B-1----:R-:W-:-:S13]  /*0210*/  ISETP.GE.AND P0, PT, R3, R0, PT ;  /* 0x000000000300720c */ /* 0x002fda0003f06270 */
[----:B------:R-:W-:Y:S05]  /*0220*/  @P0 EXIT ;  /* 0x000000000000094d */ /* 0x000fea0003800000 */
[----:B------:R-:W0:Y:S01]  /*0230*/  S2UR UR9, SR_CTAID.Y ;  /* 0x00000000000979c3 */ /* 0x000e220000002600 */
[----:B------:R-:W1:Y:S01]  /*0240*/  LDCU.64 UR6, c[0x0][0x3b0] ;  /* 0x00007600ff0677ac */ /* 0x000e620008000a00 */
[----:B------:R-:W-:Y:S01]  /*0250*/  LOP3.LUT R5, R8, 0xf, RZ, 0xc0, !PT ;  /* 0x0000000f08057812 */ /* 0x000fe200078ec0ff */
[----:B------:R-:W2:Y:S01]  /*0260*/  LDCU UR5, c[0x0][0x3b8] ;  /* 0x00007700ff0577ac */ /* 0x000ea20008000800 */
[----:B------:R-:W-:Y:S01]  /*0270*/  UISETP.GT.AND UP0, UPT, UR8, 0x1, UPT ;  /* 0x000000010800788c */ /* 0x000fe2000bf04270 */
[----:B------:R-:W3:Y:S01]  /*0280*/  LDCU UR12, c[0x0][0x374] ;  /* 0x00006e80ff0c77ac */ /* 0x000ee20008000800 */
[----:B-1----:R-:W-:Y:S02]  /*0290*/  USHF.R.S32.HI UR4, URZ, 0x1f, UR7 ;  /* 0x0000001fff047899 */ /* 0x002fe40008011407 */
[----:B------:R-:W-:Y:S02]  /*02a0*/  USHF.R.S32.HI UR13, URZ, 0x2, UR6 ;  /* 0x00000002ff0d7899 */ /* 0x000fe40008011406 */
[----:B--2---:R-:W-:-:S03]  /*02b0*/  USHF.R.S32.HI UR5, URZ, 0x1f, UR5 ;  /* 0x0000001fff057899 */ /* 0x004fc60008011405 */
[----:B0--3--:R-:W-:Y:S09]  /*02c0*/  BRA.U UP0, `(.L_x_435) ;  /* 0x0000000500747547 */ /* 0x009ff2000b800000 */
[----:B------:R-:W-:-:S12]  /*02d0*/  USHF.R.S32.HI UR6, URZ, 0x1f, UR6 ;  /* 0x0000001fff067899 */ /* 0x000fd80008011406 */
.L_x_441:
[----:B0-----:R-:W0:Y:S02]  /*02e0*/  LDCU UR7, c[0x0][0x3ac] ;  /* 0x00007580ff0777ac */ /* 0x001e240008000800 */
[----:B0-----:R-:W-:-:S09]  /*02f0*/  UISETP.GE.AND UP0, UPT, UR9, UR7, UPT ;  /* 0x000000070900728c */ /* 0x001fd2000bf06270 */
[----:B-1----:R-:W-:Y:S05]  /*0300*/  BRA.U UP0, `(.L_x_436) ;  /* 0x0000000500547547 */ /* 0x002fea000b800000 */
[----:B------:R-:W0:Y:S01]  /*0310*/  S2UR UR8, SR_CgaCtaId ;  /* 0x00000000000879c3 */ /* 0x000e220000008800 */
[----:B------:R-:W-:Y:S01]  /*0320*/  UMOV UR7, 0x400 ;  /* 0x0000040000077882 */ /* 0x000fe20000000000 */
[----:B------:R-:W-:Y:S01]  /*0330*/  IMAD.U32 R4, RZ, RZ, UR9 ;  /* 0x00000009ff047e24 */ /* 0x000fe2000f8e00ff */
[----:B0-----:R-:W-:-:S09]  /*0340*/  ULEA UR7, UR8, UR7, 0x18 ;  /* 0x0000000708077291 */ /* 0x001fd2000f8ec0ff */
[----:B------:R-:W0:Y:S03]  /*0350*/  LDS R2, [UR7] ;  /* 0x00000007ff027984 */ /* 0x000e260008000800 */
.L_x_440:
[----:B------:R-:W-:Y:S01]  /*0360*/  ISETP.GE.AND P0, PT, R5, UR13, PT ;  /* 0x0000000d05007c0c */ /* 0x000fe2000bf06270 */
[----:B------:R-:W-:-:S12]  /*0370*/  BSSY.RECONVERGENT B0, `(.L_x_437) ;  /* 0x000004a000007945 */ /* 0x000fd80003800200 */
[----:B-1----:R-:W-:Y:S05]  /*0380*/  @P0 BRA `(.L_x_438) ;  /* 0x0000000400200947 */ /* 0x002fea0003800000 */
[----:B------:R-:W1:Y:S01]  /*0390*/  LDCU UR7, c[0x0][0x3b8] ;  /* 0x00007700ff0777ac */ /* 0x000e620008000800 */
[----:B0-----:R-:W-:Y:S01]  /*03a0*/  IMAD.IADD R12, R3, 0x1, -R2 ;  /* 0x00000001030c7824 */ /* 0x001fe200078e0a02 */
[----:B------:R-:W-:Y:S01]  /*03b0*/  SHF.R.S32.HI R9, RZ, 0x1f, R4 ;  /* 0x0000001fff097819 */ /* 0x000fe20000011404 */
[----:B------:R-:W0:Y:S03]  /*03c0*/  LDCU.64 UR14, c[0x0][0x3b0] ;  /* 0x00007600ff0e77ac */ /* 0x000e260008000a00 */
[--C-:B------:R-:W-:Y:S01]  /*03d0*/  SHF.R.S32.HI R13, RZ, 0x1f, R12.reuse ;  /* 0x0000001fff0d7819 */ /* 0x100fe2000001140c */
[----:B------:R-:W2:Y:S01]  /*03e0*/  LDCU.128 UR16, c[0x0][0x390] ;  /* 0x00007200ff1077ac */ /* 0x000ea20008000c00 */
[----:B------:R-:W3:Y:S01]  /*03f0*/  LDCU UR8, c[0x0][0x3ac] ;  /* 0x00007580ff0877ac */ /* 0x000ee20008000800 */
[----:B-1----:R-:W-:Y:S02]  /*0400*/  IMAD R7, R9, UR7, RZ ;  /* 0x0000000709077c24 */ /* 0x002fe4000f8e02ff */
[----:B------:R-:W-:-:S04]  /*0410*/  IMAD.WIDE.U32 R10, R4, UR7, R12 ;  /* 0x00000007040a7c25 */ /* 0x000fc8000f8e000c */
[----:B0-----:R-:W-:Y:S02]  /*0420*/  IMAD R15, R9, UR15, RZ ;  /* 0x0000000f090f7c24 */ /* 0x001fe4000f8e02ff */
[----:B------:R-:W-:Y:S01]  /*0430*/  IMAD R7, R4, UR5, R7 ;  /* 0x0000000504077c24 */ /* 0x000fe2000f8e0207 */
[----:B--2---:R-:W-:Y:S01]  /*0440*/  LEA R16, P0, R10, UR18, 0x2 ;  /* 0x000000120a107c11 */ /* 0x004fe2000f8010ff */
[----:B------:R-:W-:-:S03]  /*0450*/  IMAD.WIDE.U32 R12, R4, UR15, R12 ;  /* 0x0000000f040c7c25 */ /* 0x000fc6000f8e000c */
[----:B------:R-:W-:Y:S01]  /*0460*/  IADD3 R11, PT, PT, R11, R7, RZ ;  /* 0x000000070b0b7210 */ /* 0x000fe20007ffe0ff */
[----:B------:R-:W-:Y:S01]  /*0470*/  IMAD R15, R4, UR4, R15 ;  /* 0x00000004040f7c24 */ /* 0x000fe2000f8e020f */
[----:B------:R-:W-:Y:S02]  /*0480*/  LEA R14, P1, R12, UR16, 0x2 ;  /* 0x000000100c0e7c11 */ /* 0x000fe4000f8210ff */
[----:B------:R-:W-:Y:S01]  /*0490*/  LEA.HI.X R17, R10, UR19, R11, 0x2, P0 ;  /* 0x000000130a117c11 */ /* 0x000fe200080f140b */
[----:B------:R-:W-:-:S04]  /*04a0*/  IMAD.IADD R7, R13, 0x1, R15 ;  /* 0x000000010d077824 */ /* 0x000fc800078e020f */
[----:B------:R-:W2:Y:S01]  /*04b0*/  LDG.E R16, desc[UR10][R16.64] ;  /* 0x0000000a10107981 */ /* 0x000ea2000c1e1900 */
[----:B------:R-:W-:Y:S01]  /*04c0*/  LEA.HI.X R15, R12, UR17, R7, 0x2, P1 ;  /* 0x000000110c0f7c11 */ /* 0x000fe200088f1407 */
[----:B------:R-:W-:Y:S02]  /*04d0*/  HFMA2 R11, -RZ, RZ, 3.7421875, 0 ;  /* 0x437c0000ff0b7431 */ /* 0x000fe400000001ff */
[----:B------:R-:W-:Y:S01]  /*04e0*/  IMAD.MOV.U32 R8, RZ, RZ, 0x3bbb989d ;  /* 0x3bbb989dff087424 */ /* 0x000fe200078e00ff */
[----:B---3--:R-:W-:Y:S01]  /*04f0*/  USHF.R.S32.HI UR7, URZ, 0x1f, UR8 ;  /* 0x0000001fff077899 */ /* 0x008fe20008011408 */
[----:B------:R-:W0:Y:S01]  /*0500*/  LDCU.128 UR16, c[0x0][0x380] ;  /* 0x00007000ff1077ac */ /* 0x000e220008000c00 */
[----:B------:R-:W2:Y:S01]  /*0510*/  LDG.E R15, desc[UR10][R14.64] ;  /* 0x0000000a0e0f7981 */ /* 0x000ea2000c1e1900 */
[----:B------:R-:W-:Y:S02]  /*0520*/  IMAD.MOV.U32 R23, RZ, RZ, R5 ;  /* 0x000000ffff177224 */ /* 0x000fe400078e0005 */
[----:B--2---:R-:W-:-:S04]  /*0530*/  FADD R7, R16, -R15 ;  /* 0x8000000f10077221 */ /* 0x004fc80000000000 */
[----:B------:R-:W-:-:S04]  /*0540*/  FFMA.SAT R8, R7, R8, 0.5 ;  /* 0x3f00000007087423 */ /* 0x000fc80000002008 */
[----:B------:R-:W-:Y:S01]  /*0550*/  FFMA.RM R12, R8, R11, 12582913 ;  /* 0x4b400001080c7423 */ /* 0x000fe2000000400b */
[----:B------:R-:W-:-:S03]  /*0560*/  IMAD.MOV.U32 R8, RZ, RZ, R4 ;  /* 0x000000ffff087224 */ /* 0x000fc600078e0004 */
[----:B------:R-:W-:Y:S01]  /*0570*/  FADD R10, R12, -12583039 ;  /* 0xcb40007f0c0a7421 */ /* 0x000fe20000000000 */
[----:B------:R-:W-:-:S04]  /*0580*/  IMAD.WIDE.U32 R8, R3, UR8, R8 ;  /* 0x0000000803087c25 */ /* 0x000fc8000f8e0008 */
[----:B------:R-:W-:Y:S01]  /*0590*/  FFMA R10, R7, 1.4426950216293334961, -R10 ;  /* 0x3fb8aa3b070a7823 */ /* 0x000fe2000000080a */
[----:B------:R-:W-:-:S03]  /*05a0*/  IMAD R11, R3, UR7, R9 ;  /* 0x00000007030b7c24 */ /* 0x000fc6000f8e0209 */
[----:B------:R-:W-:Y:S01]  /*05b0*/  FFMA R9, R7, 1.925963033500011079e-08, R10 ;  /* 0x32a5706007097823 */ /* 0x000fe2000000000a */
[----:B------:R-:W-:-:S03]  /*05c0*/  IMAD R13, R11, UR14, RZ ;  /* 0x0000000e0b0d7c24 */ /* 0x000fc6000f8e02ff */
[----:B------:R-:W1:Y:S01]  /*05d0*/  MUFU.EX2 R7, R9 ;  /* 0x0000000900077308 */ /* 0x000e620000000800 */
[----:B------:R-:W-:-:S04]  /*05e0*/  IMAD.WIDE.U32 R10, R8, UR14, RZ ;  /* 0x0000000e080a7c25 */ /* 0x000fc8000f8e00ff */
[----:B------:R-:W-:Y:S02]  /*05f0*/  IMAD R13, R8, UR6, R13 ;  /* 0x00000006080d7c24 */ /* 0x000fe4000f8e020d */
[----:B------:R-:W-:-:S03]  /*0600*/  IMAD.SHL.U32 R18, R10, 0x4, RZ ;  /* 0x000000040a127824 */ /* 0x000fc600078e00ff */
[----:B------:R-:W-:Y:S01]  /*0610*/  IADD3 R11, PT, PT, R11, R13, RZ ;  /* 0x0000000d0b0b7210 */ /* 0x000fe20007ffe0ff */
[----:B------:R-:W-:Y:S01]  /*0620*/  IMAD.SHL.U32 R12, R12, 0x800000, RZ ;  /* 0x008000000c0c7824 */ /* 0x000fe200078e00ff */
[----:B0-----:R-:W-:Y:S02]  /*0630*/  IADD3 R16, P0, PT, R18, UR18, RZ ;  /* 0x0000001212107c10 */ /* 0x001fe4000ff1e0ff */
[----:B------:R-:W-:Y:S02]  /*0640*/  SHF.L.U64.HI R10, R10, 0x2, R11 ;  /* 0x000000020a0a7819 */ /* 0x000fe4000001020b */
[----:B------:R-:W-:Y:S01]  /*0650*/  IADD3 R18, P1, PT, R18, UR16, RZ ;  /* 0x0000001012127c10 */ /* 0x000fe2000ff3e0ff */
[----:B-1----:R-:W-:Y:S01]  /*0660*/  FMUL R7, R7, R12 ;  /* 0x0000000c07077220 */ /* 0x002fe20000400000 */
[C---:B------:R-:W-:Y:S02]  /*0670*/  IADD3.X R17, PT, PT, R10.reuse, UR19, RZ, P0, !PT ;  /* 0x000000130a117c10 */ /* 0x040fe400087fe4ff */
[----:B------:R-:W-:-:S09]  /*0680*/  IADD3.X R19, PT, PT, R10, UR17, RZ, P1, !PT ;  /* 0x000000110a137c10 */ /* 0x000fd20008ffe4ff */
.L_x_439:
[----:B------:R-:W-:-:S06]  /*0690*/  IMAD.WIDE.U32 R8, R23, 0x10, R16 ;  /* 0x0000001017087825 */ /* 0x000fcc00078e0010 */
[----:B------:R-:W2:Y:S01]  /*06a0*/  LDG.E.128 R8, desc[UR10][R8.64] ;  /* 0x0000000a08087981 */ /* 0x000ea2000c1e1d00 */
[----:B-1----:R-:W-:-:S05]  /*06b0*/  IMAD.WIDE.U32 R20, R23, 0x10, R18 ;  /* 0x0000001017147825 */ /* 0x002fca00078e0012 */
[----:B------:R-:W3:Y:S01]  /*06c0*/  LDG.E.128 R12, desc[UR10][R20.64] ;  /* 0x0000000a140c7981 */ /* 0x000ee2000c1e1d00 */
[----:B------:R-:W-:Y:S02]  /*06d0*/  IADD3 R23, PT, PT, R23, 0x10, RZ ;  /* 0x0000001017177810 */ /* 0x000fe40007ffe0ff */
[----:B--2---:R-:W-:Y:S01]  /*06e0*/  FSETP.NEU.AND P2, PT, R10, RZ, PT ;  /* 0x000000ff0a00720b */ /* 0x004fe20003f4d000 */
[C---:B------:R-:W-:Y:S01]  /*06f0*/  FMUL R22, R7.reuse, R8 ;  /* 0x0000000807167220 */ /* 0x040fe20000400000 */
[C---:B------:R-:W-:Y:S01]  /*0700*/  FMUL R24, R7.reuse, R9 ;  /* 0x0000000907187220 */ /* 0x040fe20000400000 */
[C---:B------:R-:W-:Y:S01]  /*0710*/  FMUL R10, R7.reuse, R10 ;  /* 0x0000000a070a7220 */ /* 0x040fe20000400000 */
[----:B------:R-:W-:Y:S01]  /*0720*/  FMUL R25, R7, R11 ;  /* 0x0000000b07197220 */ /* 0x000fe20000400000 */
[----:B------:R-:W-:Y:S02]  /*0730*/  FSETP.NEU.AND P0, PT, R8, RZ, PT ;  /* 0x000000ff0800720b */ /* 0x000fe40003f0d000 */
[----:B------:R-:W-:-:S02]  /*0740*/  FSETP.NEU.AND P1, PT, R9, RZ, PT ;  /* 0x000000ff0900720b */ /* 0x000fc40003f2d000 */
[----:B------:R-:W-:Y:S02]  /*0750*/  FSETP.NEU.AND P3, PT, R11, RZ, PT ;  /* 0x000000ff0b00720b */ /* 0x000fe40003f6d000 */
[----:B------:R-:W-:Y:S02]  /*0760*/  FSEL R9, R22, RZ, P0 ;  /* 0x000000ff16097208 */ /* 0x000fe40000000000 */
[----:B------:R-:W-:Y:S02]  /*0770*/  FSEL R24, R24, RZ, P1 ;  /* 0x000000ff18187208 */ /* 0x000fe40000800000 */
[----:B------:R-:W-:Y:S01]  /*0780*/  FSEL R11, R10, RZ, P2 ;  /* 0x000000ff0a0b7208 */ /* 0x000fe20001000000 */
[----:B---3--:R-:W-:Y:S01]  /*0790*/  FADD R12, R12, R9 ;  /* 0x000000090c0c7221 */ /* 0x008fe20000000000 */
[----:B------:R-:W-:Y:S01]  /*07a0*/  FSEL R8, R25, RZ, P3 ;  /* 0x000000ff19087208 */ /* 0x000fe20001800000 */
[----:B------:R-:W-:Y:S01]  /*07b0*/  FADD R13, R13, R24 ;  /* 0x000000180d0d7221 */ /* 0x000fe20000000000 */
[----:B------:R-:W-:Y:S01]  /*07c0*/  ISETP.GE.AND P0, PT, R23, UR13, PT ;  /* 0x0000000d17007c0c */ /* 0x000fe2000bf06270 */
[----:B------:R-:W-:-:S02]  /*07d0*/  FADD R14, R14, R11 ;  /* 0x0000000b0e0e7221 */ /* 0x000fc40000000000 */
[----:B------:R-:W-:-:S05]  /*07e0*/  FADD R15, R15, R8 ;  /* 0x000000080f0f7221 */ /* 0x000fca0000000000 */
[----:B------:R1:W-:Y:S05]  /*07f0*/  STG.E.128 desc[UR10][R20.64], R12 ;  /* 0x0000000c14007986 */ /* 0x0003ea000c101d0a */
[----:B------:R-:W-:Y:S05]  /*0800*/  @!P0 BRA `(.L_x_439) ;  /* 0xfffffffc00a08947 */ /* 0x000fea000383ffff */
.L_x_438:
[----:B------:R-:W-:Y:S05]  /*0810*/  BSYNC.RECONVERGENT B0 ;  /* 0x0000000000007941 */ /* 0x000fea0003800200 */
.L_x_437:
[----:B------:R-:W2:Y:S01]  /*0820*/  LDCU UR7, c[0x0][0x3ac] ;  /* 0x00007580ff0777ac */ /* 0x000ea20008000800 */
[----:B------:R-:W-:-:S05]  /*0830*/  VIADD R4, R4, UR12 ;  /* 0x0000000c04047c36 */ /* 0x000fca0008000000 */
[----:B--2---:R-:W-:-:S13]  /*0840*/  ISETP.GE.AND P0, PT, R4, UR7, PT ;  /* 0x0000000704007c0c */ /* 0x004fda000bf06270 */
[----:B------:R-:W-:Y:S05]  /*0850*/  @!P0 BRA `(.L_x_440) ;  /* 0xfffffff800c08947 */ /* 0x000fea000383ffff */
.L_x_436:
[----:B------:R-:W-:-:S04]  /*0860*/  LEA.HI R3, R6, R3, RZ, 0x1c ;  /* 0x0000000306037211 */ /* 0x000fc800078fe0ff */
[----:B------:R-:W-:-:S13]  /*0870*/  ISETP.GE.AND P0, PT, R3, R0, PT ;  /* 0x000000000300720c */ /* 0x000fda0003f06270 */
[----:B------:R-:W-:Y:S05]  /*0880*/  @!P0 BRA `(.L_x_441) ;  /* 0xfffffff800948947 */ /* 0x000fea000383ffff */
[----:B------:R-:W-:Y:S05]  /*0890*/  EXIT ;  /* 0x000000000000794d */ /* 0x000fea0003800000 */
.L_x_435:
[----:B0-----:R-:W0:Y:S01]  /*08a0*/  S2R R7, SR_CgaCtaId ;  /* 0x0000000000077919 */ /* 0x001e220000008800 */
[----:B-1----:R-:W1:Y:S01]  /*08b0*/  LDCU UR6, c[0x0][0x3a8] ;  /* 0x00007500ff0677ac */ /* 0x002e620008000800 */
[----:B------:R-:W-:Y:S01]  /*08c0*/  MOV R4, 0x400 ;  /* 0x0000040000047802 */ /* 0x000fe20000000f00 */
[----:B------:R-:W-:Y:S01]  /*08d0*/  BSSY.RECONVERGENT B0, `(.L_x_442) ;  /* 0x000000e000007945 */ /* 0x000fe20003800200 */
[----:B------:R-:W-:Y:S02]  /*08e0*/  IMAD.MOV.U32 R2, RZ, RZ, 0x1 ;  /* 0x00000001ff027424 */ /* 0x000fe400078e00ff */
[----:B0-----:R-:W-:Y:S02]  /*08f0*/  LEA R9, R7, R4, 0x18 ;  /* 0x0000000407097211 */ /* 0x001fe400078ec0ff */
[----:B-12---:R-:W-:-:S07]  /*0900*/  MOV R7, UR6 ;  /* 0x0000000600077c02 */ /* 0x006fce0008000f00 */
.L_x_443:
[----:B------:R-:W-:-:S05]  /*0910*/  IMAD.IADD R4, R7, 0x1, R2 ;  /* 0x0000000107047824 */ /* 0x000fca00078e0202 */
        /* <DEDUP_REMOVED lines=10> */
.L_x_442:
[----:B------:R-:W0:Y:S02]  /*09c0*/  LDCU UR6, c[0x0][0x3ac] ;  /* 0x00007580ff0677ac */ /* 0x000e240008000800 */
[----:B0-----:R-:W-:-:S09]  /*09d0*/  UISETP.GE.AND UP0, UPT, UR9, UR6, UPT ;  /* 0x000000060900728c */ /* 0x001fd2000bf06270 */
[----:B------:R-:W-:Y:S05]  /*09e0*/  BRA.U UP0, `(.L_x_444) ;  /* 0x0000000d00bc7547 */ /* 0x000fea000b800000 */
[C---:B------:R-:W-:Y:S01]  /*09f0*/  IMAD R7, R2.reuse, 0x4, R9 ;  /* 0x0000000402077824 */ /* 0x040fe200078e0209 */
[----:B------:R-:W-:Y:S01]  /*0a00*/  MOV R4, UR9 ;  /* 0x0000000900047c02 */ /* 0x000fe20008000f00 */
[----:B------:R-:W-:-:S03]  /*0a10*/  VIADD R2, R2, 0xffffffff ;  /* 0xffffffff02027836 */ /* 0x000fc60000000000 */
[----:B------:R-:W0:Y:S02]  /*0a20*/  LDS R22, [R7+-0x4] ;  /* 0xfffffc0007167984 */ /* 0x000e240000000800 */
[----:B0-----:R-:W-:-:S07]  /*0a30*/  IMAD.IADD R22, R3, 0x1, -R22 ;  /* 0x0000000103167824 */ /* 0x001fce00078e0a16 */
.L_x_452:
[----:B------:R-:W-:Y:S01]  /*0a40*/  ISETP.GE.AND P0, PT, R5, UR13, PT ;  /* 0x0000000d05007c0c */ /* 0x000fe2000bf06270 */
[----:B------:R-:W-:-:S12]  /*0a50*/  BSSY.RECONVERGENT B0, `(.L_x_445) ;  /* 0x00000e4000007945 */ /* 0x000fd80003800200 */
[----:B012---:R-:W-:Y:S05]  /*0a60*/  @P0 BRA `(.L_x_446) ;  /* 0x0000000c00880947 */ /* 0x007fea0003800000 */
[----:B------:R-:W0:Y:S01]  /*0a70*/  LDCU UR8, c[0x0][0x3ac] ;  /* 0x00007580ff0877ac */ /* 0x000e220008000800 */
[--C-:B------:R-:W-:Y:S01]  /*0a80*/  SHF.R.S32.HI R9, RZ, 0x1f, R4.reuse ;  /* 0x0000001fff097819 */ /* 0x100fe20000011404 */
[----:B------:R-:W-:Y:S01]  /*0a90*/  IMAD.MOV.U32 R8, RZ, RZ, R4 ;  /* 0x000000ffff087224 */ /* 0x000fe200078e0004 */
[----:B------:R-:W-:Y:S01]  /*0aa0*/  SHF.R.S32.HI R23, RZ, 0x1f, R22 ;  /* 0x0000001fff177819 */ /* 0x000fe20000011416 */
[----:B------:R-:W1:Y:S01]  /*0ab0*/  LDCU UR6, c[0x0][0x3b8] ;  /* 0x00007700ff0677ac */ /* 0x000e620008000800 */
[----:B------:R-:W2:Y:S01]  /*0ac0*/  LDCU UR14, c[0x0][0x3b8] ;  /* 0x00007700ff0e77ac */ /* 0x000ea20008000800 */
[----:B------:R-:W3:Y:S01]  /*0ad0*/  LDCU UR7, c[0x0][0x3b4] ;  /* 0x00007680ff0777ac */ /* 0x000ee20008000800 */
[----:B------:R-:W4:Y:S01]  /*0ae0*/  LDCU.64 UR20, c[0x0][0x3b0] ;  /* 0x00007600ff1477ac */ /* 0x000f220008000a00 */
[----:B0-----:R-:W-:Y:S01]  /*0af0*/  IMAD.WIDE R14, R2, UR8, R8 ;  /* 0x00000008020e7c25 */ /* 0x001fe2000f8e0208 */
[----:B------:R-:W0:Y:S01]  /*0b00*/  LDCU.128 UR16, c[0x0][0x390] ;  /* 0x00007200ff1077ac */ /* 0x000e220008000c00 */
[----:B-1----:R-:W-:-:S02]  /*0b10*/  USHF.R.S32.HI UR6, URZ, 0x1f, UR6 ;  /* 0x0000001fff067899 */ /* 0x002fc40008011406 */
[----:B--2---:R-:W-:Y:S02]  /*0b20*/  IMAD R7, R15, UR14, RZ ;  /* 0x0000000e0f077c24 */ /* 0x004fe4000f8e02ff */
[----:B------:R-:W-:Y:S01]  /*0b30*/  IMAD.WIDE.U32 R12, R14, UR14, R22 ;  /* 0x0000000e0e0c7c25 */ /* 0x000fe2000f8e0016 */
[----:B---3--:R-:W-:-:S03]  /*0b40*/  USHF.R.S32.HI UR7, URZ, 0x1f, UR7 ;  /* 0x0000001fff077899 */ /* 0x008fc60008011407 */
[C---:B------:R-:W-:Y:S02]  /*0b50*/  IMAD R7, R14.reuse, UR6, R7 ;  /* 0x000000060e077c24 */ /* 0x040fe4000f8e0207 */
[----:B----4-:R-:W-:Y:S02]  /*0b60*/  IMAD R15, R15, UR21, RZ ;  /* 0x000000150f0f7c24 */ /* 0x010fe4000f8e02ff */
[----:B------:R-:W-:Y:S01]  /*0b70*/  IMAD.WIDE.U32 R10, R14, UR21, R22 ;  /* 0x000000150e0a7c25 */ /* 0x000fe2000f8e0016 */
[----:B------:R-:W-:Y:S02]  /*0b80*/  IADD3 R13, PT, PT, R13, R7, RZ ;  /* 0x000000070d0d7210 */ /* 0x000fe40007ffe0ff */
[----:B0-----:R-:W-:Y:S01]  /*0b90*/  LEA R16, P0, R12, UR18, 0x2 ;  /* 0x000000120c107c11 */ /* 0x001fe2000f8010ff */
[----:B------:R-:W-:Y:S01]  /*0ba0*/  IMAD R15, R14, UR7, R15 ;  /* 0x000000070e0f7c24 */ /* 0x000fe2000f8e020f */
[----:B------:R-:W-:Y:S02]  /*0bb0*/  LEA R14, P1, R10, UR16, 0x2 ;  /* 0x000000100a0e7c11 */ /* 0x000fe4000f8210ff */
[----:B------:R-:W-:Y:S01]  /*0bc0*/  LEA.HI.X R17, R12, UR19, R13, 0x2, P0 ;  /* 0x000000130c117c11 */ /* 0x000fe200080f140d */
[----:B------:R-:W-:-:S02]  /*0bd0*/  IMAD.IADD R7, R11, 0x1, R15 ;  /* 0x000000010b077824 */ /* 0x000fc400078e020f */
[----:B------:R-:W-:Y:S01]  /*0be0*/  HFMA2 R8, -RZ, RZ, 3.7421875, 0 ;  /* 0x437c0000ff087431 */ /* 0x000fe200000001ff */
[----:B------:R-:W0:Y:S01]  /*0bf0*/  LDC.64 R12, c[0x0][0x380] ;  /* 0x0000e000ff0c7b82 */ /* 0x000e220000000a00 */
[----:B------:R1:W2:Y:S01]  /*0c00*/  LDG.E R16, desc[UR10][R16.64] ;  /* 0x0000000a10107981 */ /* 0x0002a2000c1e1900 */
[----:B------:R-:W-:-:S06]  /*0c10*/  LEA.HI.X R15, R10, UR17, R7, 0x2, P1 ;  /* 0x000000110a0f7c11 */ /* 0x000fcc00088f1407 */
[----:B------:R-:W3:Y:S01]  /*0c20*/  LDC.64 R10, c[0x0][0x388] ;  /* 0x0000e200ff0a7b82 */ /* 0x000ee20000000a00 */
[----:B------:R-:W2:Y:S01]  /*0c30*/  LDG.E R15, desc[UR10][R14.64] ;  /* 0x0000000a0e0f7981 */ /* 0x000ea2000c1e1900 */
[----:B------:R-:W-:Y:S01]  /*0c40*/  IMAD.MOV.U32 R7, RZ, RZ, 0x3bbb989d ;  /* 0x3bbb989dff077424 */ /* 0x000fe200078e00ff */
[----:B------:R-:W-:Y:S02]  /*0c50*/  USHF.R.S32.HI UR6, URZ, 0x1f, UR8 ;  /* 0x0000001fff067899 */ /* 0x000fe40008011408 */
[----:B------:R-:W-:Y:S01]  /*0c60*/  USHF.R.S32.HI UR7, URZ, 0x1f, UR20 ;  /* 0x0000001fff077899 */ /* 0x000fe20008011414 */
[----:B-1----:R-:W-:-:S04]  /*0c70*/  IADD3 R17, PT, PT, -R5, UR13, RZ ;  /* 0x0000000d05117c10 */ /* 0x002fc8000fffe1ff */
[----:B------:R-:W-:Y:S01]  /*0c80*/  ISETP.GT.AND P1, PT, R17, 0x30, PT ;  /* 0x000000301100780c */ /* 0x000fe20003f24270 */
[----:B------:R-:W-:Y:S01]  /*0c90*/  BSSY.RECONVERGENT B1, `(.L_x_447) ;  /* 0x0000074000017945 */ /* 0x000fe20003800200 */
[----:B------:R-:W-:Y:S02]  /*0ca0*/  IMAD.MOV.U32 R20, RZ, RZ, R5 ;  /* 0x000000ffff147224 */ /* 0x000fe400078e0005 */
[----:B---3--:R-:W-:-:S04]  /*0cb0*/  IMAD.WIDE.U32 R10, R5, 0x10, R10 ;  /* 0x00000010050a7825 */ /* 0x008fc800078e000a */
        /* <DEDUP_REMOVED lines=9> */
[----:B------:R-:W-:-:S04]  /*0d50*/  IMAD R14, R8, UR7, RZ ;  /* 0x00000007080e7c24 */ /* 0x000fc8000f8e02ff */
[----:B------:R-:W-:Y:S01]  /*0d60*/  IMAD R19, R9, UR20, R14 ;  /* 0x0000001409137c24 */ /* 0x000fe2000f8e020e */
[----:B------:R-:W1:Y:S01]  /*0d70*/  MUFU.EX2 R16, R16 ;  /* 0x0000001000107308 */ /* 0x000e620000000800 */
[----:B------:R-:W-:-:S04]  /*0d80*/  IMAD.WIDE.U32 R14, R8, UR20, RZ ;  /* 0x00000014080e7c25 */ /* 0x000fc8000f8e00ff */
[----:B0-----:R-:W-:Y:S01]  /*0d90*/  IMAD.WIDE.U32 R8, R5, 0x10, R12 ;  /* 0x0000001005087825 */ /* 0x001fe200078e000c */
[----:B------:R-:W-:-:S03]  /*0da0*/  IADD3 R15, PT, PT, R15, R19, RZ ;  /* 0x000000130f0f7210 */ /* 0x000fc60007ffe0ff */
[C---:B------:R-:W-:Y:S01]  /*0db0*/  IMAD.SHL.U32 R13, R14.reuse, 0x4, RZ ;  /* 0x000000040e0d7824 */ /* 0x040fe200078e00ff */
[----:B------:R-:W-:Y:S02]  /*0dc0*/  SHF.L.U64.HI R15, R14, 0x2, R15 ;  /* 0x000000020e0f7819 */ /* 0x000fe4000001020f */
[----:B------:R-:W-:Y:S02]  /*0dd0*/  SHF.L.U32 R7, R7, 0x17, RZ ;  /* 0x0000001707077819 */ /* 0x000fe400000006ff */
[-C--:B------:R-:W-:Y:S02]  /*0de0*/  IADD3 R24, P0, PT, R8, R13.reuse, RZ ;  /* 0x0000000d08187210 */ /* 0x080fe40007f1e0ff */
[----:B------:R-:W-:Y:S01]  /*0df0*/  IADD3 R26, P2, PT, R10, R13, RZ ;  /* 0x0000000d0a1a7210 */ /* 0x000fe20007f5e0ff */
[----:B-1----:R-:W-:Y:S02]  /*0e00*/  FMUL R7, R16, R7 ;  /* 0x0000000710077220 */ /* 0x002fe40000400000 */
[----:B------:R-:W-:Y:S01]  /*0e10*/  IMAD.X R21, R9, 0x1, R15, P0 ;  /* 0x0000000109157824 */ /* 0x000fe200000e060f */
[----:B------:R-:W-:-:S02]  /*0e20*/  IADD3.X R25, PT, PT, R11, R15, RZ, P2, !PT ;  /* 0x0000000f0b197210 */ /* 0x000fc400017fe4ff */
[----:B------:R-:W-:Y:S01]  /*0e30*/  PLOP3.LUT P0, PT, PT, PT, PT, 0x80, 0x8 ;  /* 0x000000000008781c */ /* 0x000fe20003f0f070 */
[----:B------:R-:W-:-:S12]  /*0e40*/  @!P1 BRA `(.L_x_448) ;  /* 0x0000000400609947 */ /* 0x000fd80003800000 */
[----:B------:R-:W-:-:S13]  /*0e50*/  PLOP3.LUT P0, PT, PT, PT, PT, 0x8, 0x80 ;  /* 0x000000000080781c */ /* 0x000fda0003f0e170 */
.L_x_449:
[----:B------:R-:W-:-:S05]  /*0e60*/  MOV R27, R25 ;  /* 0x00000019001b7202 */ /* 0x000fca0000000f00 */
[----:B------:R-:W2:Y:S01]  /*0e70*/  LDG.E.128 R8, desc[UR10][R26.64] ;  /* 0x0000000a1a087981 */ /* 0x000ea2000c1e1d00 */
[----:B0-----:R-:W-:Y:S01]  /*0e80*/  IMAD.MOV.U32 R28, RZ, RZ, R24 ;  /* 0x000000ffff1c7224 */ /* 0x001fe200078e0018 */
[----:B------:R-:W-:-:S05]  /*0e90*/  MOV R29, R21 ;  /* 0x00000015001d7202 */ /* 0x000fca0000000f00 */
[----:B------:R-:W3:Y:S01]  /*0ea0*/  LDG.E.128 R12, desc[UR10][R28.64] ;  /* 0x0000000a1c0c7981 */ /* 0x000ee2000c1e1d00 */
[----:B--2---:R-:W-:Y:S01]  /*0eb0*/  FSETP.NEU.AND P1, PT, R8, RZ, PT ;  /* 0x000000ff0800720b */ /* 0x004fe20003f2d000 */
[C---:B------:R-:W-:Y:S01]  /*0ec0*/  FMUL R8, R7.reuse, R8 ;  /* 0x0000000807087220 */ /* 0x040fe20000400000 */
[----:B------:R-:W-:Y:S01]  /*0ed0*/  FSETP.NEU.AND P3, PT, R10, RZ, PT ;  /* 0x000000ff0a00720b */ /* 0x000fe20003f6d000 */
[C---:B------:R-:W-:Y:S01]  /*0ee0*/  FMUL R10, R7.reuse, R10 ;  /* 0x0000000a070a7220 */ /* 0x040fe20000400000 */
[C---:B------:R-:W-:Y:S01]  /*0ef0*/  FMUL R16, R7.reuse, R9 ;  /* 0x0000000907107220 */ /* 0x040fe20000400000 */
[----:B------:R-:W-:Y:S01]  /*0f00*/  FMUL R17, R7, R11 ;  /* 0x0000000b07117220 */ /* 0x000fe20000400000 */
[----:B------:R-:W-:Y:S02]  /*0f10*/  FSETP.NEU.AND P2, PT, R9, RZ, PT ;  /* 0x000000ff0900720b */ /* 0x000fe40003f4d000 */
[----:B------:R-:W-:Y:S02]  /*0f20*/  FSETP.NEU.AND P4, PT, R11, RZ, PT ;  /* 0x000000ff0b00720b */ /* 0x000fe40003f8d000 */
[----:B------:R-:W-:-:S02]  /*0f30*/  FSEL R9, R8, RZ, P1 ;  /* 0x000000ff08097208 */ /* 0x000fc40000800000 */
[----:B------:R-:W-:Y:S02]  /*0f40*/  FSEL R11, R10, RZ, P3 ;  /* 0x000000ff0a0b7208 */ /* 0x000fe40001800000 */
[----:B------:R-:W-:Y:S01]  /*0f50*/  FSEL R8, R16, RZ, P2 ;  /* 0x000000ff10087208 */ /* 0x000fe20001000000 */
[----:B---3--:R-:W-:Y:S01]  /*0f60*/  FADD R16, R12, R9 ;  /* 0x000000090c107221 */ /* 0x008fe20000000000 */
[----:B------:R-:W-:Y:S01]  /*0f70*/  FSEL R10, R17, RZ, P4 ;  /* 0x000000ff110a7208 */ /* 0x000fe20002000000 */
[----:B------:R-:W-:Y:S02]  /*0f80*/  FADD R18, R14, R11 ;  /* 0x0000000b0e127221 */ /* 0x000fe40000000000 */
[----:B------:R-:W-:Y:S02]  /*0f90*/  FADD R17, R13, R8 ;  /* 0x000000080d117221 */ /* 0x000fe40000000000 */
[----:B------:R-:W-:Y:S02]  /*0fa0*/  FADD R19, R15, R10 ;  /* 0x0000000a0f137221 */ /* 0x000fe40000000000 */
[----:B------:R-:W2:Y:S04]  /*0fb0*/  LDG.E.128 R12, desc[UR10][R28.64+0x100] ;  /* 0x0001000a1c0c7981 */ /* 0x000ea8000c1e1d00 */
[----:B------:R2:W-:Y:S04]  /*0fc0*/  STG.E.128 desc[UR10][R28.64], R16 ;  /* 0x000000101c007986 */ /* 0x0005e8000c101d0a */
[----:B------:R-:W3:Y:S02]  /*0fd0*/  LDG.E.128 R8, desc[UR10][R26.64+0x100] ;  /* 0x0001000a1a087981 */ /* 0x000ee4000c1e1d00 */
[----:B---3--:R-:W-:Y:S01]  /*0fe0*/  FSETP.NEU.AND P1, PT, R8, RZ, PT ;  /* 0x000000ff0800720b */ /* 0x008fe20003f2d000 */
[C---:B------:R-:W-:Y:S01]  /*0ff0*/  FMUL R8, R7.reuse, R8 ;  /* 0x0000000807087220 */ /* 0x040fe20000400000 */
[----:B------:R-:W-:Y:S01]  /*1000*/  FSETP.NEU.AND P3, PT, R10, RZ, PT ;  /* 0x000000ff0a00720b */ /* 0x000fe20003f6d000 */
[C---:B------:R-:W-:Y:S01]  /*1010*/  FMUL R21, R7.reuse, R9 ;  /* 0x0000000907157220 */ /* 0x040fe20000400000 */
[C---:B------:R-:W-:Y:S01]  /*1020*/  FMUL R10, R7.reuse, R10 ;  /* 0x0000000a070a7220 */ /* 0x040fe20000400000 */
[----:B------:R-:W-:Y:S01]  /*1030*/  FMUL R24, R7, R11 ;  /* 0x0000000b07187220 */ /* 0x000fe20000400000 */
[----:B------:R-:W-:-:S02]  /*1040*/  FSETP.NEU.AND P2, PT, R9, RZ, PT ;  /* 0x000000ff0900720b */ /* 0x000fc40003f4d000 */
[----:B------:R-:W-:Y:S02]  /*1050*/  FSETP.NEU.AND P4, PT, R11, RZ, PT ;  /* 0x000000ff0b00720b */ /* 0x000fe40003f8d000 */
[----:B------:R-:W-:Y:S02]  /*1060*/  FSEL R9, R8, RZ, P1 ;  /* 0x000000ff08097208 */ /* 0x000fe40000800000 */
[----:B------:R-:W-:Y:S02]  /*1070*/  FSEL R8, R21, RZ, P2 ;  /* 0x000000ff15087208 */ /* 0x000fe40001000000 */
[----:B------:R-:W-:Y:S02]  /*1080*/  FSEL R11, R10, RZ, P3 ;  /* 0x000000ff0a0b7208 */ /* 0x000fe40001800000 */
[----:B------:R-:W-:Y:S01]  /*1090*/  FSEL R24, R24, RZ, P4 ;  /* 0x000000ff18187208 */ /* 0x000fe20002000000 */
[----:B--2---:R-:W-:Y:S01]  /*10a0*/  FADD R16, R12, R9 ;  /* 0x000000090c107221 */ /* 0x004fe20000000000 */
[----:B------:R-:W-:Y:S01]  /*10b0*/  FADD R17, R13, R8 ;  /* 0x000000080d117221 */ /* 0x000fe20000000000 */
[----:B------:R-:W-:-:S02]  /*10c0*/  FADD R18, R14, R11 ;  /* 0x0000000b0e127221 */ /* 0x000fc40000000000 */
        /* <DEDUP_REMOVED lines=22> */
[----:B------:R-:W3:Y:S01]  /*1230*/  LDG.E.128 R8, desc[UR10][R26.64+0x300] ;  /* 0x0003000a1a087981 */ /* 0x000ee2000c1e1d00 */
[----:B------:R-:W-:Y:S01]  /*1240*/  UIADD3 UR6, UPT, UPT, UR13, -0x30, URZ ;  /* 0xffffffd00d067890 */ /* 0x000fe2000fffe0ff */
[----:B------:R-:W-:Y:S01]  /*1250*/  VIADD R20, R20, 0x40 ;  /* 0x0000004014147836 */ /* 0x000fe20000000000 */
        /* <DEDUP_REMOVED lines=15> */
[----:B------:R-:W-:-:S05]  /*1350*/  FADD R15, R15, R24 ;  /* 0x000000180f0f7221 */ /* 0x000fca0000000000 */
[----:B------:R0:W-:Y:S01]  /*1360*/  STG.E.128 desc[UR10][R28.64+0x300], R12 ;  /* 0x0003000c1c007986 */ /* 0x0001e2000c101d0a */
[----:B------:R-:W-:Y:S02]  /*1370*/  ISETP.GE.AND P1, PT, R20, UR6, PT ;  /* 0x0000000614007c0c */ /* 0x000fe4000bf26270 */
[----:B------:R-:W-:Y:S02]  /*1380*/  IADD3 R26, P3, PT, R26, 0x400, RZ ;  /* 0x000004001a1a7810 */ /* 0x000fe40007f7e0ff */
[----:B------:R-:W-:-:S03]  /*1390*/  IADD3 R24, P2, PT, R28, 0x400, RZ ;  /* 0x000004001c187810 */ /* 0x000fc60007f5e0ff */
[----:B------:R-:W-:Y:S01]  /*13a0*/  IMAD.X R25, RZ, RZ, R27, P3 ;  /* 0x000000ffff197224 */ /* 0x000fe200018e061b */
[----:B------:R-:W-:-:S05]  /*13b0*/  IADD3.X R21, PT, PT, RZ, R29, RZ, P2, !PT ;  /* 0x0000001dff157210 */ /* 0x000fca00017fe4ff */
[----:B------:R-:W-:Y:S05]  /*13c0*/  @!P1 BRA `(.L_x_449) ;  /* 0xfffffff800a49947 */ /* 0x000fea000383ffff */
.L_x_448:
[----:B------:R-:W-:Y:S05]  /*13d0*/  BSYNC.RECONVERGENT B1 ;  /* 0x0000000000017941 */ /* 0x000fea0003800200 */
.L_x_447:
[----:B------:R-:W-:Y:S01]  /*13e0*/  IADD3 R8, PT, PT, -R20, UR13, RZ ;  /* 0x0000000d14087c10 */ /* 0x000fe2000fffe1ff */
[----:B------:R-:W-:Y:S03]  /*13f0*/  BSSY.RECONVERGENT B1, `(.L_x_450) ;  /* 0x0000032000017945 */ /* 0x000fe60003800200 */
[----:B------:R-:W-:-:S13]  /*1400*/  ISETP.GT.AND P1, PT, R8, 0x10, PT ;  /* 0x000000100800780c */ /* 0x000fda0003f24270 */
[----:B------:R-:W-:Y:S05]  /*1410*/  @!P1 BRA `(.L_x_451) ;  /* 0x0000000000bc9947 */ /* 0x000fea0003800000 */
        /* <DEDUP_REMOVED lines=23> */
[----:B------:R-:W3:Y:S01]  /*1590*/  LDG.E.128 R8, desc[UR10][R26.64+0x100] ;  /* 0x0001000a1a087981 */ /* 0x000ee2000c1e1d00 */
[----:B------:R-:W-:Y:S01]  /*15a0*/  VIADD R20, R20, 0x20 ;  /* 0x0000002014147836 */ /* 0x000fe20000000000 */
[----:B---3--:R-:W-:Y:S01]  /*15b0*/  FSETP.NEU.AND P0, PT, R8, RZ, PT ;  /* 0x000000ff0800720b */ /* 0x008fe20003f0d000 */
[C---:B------:R-:W-:Y:S01]  /*15c0*/  FMUL R8, R7.reuse, R8 ;  /* 0x0000000807087220 */ /* 0x040fe20000400000 */
[----:B------:R-:W-:Y:S01]  /*15d0*/  FSETP.NEU.AND P2, PT, R10, RZ, PT ;  /* 0x000000ff0a00720b */ /* 0x000fe20003f4d000 */
[C---:B------:R-:W-:Y:S01]  /*15e0*/  FMUL R27, R7.reuse, R9 ;  /* 0x00000009071b7220 */ /* 0x040fe20000400000 */
[C---:B------:R-:W-:Y:S01]  /*15f0*/  FMUL R10, R7.reuse, R10 ;  /* 0x0000000a070a7220 */ /* 0x040fe20000400000 */
[----:B0-----:R-:W-:Y:S01]  /*1600*/  FMUL R16, R7, R11 ;  /* 0x0000000b07107220 */ /* 0x001fe20000400000 */
        /* <DEDUP_REMOVED lines=11> */
[----:B------:R-:W-:Y:S02]  /*16c0*/  IADD3 R26, P2, PT, R26, 0x200, RZ ;  /* 0x000002001a1a7810 */ /* 0x000fe40007f5e0ff */
[----:B------:R-:W-:Y:S02]  /*16d0*/  IADD3 R24, P1, PT, R24, 0x200, RZ ;  /* 0x0000020018187810 */ /* 0x000fe40007f3e0ff */
[----:B------:R-:W-:Y:S01]  /*16e0*/  PLOP3.LUT P0, PT, PT, PT, PT, 0x8, 0x80 ;  /* 0x000000000080781c */ /* 0x000fe20003f0e170 */
[----:B------:R-:W-:Y:S01]  /*16f0*/  IMAD.X R25, RZ, RZ, R25, P2 ;  /* 0x000000ffff197224 */ /* 0x000fe200010e0619 */
[----:B------:R-:W-:-:S11]  /*1700*/  IADD3.X R21, PT, PT, RZ, R21, RZ, P1, !PT ;  /* 0x00000015ff157210 */ /* 0x000fd60000ffe4ff */
.L_x_451:
[----:B------:R-:W-:Y:S05]  /*1710*/  BSYNC.RECONVERGENT B1 ;  /* 0x0000000000017941 */ /* 0x000fea0003800200 */
.L_x_450:
[----:B------:R-:W-:Y:S01]  /*1720*/  ISETP.LT.OR P0, PT, R20, UR13, P0 ;  /* 0x0000000d14007c0c */ /* 0x000fe20008701670 */
[----:B------:R-:W-:Y:S01]  /*1730*/  IMAD.MOV.U32 R27, RZ, RZ, R25 ;  /* 0x000000ffff1b7224 */ /* 0x000fe200078e0019 */
[----:B------:R-:W-:-:S11]  /*1740*/  MOV R20, R24 ;  /* 0x0000001800147202 */ /* 0x000fd60000000f00 */
[----:B------:R-:W-:Y:S05]  /*1750*/  @!P0 BRA `(.L_x_446) ;  /* 0x00000000004c8947 */ /* 0x000fea0003800000 */
[----:B------:R-:W2:Y:S04]  /*1760*/  LDG.E.128 R8, desc[UR10][R26.64] ;  /* 0x0000000a1a087981 */ /* 0x000ea8000c1e1d00 */
[----:B01----:R-:W3:Y:S01]  /*1770*/  LDG.E.128 R12, desc[UR10][R20.64] ;  /* 0x0000000a140c7981 */ /* 0x003ee2000c1e1d00 */
[----:B--2---:R-:W-:Y:S01]  /*1780*/  FSETP.NEU.AND P0, PT, R8, RZ, PT ;  /* 0x000000ff0800720b */ /* 0x004fe20003f0d000 */
[----:B------:R-:W-:Y:S01]  /*1790*/  FMUL R8, R7, R8 ;  /* 0x0000000807087220 */ /* 0x000fe20000400000 */
[----:B------:R-:W-:Y:S01]  /*17a0*/  FSETP.NEU.AND P1, PT, R9, RZ, PT ;  /* 0x000000ff0900720b */ /* 0x000fe20003f2d000 */
[C---:B------:R-:W-:Y:S01]  /*17b0*/  FMUL R9, R7.reuse, R9 ;  /* 0x0000000907097220 */ /* 0x040fe20000400000 */
[----:B------:R-:W-:Y:S01]  /*17c0*/  FSETP.NEU.AND P2, PT, R10, RZ, PT ;  /* 0x000000ff0a00720b */ /* 0x000fe20003f4d000 */
[C---:B------:R-:W-:Y:S01]  /*17d0*/  FMUL R10, R7.reuse, R10 ;  /* 0x0000000a070a7220 */ /* 0x040fe20000400000 */
[----:B------:R-:W-:Y:S01]  /*17e0*/  FMUL R16, R7, R11 ;  /* 0x0000000b07107220 */ /* 0x000fe20000400000 */
[----:B------:R-:W-:-:S02]  /*17f0*/  FSETP.NEU.AND P3, PT, R11, RZ, PT ;  /* 0x000000ff0b00720b */ /* 0x000fc40003f6d000 */
[----:B------:R-:W-:Y:S02]  /*1800*/  FSEL R7, R8, RZ, P0 ;  /* 0x000000ff08077208 */ /* 0x000fe40000000000 */
[----:B------:R-:W-:Y:S02]  /*1810*/  FSEL R8, R9, RZ, P1 ;  /* 0x000000ff09087208 */ /* 0x000fe40000800000 */
[----:B------:R-:W-:Y:S01]  /*1820*/  FSEL R9, R10, RZ, P2 ;  /* 0x000000ff0a097208 */ /* 0x000fe20001000000 */
[----:B---3--:R-:W-:Y:S01]  /*1830*/  FADD R12, R12, R7 ;  /* 0x000000070c0c7221 */ /* 0x008fe20000000000 */
[----:B------:R-:W-:Y:S01]  /*1840*/  FSEL R16, R16, RZ, P3 ;  /* 0x000000ff10107208 */ /* 0x000fe20001800000 */
[----:B------:R-:W-:Y:S02]  /*1850*/  FADD R13, R13, R8 ;  /* 0x000000080d0d7221 */ /* 0x000fe40000000000 */
[----:B------:R-:W-:Y:S02]  /*1860*/  FADD R14, R14, R9 ;  /* 0x000000090e0e7221 */ /* 0x000fe40000000000 */
[----:B------:R-:W-:-:S05]  /*1870*/  FADD R15, R15, R16 ;  /* 0x000000100f0f7221 */ /* 0x000fca0000000000 */
[----:B------:R2:W-:Y:S02]  /*1880*/  STG.E.128 desc[UR10][R20.64], R12 ;  /* 0x0000000c14007986 */ /* 0x0005e4000c101d0a */
.L_x_446:
[----:B------:R-:W-:Y:S05]  /*1890*/  BSYNC.RECONVERGENT B0 ;  /* 0x0000000000007941 */ /* 0x000fea0003800200 */
.L_x_445:
[----:B------:R-:W3:Y:S01]  /*18a0*/  LDCU UR6, c[0x0][0x3ac] ;  /* 0x00007580ff0677ac */ /* 0x000ee20008000800 */
[----:B------:R-:W-:-:S04]  /*18b0*/  IADD3 R4, PT, PT, R4, UR12, RZ ;  /* 0x0000000c04047c10 */ /* 0x000fc8000fffe0ff */
[----:B---3--:R-:W-:-:S13]  /*18c0*/  ISETP.GE.AND P0, PT, R4, UR6, PT ;  /* 0x0000000604007c0c */ /* 0x008fda000bf06270 */
[----:B------:R-:W-:Y:S05]  /*18d0*/  @!P0 BRA `(.L_x_452) ;  /* 0xfffffff000588947 */ /* 0x000fea000383ffff */
.L_x_444:
[----:B------:R-:W-:-:S04]  /*18e0*/  LEA.HI R3, R6, R3, RZ, 0x1c ;  /* 0x0000000306037211 */ /* 0x000fc800078fe0ff */
[----:B------:R-:W-:-:S13]  /*18f0*/  ISETP.GE.AND P0, PT, R3, R0, PT ;  /* 0x000000000300720c */ /* 0x000fda0003f06270 */
[----:B------:R-:W-:Y:S05]  /*1900*/  @!P0 BRA `(.L_x_435) ;  /* 0xffffffec00e48947 */ /* 0x000fea000383ffff */
[----:B------:R-:W-:Y:S05]  /*1910*/  EXIT ;  /* 0x000000000000794d */ /* 0x000fea0003800000 */
.L_x_453:
        /* <DEDUP_REMOVED lines=14> */
.L_x_699:


//--------------------- .text._ZN18transformer_engine16context_parallel25thd_out_correction_kernelIfLi0ELi16ELb1EEEvPT_S3_PfS4_Piiiiii --------------------------
	.section	.text._ZN18transformer_engine16context_parallel25thd_out_correction_kernelIfLi0ELi16ELb1EEEvPT_S3_PfS4_Piiiiii,"ax",@progbits
	.align	128
        .global         _ZN18transformer_engine16context_parallel25thd_out_correction_kernelIfLi0ELi16ELb1EEEvPT_S3_PfS4_Piiiiii
        .type           _ZN18transformer_engine16context_parallel25thd_out_correction_kernelIfLi0ELi16ELb1EEEvPT_S3_PfS4_Piiiiii,@function
        .size           _ZN18transformer_engine16context_parallel25thd_out_correction_kernelIfLi0ELi16ELb1EEEvPT_S3_PfS4_Piiiiii,(.L_x_700 - _ZN18transformer_engine16context_parallel25thd_out_correction_kernelIfLi0ELi16ELb1EEEvPT_S3_PfS4_Piiiiii)
        .other          _ZN18transformer_engine16context_parallel25thd_out_correction_kernelIfLi0ELi16ELb1EEEvPT_S3_PfS4_Piiiiii,@"STO_CUDA_ENTRY STV_DEFAULT"
_ZN18transformer_engine16context_parallel25thd_out_correction_kernelIfLi0ELi16ELb1EEEvPT_S3_PfS4_Piiiiii:
.text._ZN18transformer_engine16context_parallel25thd_out_correction_kernelIfLi0ELi16ELb1EEEvPT_S3_PfS4_Piiiiii:
        /* <DEDUP_REMOVED lines=13> */
.L_x_456:
[----:B0-2---:R-:W-:-:S06]  /*00d0*/  IMAD.WIDE R2, R7, 0x4, R4 ;  /* 0x0000000407027825 */ /* 0x005fcc00078e0204 */
[----:B------:R-:W2:Y:S01]  /*00e0*/  LDG.E R2, desc[UR6][R2.64] ;  /* 0x0000000602027981 */ /* 0x000ea2000c1e1900 */
[----:B------:R-:W-:Y:S01]  /*00f0*/  LEA R9, R7, R0, 0x2 ;  /* 0x0000000007097211 */ /* 0x000fe200078e10ff */
[----:B-1----:R-:W-:-:S05]  /*0100*/  IMAD.IADD R7, R6, 0x1, R7 ;  /* 0x0000000106077824 */ /* 0x002fca00078e0207 */
[----:B------:R-:W-:Y:S01]  /*0110*/  ISETP.GT.AND P0, PT, R7, UR8, PT ;  /* 0x0000000807007c0c */ /* 0x000fe2000bf04270 */
[----:B--2---:R0:W-:-:S12]  /*0120*/  STS [R9], R2 ;  /* 0x0000000209007388 */ /* 0x0041d80000000800 */
[----:B------:R-:W-:Y:S05]  /*0130*/  @!P0 BRA `(.L_x_456) ;  /* 0xfffffffc00e48947 */ /* 0x000fea000383ffff */
.L_x_455:
[----:B------:R-:W-:Y:S05]  /*0140*/  BSYNC.RECONVERGENT B0 ;  /* 0x0000000000007941 */ /* 0x000fea0003800200 */
.L_x_454:
        /* <DEDUP_REMOVED lines=14> */
[----:B------:R-:W0:Y:S01]  /*0230*/  LDC.64 R22, c[0x0][0x388] ;  /* 0x0000e200ff167b82 */ /* 0x000e220000000a00 */
[----:B------:R-:W-:Y:S01]  /*0240*/  LOP3.LUT R5, R8, 0xf, RZ, 0xc0, !PT ;  /* 0x0000000f08057812 */ /* 0x000fe200078ec0ff */
[----:B------:R-:W1:Y:S06]  /*0250*/  LDCU UR9, c[0x0][0x374] ;  /* 0x00006e80ff0977ac */ /* 0x000e6c0008000800 */
[----:B------:R-:W2:Y:S08]  /*0260*/  LDC R2, c[0x0][0x3b0] ;  /* 0x0000ec00ff027b82 */ /* 0x000eb00000000800 */
[----:B------:R-:W3:Y:S01]  /*0270*/  S2UR UR8, SR_CTAID.Y ;  /* 0x00000000000879c3 */ /* 0x000ee20000002600 */
[----:B0-----:R-:W-:Y:S01]  /*0280*/  IMAD.WIDE.U32 R22, R5, 0x10, R22 ;  /* 0x0000001005167825 */ /* 0x001fe200078e0016 */
[----:B-123--:R-:W-:-:S07]  /*0290*/  SHF.R.S32.HI R2, RZ, 0x2, R2 ;  /* 0x00000002ff027819 */ /* 0x00efce0000011402 */
.L_x_466:
[----:B0-----:R-:W0:Y:S02]  /*02a0*/  LDCU UR4, c[0x0][0x3ac] ;  /* 0x00007580ff0477ac */ /* 0x001e240008000800 */
[----:B0-----:R-:W-:-:S09]  /*02b0*/  UISETP.GE.AND UP0, UPT, UR8, UR4, UPT ;  /* 0x000000040800728c */ /* 0x001fd2000bf06270 */
[----:B-12---:R-:W-:Y:S05]  /*02c0*/  BRA.U UP0, `(.L_x_457) ;  /* 0x0000000d00507547 */ /* 0x006fea000b800000 */
[----:B------:R-:W-:-:S07]  /*02d0*/  MOV R4, UR8 ;  /* 0x0000000800047c02 */ /* 0x000fce0008000f00 */
.L_x_465:
[----:B------:R-:W-:Y:S01]  /*02e0*/  ISETP.GE.AND P0, PT, R5, R2, PT ;  /* 0x000000020500720c */ /* 0x000fe20003f06270 */
[----:B------:R-:W-:-:S12]  /*02f0*/  BSSY.RECONVERGENT B0, `(.L_x_458) ;  /* 0x00000cd000007945 */ /* 0x000fd80003800200 */
[----:B012---:R-:W-:Y:S05]  /*0300*/  @P0 BRA `(.L_x_459) ;  /* 0x0000000c002c0947 */ /* 0x007fea0003800000 */
[----:B------:R-:W0:Y:S01]  /*0310*/  LDC.64 R10, c[0x0][0x398] ;  /* 0x0000e600ff0a7b82 */ /* 0x000e220000000a00 */
[----:B------:R-:W1:Y:S01]  /*0320*/  LDCU UR4, c[0x0][0x3b8] ;  /* 0x00007700ff0477ac */ /* 0x000e620008000800 */
[----:B------:R-:W2:Y:S06]  /*0330*/  LDCU UR5, c[0x0][0x3b4] ;  /* 0x00007680ff0577ac */ /* 0x000eac0008000800 */
[----:B------:R-:W3:Y:S01]  /*0340*/  LDC.64 R12, c[0x0][0x390] ;  /* 0x0000e400ff0c7b82 */ /* 0x000ee20000000a00 */
[----:B------:R-:W-:Y:S02]  /*0350*/  HFMA2 R15, -RZ, RZ, 3.7421875, 0 ;  /* 0x437c0000ff0f7431 */ /* 0x000fe400000001ff */
[----:B------:R-:W-:Y:S01]  /*0360*/  IMAD.MOV.U32 R14, RZ, RZ, 0x3bbb989d ;  /* 0x3bbb989dff0e7424 */ /* 0x000fe200078e00ff */
[----:B------:R-:W4:Y:S01]  /*0370*/  LDCU UR11, c[0x0][0x3ac] ;  /* 0x00007580ff0b77ac */ /* 0x000f220008000800 */
[C-C-:B-1----:R-:W-:Y:S01]  /*0380*/  IMAD R7, R4.reuse, UR4, R3.reuse ;  /* 0x0000000404077c24 */ /* 0x142fe2000f8e0203 */
[----:B------:R-:W1:Y:S01]  /*0390*/  LDCU UR4, c[0x0][0x3b0] ;  /* 0x00007600ff0477ac */ /* 0x000e620008000800 */
[----:B--2---:R-:W-:-:S02]  /*03a0*/  IMAD R9, R4, UR5, R3 ;  /* 0x0000000504097c24 */ /* 0x004fc4000f8e0203 */
[----:B0-----:R-:W-:-:S06]  /*03b0*/  IMAD.WIDE R10, R7, 0x4, R10 ;  /* 0x00000004070a7825 */ /* 0x001fcc00078e020a */
[----:B------:R0:W2:Y:S01]  /*03c0*/  LDG.E R10, desc[UR6][R10.64] ;  /* 0x000000060a0a7981 */ /* 0x0000a2000c1e1900 */
[----:B---3--:R-:W-:Y:S02]  /*03d0*/  IMAD.WIDE R12, R9, 0x4, R12 ;  /* 0x00000004090c7825 */ /* 0x008fe400078e020c */
[----:B------:R-:W3:Y:S04]  /*03e0*/  LDC.64 R8, c[0x0][0x380] ;  /* 0x0000e000ff087b82 */ /* 0x000ee80000000a00 */
[----:B------:R-:W2:Y:S01]  /*03f0*/  LDG.E R13, desc[UR6][R12.64] ;  /* 0x000000060c0d7981 */ /* 0x000ea2000c1e1900 */
[----:B0-----:R-:W-:Y:S01]  /*0400*/  SHF.R.S32.HI R11, RZ, 0x1f, R4 ;  /* 0x0000001fff0b7819 */ /* 0x001fe20000011404 */
[----:B-1----:R-:W-:Y:S02]  /*0410*/  UIMAD.WIDE UR4, UR4, 0x4, URZ ;  /* 0x00000004040478a5 */ /* 0x002fe4000f8e02ff */
[----:B----4-:R-:W-:Y:S01]  /*0420*/  USHF.R.S32.HI UR10, URZ, 0x1f, UR11 ;  /* 0x0000001fff0a7899 */ /* 0x010fe2000801140b */
[----:B------:R-:W-:Y:S01]  /*0430*/  BSSY.RECONVERGENT B1, `(.L_x_460) ;  /* 0x0000070000017945 */ /* 0x000fe20003800200 */
[----:B------:R-:W-:-:S02]  /*0440*/  PLOP3.LUT P0, PT, PT, PT, PT, 0x80, 0x8 ;  /* 0x000000000008781c */ /* 0x000fc40003f0f070 */
[----:B------:R-:W-:Y:S01]  /*0450*/  MOV R21, R5 ;  /* 0x0000000500157202 */ /* 0x000fe20000000f00 */
[----:B---3--:R-:W-:-:S04]  /*0460*/  IMAD.WIDE.U32 R8, R5, 0x10, R8 ;  /* 0x0000001005087825 */ /* 0x008fc800078e0008 */
[----:B--2---:R-:W-:-:S04]  /*0470*/  FADD R7, R10, -R13 ;  /* 0x8000000d0a077221 */ /* 0x004fc80000000000 */
[----:B------:R-:W-:-:S04]  /*0480*/  FFMA.SAT R14, R7, R14, 0.5 ;  /* 0x3f000000070e7423 */ /* 0x000fc8000000200e */
[----:B------:R-:W-:-:S04]  /*0490*/  FFMA.RM R14, R14, R15, 12582913 ;  /* 0x4b4000010e0e7423 */ /* 0x000fc8000000400f */
[----:B------:R-:W-:Y:S01]  /*04a0*/  FADD R16, R14, -12583039 ;  /* 0xcb40007f0e107421 */ /* 0x000fe20000000000 */
[----:B------:R-:W-:-:S03]  /*04b0*/  IMAD.MOV.U32 R10, RZ, RZ, R4 ;  /* 0x000000ffff0a7224 */ /* 0x000fc600078e0004 */
[----:B------:R-:W-:Y:S01]  /*04c0*/  FFMA R16, R7, 1.4426950216293334961, -R16 ;  /* 0x3fb8aa3b07107823 */ /* 0x000fe20000000810 */
[----:B------:R-:W-:Y:S01]  /*04d0*/  IMAD.WIDE.U32 R24, R3, UR11, R10 ;  /* 0x0000000b03187c25 */ /* 0x000fe2000f8e000a */
[----:B------:R-:W-:-:S03]  /*04e0*/  IADD3 R10, PT, PT, -R5, R2, RZ ;  /* 0x00000002050a7210 */ /* 0x000fc60007ffe1ff */
[----:B------:R-:W-:Y:S01]  /*04f0*/  FFMA R16, R7, 1.925963033500011079e-08, R16 ;  /* 0x32a5706007107823 */ /* 0x000fe20000000010 */
[----:B------:R-:W-:-:S03]  /*0500*/  ISETP.GT.AND P1, PT, R10, 0x30, PT ;  /* 0x000000300a00780c */ /* 0x000fc60003f24270 */
[----:B------:R-:W0:Y:S01]  /*0510*/  MUFU.EX2 R7, R16 ;  /* 0x0000001000077308 */ /* 0x000e220000000800 */
[----:B------:R-:W-:Y:S02]  /*0520*/  IMAD R11, R3, UR10, R25 ;  /* 0x0000000a030b7c24 */ /* 0x000fe4000f8e0219 */
[C---:B------:R-:W-:Y:S02]  /*0530*/  IMAD R12, R24.reuse, UR5, RZ ;  /* 0x00000005180c7c24 */ /* 0x040fe4000f8e02ff */
[----:B------:R-:W-:-:S04]  /*0540*/  IMAD.WIDE.U32 R26, R24, UR4, R22 ;  /* 0x00000004181a7c25 */ /* 0x000fc8000f8e0016 */
[----:B------:R-:W-:Y:S02]  /*0550*/  IMAD R11, R11, UR4, R12 ;  /* 0x000000040b0b7c24 */ /* 0x000fe4000f8e020c */
[----:B------:R-:W-:Y:S02]  /*0560*/  IMAD.SHL.U32 R14, R14, 0x800000, RZ ;  /* 0x008000000e0e7824 */ /* 0x000fe400078e00ff */
[----:B------:R-:W-:Y:S01]  /*0570*/  IMAD.WIDE.U32 R24, R24, UR4, R8 ;  /* 0x0000000418187c25 */ /* 0x000fe2000f8e0008 */
[----:B------:R-:W-:-:S03]  /*0580*/  IADD3 R27, PT, PT, R11, R27, RZ ;  /* 0x0000001b0b1b7210 */ /* 0x000fc60007ffe0ff */
[----:B0-----:R-:W-:Y:S01]  /*0590*/  FMUL R7, R7, R14 ;  /* 0x0000000e07077220 */ /* 0x001fe20000400000 */
[----:B------:R-:W-:Y:S01]  /*05a0*/  IMAD.IADD R25, R25, 0x1, R11 ;  /* 0x0000000119197824 */ /* 0x000fe200078e020b */
[----:B------:R-:W-:Y:S06]  /*05b0*/  @!P1 BRA `(.L_x_461) ;  /* 0x00000004005c9947 */ /* 0x000fec0003800000 */
[----:B------:R-:W-:Y:S01]  /*05c0*/  PLOP3.LUT P0, PT, PT, PT, PT, 0x8, 0x80 ;  /* 0x000000000080781c */ /* 0x000fe20003f0e170 */
[----:B------:R-:W-:-:S12]  /*05d0*/  VIADD R20, R2, 0xffffffd0 ;  /* 0xffffffd002147836 */ /* 0x000fd80000000000 */
.L_x_462:
[----:B------:R-:W2:Y:S01]  /*05e0*/  LDG.E.128 R8, desc[UR6][R26.64] ;  /* 0x000000061a087981 */ /* 0x000ea2000c1e1d00 */
[----:B0-----:R-:W-:Y:S01]  /*05f0*/  MOV R28, R24 ;  /* 0x00000018001c7202 */ /* 0x001fe20000000f00 */
[----:B------:R-:W-:-:S05]  /*0600*/  IMAD.MOV.U32 R29, RZ, RZ, R25 ;  /* 0x000000ffff1d7224 */ /* 0x000fca00078e0019 */
        /* <DEDUP_REMOVED lines=58> */
[----:B------:R-:W-:-:S02]  /*09b0*/  IADD3 R21, PT, PT, R21, 0x40, RZ ;  /* 0x0000004015157810 */ /* 0x000fc40007ffe0ff */
[----:B---3--:R-:W-:Y:S01]  /*09c0*/  FSETP.NEU.AND P1, PT, R8, RZ, PT ;  /* 0x000000ff0800720b */ /* 0x008fe20003f2d000 */
        /* <DEDUP_REMOVED lines=9> */
[----:B------:R-:W-:Y:S02]  /*0a60*/  FSEL R11, R10, RZ, P3 ;  /* 0x000000ff0a0b7208 */ /* 0x000fe40001800000 */
[----:B------:R-:W-:Y:S01]  /*0a70*/  FSEL R8, R25, RZ, P4 ;  /* 0x000000ff19087208 */ /* 0x000fe20002000000 */
[----:B--2---:R-:W-:Y:S01]  /*0a80*/  FADD R12, R12, R9 ;  /* 0x000000090c0c7221 */ /* 0x004fe20000000000 */
[----:B------:R-:W-:Y:S01]  /*0a90*/  FADD R13, R13, R24 ;  /* 0x000000180d0d7221 */ /* 0x000fe20000000000 */
[----:B------:R-:W-:Y:S02]  /*0aa0*/  FADD R14, R14, R11 ;  /* 0x0000000b0e0e7221 */ /* 0x000fe40000000000 */
[----:B------:R-:W-:-:S05]  /*0ab0*/  FADD R15, R15, R8 ;  /* 0x000000080f0f7221 */ /* 0x000fca0000000000 */
[----:B------:R0:W-:Y:S01]  /*0ac0*/  STG.E.128 desc[UR6][R28.64+0x300], R12 ;  /* 0x0003000c1c007986 */ /* 0x0001e2000c101d06 */
[----:B------:R-:W-:Y:S02]  /*0ad0*/  ISETP.GE.AND P1, PT, R21, R20, PT ;  /* 0x000000141500720c */ /* 0x000fe40003f26270 */
[----:B------:R-:W-:Y:S02]  /*0ae0*/  IADD3 R24, P2, PT, R28, 0x400, RZ ;  /* 0x000004001c187810 */ /* 0x000fe40007f5e0ff */
[----:B------:R-:W-:-:S03]  /*0af0*/  IADD3 R26, P3, PT, R26, 0x400, RZ ;  /* 0x000004001a1a7810 */ /* 0x000fc60007f7e0ff */
[----:B------:R-:W-:Y:S01]  /*0b00*/  IMAD.X R25, RZ, RZ, R29, P2 ;  /* 0x000000ffff197224 */ /* 0x000fe200010e061d */
[----:B------:R-:W-:-:S05]  /*0b10*/  IADD3.X R27, PT, PT, RZ, R27, RZ, P3, !PT ;  /* 0x0000001bff1b7210 */ /* 0x000fca0001ffe4ff */
[----:B------:R-:W-:Y:S05]  /*0b20*/  @!P1 BRA `(.L_x_462) ;  /* 0xfffffff800ac9947 */ /* 0x000fea000383ffff */
.L_x_461:
[----:B------:R-:W-:Y:S05]  /*0b30*/  BSYNC.RECONVERGENT B1 ;  /* 0x0000000000017941 */ /* 0x000fea0003800200 */
.L_x_460:
[----:B------:R-:W-:Y:S01]  /*0b40*/  IMAD.IADD R8, R2, 0x1, -R21 ;  /* 0x0000000102087824 */ /* 0x000fe200078e0a15 */
[----:B------:R-:W-:Y:S04]  /*0b50*/  BSSY.RECONVERGENT B1, `(.L_x_463) ;  /* 0x0000031000017945 */ /* 0x000fe80003800200 */
[----:B------:R-:W-:-:S13]  /*0b60*/  ISETP.GT.AND P1, PT, R8, 0x10, PT ;  /* 0x000000100800780c */ /* 0x000fda0003f24270 */
[----:B------:R-:W-:Y:S05]  /*0b70*/  @!P1 BRA `(.L_x_464) ;  /* 0x0000000000b89947 */ /* 0x000fea0003800000 */
        /* <DEDUP_REMOVED lines=29> */
[----:B0-----:R-:W-:Y:S01]  /*0d50*/  FMUL R16, R7, R11 ;  /* 0x0000000b07107220 */ /* 0x001fe20000400000 */
        /* <DEDUP_REMOVED lines=11> */
[----:B------:R-:W-:Y:S02]  /*0e10*/  IADD3 R24, P1, PT, R24, 0x200, RZ ;  /* 0x0000020018187810 */ /* 0x000fe40007f3e0ff */
[----:B------:R-:W-:Y:S02]  /*0e20*/  IADD3 R26, P2, PT, R26, 0x200, RZ ;  /* 0x000002001a1a7810 */ /* 0x000fe40007f5e0ff */
[----:B------:R-:W-:Y:S01]  /*0e30*/  PLOP3.LUT P0, PT, PT, PT, PT, 0x8, 0x80 ;  /* 0x000000000080781c */ /* 0x000fe20003f0e170 */
[----:B------:R-:W-:Y:S01]  /*0e40*/  IMAD.X R25, RZ, RZ, R25, P1 ;  /* 0x000000ffff197224 */ /* 0x000fe200008e0619 */
[----:B------:R-:W-:-:S11]  /*0e50*/  IADD3.X R27, PT, PT, RZ, R27, RZ, P2, !PT ;  /* 0x0000001bff1b7210 */ /* 0x000fd600017fe4ff */
.L_x_464:
[----:B------:R-:W-:Y:S05]  /*0e60*/  BSYNC.RECONVERGENT B1 ;  /* 0x0000000000017941 */ /* 0x000fea0003800200 */
.L_x_463:
[----:B------:R-:W-:-:S13]  /*0e70*/  ISETP.LT.OR P0, PT, R21, R2, P0 ;  /* 0x000000021500720c */ /* 0x000fda0000701670 */
        /* <DEDUP_REMOVED lines=20> */
.L_x_459:
[----:B------:R-:W-:Y:S05]  /*0fc0*/  BSYNC.RECONVERGENT B0 ;  /* 0x0000000000007941 */ /* 0x000fea0003800200 */
.L_x_458:
[----:B------:R-:W3:Y:S01]  /*0fd0*/  LDCU UR4, c[0x0][0x3ac] ;  /* 0x00007580ff0477ac */ /* 0x000ee20008000800 */
[----:B------:R-:W-:-:S05]  /*0fe0*/  VIADD R4, R4, UR9 ;  /* 0x0000000904047c36 */ /* 0x000fca0008000000 */
[----:B---3--:R-:W-:-:S13]  /*0ff0*/  ISETP.GE.AND P0, PT, R4, UR4, PT ;  /* 0x0000000404007c0c */ /* 0x008fda000bf06270 */
[----:B------:R-:W-:Y:S05]  /*1000*/  @!P0 BRA `(.L_x_465) ;  /* 0xfffffff000b48947 */ /* 0x000fea000383ffff */
.L_x_457:
[----:B------:R-:W-:-:S04]  /*1010*/  LEA.HI R3, R6, R3, RZ, 0x1c ;  /* 0x0000000306037211 */ /* 0x000fc800078fe0ff */
[----:B------:R-:W-:-:S13]  /*1020*/  ISETP.GE.AND P0, PT, R3, R0, PT ;  /* 0x000000000300720c */ /* 0x000fda0003f06270 */
[----:B------:R-:W-:Y:S05]  /*1030*/  @!P0 BRA `(.L_x_466) ;  /* 0xfffffff000988947 */ /* 0x000fea000383ffff */
[----:B------:R-:W-:Y:S05]  /*1040*/  EXIT ;  /* 0x000000000000794d */ /* 0x000fea0003800000 */
.L_x_467:
        /* <DEDUP_REMOVED lines=11> */
.L_x_700:


//--------------------- .text._ZN18transformer_engine16context_parallel25thd_out_correction_kernelI13__nv_bfloat16Li1ELi16ELb0EEEvPT_S4_PfS5_Piiiiii --------------------------
	.section	.text._ZN18transformer_engine16context_parallel25thd_out_correction_kernelI13__nv_bfloat16Li1ELi16ELb0EEEvPT_S4_PfS5_Piiiiii,"ax",@progbits
	.align	128
        .global         _ZN18transformer_engine16context_parallel25thd_out_correction_kernelI13__nv_bfloat16Li1ELi16ELb0EEEvPT_S4_PfS5_Piiiiii
        .type           _ZN18transformer_engine16context_parallel25thd_out_correction_kernelI13__nv_bfloat16Li1ELi16ELb0EEEvPT_S4_PfS5_Piiiiii,@function
        .size           _ZN18transformer_engine16context_parallel25thd_out_correction_kernelI13__nv_bfloat16Li1ELi16ELb0EEEvPT_S4_PfS5_Piiiiii,(.L_x_701 - _ZN18transformer_engine16context_parallel25thd_out_correction_kernelI13__nv_bfloat16Li1ELi16ELb0EEEvPT_S4_PfS5_Piiiiii)
        .other          _ZN18transformer_engine16context_parallel25thd_out_correction_kernelI13__nv_bfloat16Li1ELi16ELb0EEEvPT_S4_PfS5_Piiiiii,@"STO_CUDA_ENTRY STV_DEFAULT"
_ZN18transformer_engine16context_parallel25thd_out_correction_kernelI13__nv_bfloat16Li1ELi16ELb0EEEvPT_S4_PfS5_Piiiiii:
.text._ZN18transformer_engine16context_parallel25thd_out_correction_kernelI13__nv_bfloat16Li1ELi16ELb0EEEvPT_S4_PfS5_Piiiiii:
[----:B------:R-:W-:Y:S01]  /*0000*/  LDC R1, c[0x0][0x37c] ;  /* 0x0000df00ff017b82 */ /* 0x000fe20000000800 */
[----:B------:R-:W0:Y:S07]  /*0010*/  S2R R8, SR_TID.X ;  /* 0x0000000000087919 */ /* 0x000e2e0000002100 */
[----:B------:R-:W0:Y:S01]  /*0020*/  LDC R11, c[0x0][0x3a8] ;  /* 0x0000ea00ff0b7b82 */ /* 0x000e220000000800 */
[----:B------:R-:W1:Y:S01]  /*0030*/  LDCU.64 UR10, c[0x0][0x358] ;  /* 0x00006b00ff0a77ac */ /* 0x000e620008000a00 */
[----:B------:R-:W-:Y:S01]  /*0040*/  BSSY.RECONVERGENT B0, `(.L_x_468) ;  /* 0x0000012000007945 */ /* 0x000fe20003800200 */
[----:B0-----:R-:W-:-:S13]  /*0050*/  ISETP.GT.AND P0, PT, R8, R11, PT ;  /* 0x0000000b0800720c */ /* 0x001fda0003f04270 */
[----:B-1----:R-:W-:Y:S05]  /*0060*/  @P0 BRA `(.L_x_469) ;  /* 0x00000000003c0947 */ /* 0x002fea0003800000 */
[----:B------:R-:W0:Y:S01]  /*0070*/  S2R R3, SR_CgaCtaId ;  /* 0x0000000000037919 */ /* 0x000e220000008800 */
[----:B------:R-:W1:Y:S01]  /*0080*/  LDC R10, c[0x0][0x360] ;  /* 0x0000d800ff0a7b82 */ /* 0x000e620000000800 */
[----:B------:R-:W-:Y:S01]  /*0090*/  MOV R0, 0x400 ;  /* 0x0000040000007802 */ /* 0x000fe20000000f00 */
[----:B------:R-:W-:-:S06]  /*00a0*/  IMAD.MOV.U32 R7, RZ, RZ, R8 ;  /* 0x000000ffff077224 */ /* 0x000fcc00078e0008 */
[----:B------:R-:W2:Y:S01]  /*00b0*/  LDC.64 R4, c[0x0][0x3a0] ;  /* 0x0000e800ff047b82 */ /* 0x000ea20000000a00 */
[----:B0-----:R-:W-:-:S07]  /*00c0*/  LEA R6, R3, R0, 0x18 ;  /* 0x0000000003067211 */ /* 0x001fce00078ec0ff */
.L_x_470:
[----:B--2---:R-:W-:-:S06]  /*00d0*/  IMAD.WIDE R2, R7, 0x4, R4 ;  /* 0x0000000407027825 */ /* 0x004fcc00078e0204 */
[----:B------:R-:W2:Y:S01]  /*00e0*/  LDG.E R2, desc[UR10][R2.64] ;  /* 0x0000000a02027981 */ /* 0x000ea2000c1e1900 */
[----:B0-----:R-:W-:Y:S01]  /*00f0*/  IMAD R9, R7, 0x4, R6 ;  /* 0x0000000407097824 */ /* 0x001fe200078e0206 */
[----:B-1----:R-:W-:-:S04]  /*0100*/  IADD3 R7, PT, PT, R10, R7, RZ ;  /* 0x000000070a077210 */ /* 0x002fc80007ffe0ff */
[----:B------:R-:W-:Y:S02]  /*0110*/  ISETP.GT.AND P0, PT, R7, R11, PT ;  /* 0x0000000b0700720c */ /* 0x000fe40003f04270 */
[----:B--2---:R-:W-:-:S04]  /*0120*/  LEA.HI R0, R2, R2, RZ, 0x1 ;  /* 0x0000000202007211 */ /* 0x004fc800078f08ff */
[----:B------:R-:W-:-:S05]  /*0130*/  SHF.R.S32.HI R0, RZ, 0x1, R0 ;  /* 0x00000001ff007819 */ /* 0x000fca0000011400 */
[----:B------:R0:W-:Y:S02]  /*0140*/  STS [R9], R0 ;  /* 0x0000000009007388 */ /* 0x0001e40000000800 */
[----:B------:R-:W-:Y:S05]  /*0150*/  @!P0 BRA `(.L_x_470) ;  /* 0xfffffffc00dc8947 */ /* 0x000fea000383ffff */
.L_x_469:
[----:B------:R-:W-:Y:S05]  /*0160*/  BSYNC.RECONVERGENT B0 ;  /* 0x0000000000007941 */ /* 0x000fea0003800200 */
.L_x_468:
[----:B------:R-:W1:Y:S08]  /*0170*/  S2UR UR5, SR_CgaCtaId ;  /* 0x00000000000579c3 */ /* 0x000e700000008800 */
[----:B------:R-:W-:Y:S06]  /*0180*/  BAR.SYNC.DEFER_BLOCKING 0x0 ;  /* 0x0000000000007b1d */ /* 0x000fec0000010000 */
[----:B------:R-:W-:-:S02]  /*0190*/  UMOV UR4, 0x400 ;  /* 0x0000040000047882 */ /* 0x000fc40000000000 */
[----:B------:R-:W0:Y:S01]  /*01a0*/  LDC R3, c[0x0][0x360] ;  /* 0x0000d800ff037b82 */ /* 0x000e220000000800 */
[----:B-1----:R-:W-:Y:S01]  /*01b0*/  ULEA UR4, UR5, UR4, 0x18 ;  /* 0x0000000405047291 */ /* 0x002fe2000f8ec0ff */
[----:B------:R-:W1:Y:S05]  /*01c0*/  LDCU UR5, c[0x0][0x370] ;  /* 0x00006e00ff0577ac */ /* 0x000e6a0008000800 */
[----:B------:R-:W-:-:S04]  /*01d0*/  IMAD.U32 R12, RZ, RZ, UR4 ;  /* 0x00000004ff0c7e24 */ /* 0x000fc8000f8e00ff */
[----:B------:R-:W-:Y:S01]  /*01e0*/  IMAD R13, R11, 0x4, R12 ;  /* 0x000000040b0d7824 */ /* 0x000fe200078e020c */
[----:B------:R-:W0:Y:S05]  /*01f0*/  S2UR UR4, SR_CTAID.X ;  /* 0x00000000000479c3 */ /* 0x000e2a0000002500 */
[----:B------:R-:W2:Y:S01]  /*0200*/  LDS R13, [R13] ;  /* 0x000000000d0d7984 */ /* 0x000ea20000000800 */
[C---:B0-----:R-:W-:Y:S02]  /*0210*/  IMAD R0, R3.reuse, UR4, R8 ;  /* 0x0000000403007c24 */ /* 0x041fe4000f8e0208 */
[----:B-1----:R-:W-:-:S03]  /*0220*/  IMAD R3, R3, UR5, RZ ;  /* 0x0000000503037c24 */ /* 0x002fc6000f8e02ff */
[----:B------:R-:W-:-:S04]  /*0230*/  SHF.R.U32.HI R0, RZ, 0x4, R0 ;  /* 0x00000004ff007819 */ /* 0x000fc80000011600 */
[----:B--2---:R-:W-:-:S13]  /*0240*/  ISETP.GE.AND P0, PT, R0, R13, PT ;  /* 0x0000000d0000720c */ /* 0x004fda0003f06270 */
[----:B------:R-:W-:Y:S05]  /*0250*/  @P0 EXIT ;  /* 0x000000000000094d */ /* 0x000fea0003800000 */
[----:B------:R-:W0:Y:S01]  /*0260*/  LDCU.64 UR4, c[0x0][0x3b0] ;  /* 0x00007600ff0477ac */ /* 0x000e220008000a00 */
[----:B------:R-:W-:Y:S01]  /*0270*/  ISETP.GT.AND P0, PT, R11, 0x1, PT ;  /* 0x000000010b00780c */ /* 0x000fe20003f04270 */
[----:B------:R-:W1:Y:S01]  /*0280*/  S2UR UR9, SR_CTAID.Y ;  /* 0x00000000000979c3 */ /* 0x000e620000002600 */
[----:B------:R-:W-:Y:S01]  /*0290*/  LOP3.LUT R2, R8, 0xf, RZ, 0xc0, !PT ;  /* 0x0000000f08027812 */ /* 0x000fe200078ec0ff */
[----:B------:R-:W2:Y:S01]  /*02a0*/  LDCU UR7, c[0x0][0x3b8] ;  /* 0x00007700ff0777ac */ /* 0x000ea20008000800 */
[----:B0-----:R-:W-:Y:S02]  /*02b0*/  USHF.R.S32.HI UR6, URZ, 0x1f, UR5 ;  /* 0x0000001fff067899 */ /* 0x001fe40008011405 */
[----:B------:R-:W-:Y:S02]  /*02c0*/  USHF.R.S32.HI UR12, URZ, 0x3, UR4 ;  /* 0x00000003ff0c7899 */ /* 0x000fe40008011404 */
[----:B--2---:R-:W-:-:S05]  /*02d0*/  USHF.R.S32.HI UR7, URZ, 0x1f, UR7 ;  /* 0x0000001fff077899 */ /* 0x004fca0008011407 */
[----:B------:R-:W-:Y:S07]  /*02e0*/  @P0 BRA `(.L_x_471) ;  /* 0x0000000800240947 */ /* 0x000fee0003800000 */
[----:B------:R-:W-:-:S12]  /*02f0*/  USHF.R.S32.HI UR4, URZ, 0x1f, UR4 ;  /* 0x0000001fff047899 */ /* 0x000fd80008011404 */
.L_x_477:
[----:B------:R-:W1:Y:S02]  /*0300*/  LDCU UR5, c[0x0][0x3ac] ;  /* 0x00007580ff0577ac */ /* 0x000e640008000800 */
[----:B-1----:R-:W-:-:S09]  /*0310*/  UISETP.GE.AND UP0, UPT, UR9, UR5, UPT ;  /* 0x000000050900728c */ /* 0x002fd2000bf06270 */
[----:B0-----:R-:W-:Y:S05]  /*0320*/  BRA.U UP0, `(.L_x_472) ;  /* 0x0000000900047547 */ /* 0x001fea000b800000 */
[----:B------:R-:W0:Y:S01]  /*0330*/  S2UR UR8, SR_CgaCtaId ;  /* 0x00000000000879c3 */ /* 0x000e220000008800 */
[----:B------:R-:W-:Y:S01]  /*0340*/  UMOV UR5, 0x400 ;  /* 0x0000040000057882 */ /* 0x000fe20000000000 */
[----:B------:R-:W-:Y:S01]  /*0350*/  MOV R25, UR9 ;  /* 0x0000000900197c02 */ /* 0x000fe20008000f00 */
[----:B0-----:R-:W-:-:S09]  /*0360*/  ULEA UR5, UR8, UR5, 0x18 ;  /* 0x0000000508057291 */ /* 0x001fd2000f8ec0ff */
[----:B------:R-:W0:Y:S02]  /*0370*/  LDS.64 R4, [UR5] ;  /* 0x00000005ff047984 */ /* 0x000e240008000a00 */
[C---:B0-----:R-:W-:Y:S01]  /*0380*/  IMAD.IADD R7, R5.reuse, 0x1, -R4 ;  /* 0x0000000105077824 */ /* 0x041fe200078e0a04 */
[----:B------:R-:W-:Y:S01]  /*0390*/  IADD3 R20, PT, PT, -R4, R0, RZ ;  /* 0x0000000004147210 */ /* 0x000fe20007ffe1ff */
[----:B------:R-:W-:-:S03]  /*03a0*/  IMAD.IADD R12, R5, 0x1, R0 ;  /* 0x00000001050c7824 */ /* 0x000fc600078e0200 */
[----:B------:R-:W-:Y:S02]  /*03b0*/  IADD3 R18, P0, PT, R20, R7, RZ ;  /* 0x0000000714127210 */ /* 0x000fe40007f1e0ff */
[----:B------:R-:W-:-:S04]  /*03c0*/  SHF.R.S32.HI R21, RZ, 0x1f, R20 ;  /* 0x0000001fff157819 */ /* 0x000fc80000011414 */
[----:B------:R-:W-:-:S07]  /*03d0*/  LEA.HI.X.SX32 R19, R7, R21, 0x1, P0 ;  /* 0x0000001507137211 */ /* 0x000fce00000f0eff */
.L_x_476:
[----:B------:R-:W-:Y:S01]  /*03e0*/  ISETP.GE.AND P0, PT, R2, UR12, PT ;  /* 0x0000000c02007c0c */ /* 0x000fe2000bf06270 */
[----:B------:R-:W-:-:S12]  /*03f0*/  BSSY.RECONVERGENT B0, `(.L_x_473) ;  /* 0x000006f000007945 */ /* 0x000fd80003800200 */
[----:B0-----:R-:W-:Y:S05]  /*0400*/  @P0 BRA `(.L_x_474) ;  /* 0x0000000400b40947 */ /* 0x001fea0003800000 */
[----:B------:R-:W0:Y:S01]  /*0410*/  LDCU.64 UR14, c[0x0][0x3b0] ;  /* 0x00007600ff0e77ac */ /* 0x000e220008000a00 */
[----:B------:R-:W-:Y:S01]  /*0420*/  SHF.R.S32.HI R5, RZ, 0x1f, R25 ;  /* 0x0000001fff057819 */ /* 0x000fe20000011419 */
[----:B------:R-:W1:Y:S01]  /*0430*/  LDCU UR5, c[0x0][0x3b8] ;  /* 0x00007700ff0577ac */ /* 0x000e620008000800 */
[----:B------:R-:W2:Y:S01]  /*0440*/  LDCU.128 UR16, c[0x0][0x390] ;  /* 0x00007200ff1077ac */ /* 0x000ea20008000c00 */
[----:B------:R-:W3:Y:S02]  /*0450*/  LDCU UR8, c[0x0][0x3ac] ;  /* 0x00007580ff0877ac */ /* 0x000ee40008000800 */
[----:B0-----:R-:W-:Y:S02]  /*0460*/  IMAD R4, R5, UR15, RZ ;  /* 0x0000000f05047c24 */ /* 0x001fe4000f8e02ff */
[----:B------:R-:W-:-:S04]  /*0470*/  IMAD.WIDE.U32 R6, R25, UR15, R18 ;  /* 0x0000000f19067c25 */ /* 0x000fc8000f8e0012 */
[----:B-1----:R-:W-:Y:S02]  /*0480*/  IMAD R10, R5, UR5, RZ ;  /* 0x00000005050a7c24 */ /* 0x002fe4000f8e02ff */
[C---:B------:R-:W-:Y:S01]  /*0490*/  IMAD R11, R25.reuse, UR6, R4 ;  /* 0x00000006190b7c24 */ /* 0x040fe2000f8e0204 */
[----:B--2---:R-:W-:Y:S01]  /*04a0*/  LEA R14, P1, R6, UR16, 0x2 ;  /* 0x00000010060e7c11 */ /* 0x004fe2000f8210ff */
[----:B------:R-:W-:-:S04]  /*04b0*/  IMAD.WIDE.U32 R8, R25, UR5, R20 ;  /* 0x0000000519087c25 */ /* 0x000fc8000f8e0014 */
[----:B------:R-:W-:Y:S01]  /*04c0*/  IMAD R15, R25, UR7, R10 ;  /* 0x00000007190f7c24 */ /* 0x000fe2000f8e020a */
[----:B------:R-:W-:Y:S01]  /*04d0*/  LEA R10, P0, R8, UR18, 0x2 ;  /* 0x00000012080a7c11 */ /* 0x000fe2000f8010ff */
[----:B------:R-:W-:Y:S02]  /*04e0*/  IMAD.IADD R11, R7, 0x1, R11 ;  /* 0x00000001070b7824 */ /* 0x000fe400078e020b */
[----:B------:R-:W-:-:S03]  /*04f0*/  IMAD.IADD R7, R9, 0x1, R15 ;  /* 0x0000000109077824 */ /* 0x000fc600078e020f */
[----:B------:R-:W-:Y:S02]  /*0500*/  LEA.HI.X R15, R6, UR17, R11, 0x2, P1 ;  /* 0x00000011060f7c11 */ /* 0x000fe400088f140b */
[----:B------:R-:W-:Y:S01]  /*0510*/  LEA.HI.X R11, R8, UR19, R7, 0x2, P0 ;  /* 0x00000013080b7c11 */ /* 0x000fe200080f1407 */
[----:B------:R-:W-:Y:S01]  /*0520*/  IMAD.MOV.U32 R17, RZ, RZ, 0x437c0000 ;  /* 0x437c0000ff117424 */ /* 0x000fe200078e00ff */
[----:B---3--:R-:W-:Y:S02]  /*0530*/  USHF.R.S32.HI UR5, URZ, 0x1f, UR8 ;  /* 0x0000001fff057899 */ /* 0x008fe40008011408 */
[----:B------:R-:W2:Y:S01]  /*0540*/  LDG.E R15, desc[UR10][R14.64] ;  /* 0x0000000a0e0f7981 */ /* 0x000ea2000c1e1900 */
[----:B------:R-:W0:Y:S03]  /*0550*/  LDCU.128 UR16, c[0x0][0x380] ;  /* 0x00007000ff1077ac */ /* 0x000e260008000c00 */
[----:B------:R-:W2:Y:S01]  /*0560*/  LDG.E R10, desc[UR10][R10.64] ;  /* 0x0000000a0a0a7981 */ /* 0x000ea2000c1e1900 */
[----:B------:R-:W-:Y:S01]  /*0570*/  HFMA2 R7, -RZ, RZ, 0.96630859375, -0.0022525787353515625 ;  /* 0x3bbb989dff077431 */ /* 0x000fe200000001ff */
[----:B------:R-:W-:Y:S01]  /*0580*/  MOV R27, R2 ;  /* 0x00000002001b7202 */ /* 0x000fe20000000f00 */
[----:B--2---:R-:W-:-:S04]  /*0590*/  FADD R8, R10, -R15 ;  /* 0x8000000f0a087221 */ /* 0x004fc80000000000 */
[----:B------:R-:W-:-:S04]  /*05a0*/  FFMA.SAT R4, R8, R7, 0.5 ;  /* 0x3f00000008047423 */ /* 0x000fc80000002007 */
[----:B------:R-:W-:Y:S01]  /*05b0*/  FFMA.RM R17, R4, R17, 12582913 ;  /* 0x4b40000104117423 */ /* 0x000fe20000004011 */
[----:B------:R-:W-:-:S03]  /*05c0*/  IMAD.MOV.U32 R4, RZ, RZ, R25 ;  /* 0x000000ffff047224 */ /* 0x000fc600078e0019 */
[----:B------:R-:W-:Y:S01]  /*05d0*/  FADD R7, R17, -12583039 ;  /* 0xcb40007f11077421 */ /* 0x000fe20000000000 */
[----:B------:R-:W-:-:S04]  /*05e0*/  IMAD.WIDE R10, R12, UR8, R4 ;  /* 0x000000080c0a7c25 */ /* 0x000fc8000f8e0204 */
[----:B------:R-:W-:Y:S01]  /*05f0*/  FFMA R9, R8, 1.4426950216293334961, -R7 ;  /* 0x3fb8aa3b08097823 */ /* 0x000fe20000000807 */
[----:B------:R-:W-:-:S04]  /*0600*/  IMAD.WIDE.U32 R6, R0, UR8, R4 ;  /* 0x0000000800067c25 */ /* 0x000fc8000f8e0004 */
[----:B------:R-:W-:Y:S01]  /*0610*/  FFMA R22, R8, 1.925963033500011079e-08, R9 ;  /* 0x32a5706008167823 */ /* 0x000fe20000000009 */
[----:B------:R-:W-:Y:S02]  /*0620*/  IMAD R4, R0, UR5, R7 ;  /* 0x0000000500047c24 */ /* 0x000fe4000f8e0207 */
[----:B------:R-:W-:Y:S01]  /*0630*/  IMAD R11, R11, UR14, RZ ;  /* 0x0000000e0b0b7c24 */ /* 0x000fe2000f8e02ff */
[----:B------:R-:W1:Y:S01]  /*0640*/  MUFU.EX2 R7, R22 ;  /* 0x0000001600077308 */ /* 0x000e620000000800 */
[----:B------:R-:W-:Y:S02]  /*0650*/  IMAD R15, R4, UR14, RZ ;  /* 0x0000000e040f7c24 */ /* 0x000fe4000f8e02ff */
[----:B------:R-:W-:-:S04]  /*0660*/  IMAD.WIDE.U32 R4, R10, UR14, RZ ;  /* 0x0000000e0a047c25 */ /* 0x000fc8000f8e00ff */
[----:B------:R-:W-:Y:S01]  /*0670*/  IMAD R11, R10, UR4, R11 ;  /* 0x000000040a0b7c24 */ /* 0x000fe2000f8e020b */
[----:B0-----:R-:W-:Y:S01]  /*0680*/  LEA R14, P1, R4, UR16, 0x1 ;  /* 0x00000010040e7c11 */ /* 0x001fe2000f8208ff */
[----:B------:R-:W-:-:S03]  /*0690*/  IMAD.WIDE.U32 R8, R6, UR14, RZ ;  /* 0x0000000e06087c25 */ /* 0x000fc6000f8e00ff */
[----:B------:R-:W-:Y:S01]  /*06a0*/  IADD3 R11, PT, PT, R5, R11, RZ ;  /* 0x0000000b050b7210 */ /* 0x000fe20007ffe0ff */
[----:B------:R-:W-:Y:S01]  /*06b0*/  IMAD R15, R6, UR4, R15 ;  /* 0x00000004060f7c24 */ /* 0x000fe2000f8e020f */
[----:B------:R-:W-:Y:S01]  /*06c0*/  LEA R16, P0, R8, UR18, 0x1 ;  /* 0x0000001208107c11 */ /* 0x000fe2000f8008ff */
[----:B------:R-:W-:Y:S02]  /*06d0*/  IMAD.SHL.U32 R24, R17, 0x800000, RZ ;  /* 0x0080000011187824 */ /* 0x000fe400078e00ff */
[----:B------:R-:W-:Y:S01]  /*06e0*/  IMAD.IADD R5, R9, 0x1, R15 ;  /* 0x0000000109057824 */ /* 0x000fe200078e020f */
[----:B------:R-:W-:Y:S01]  /*06f0*/  LEA.HI.X R15, R4, UR17, R11, 0x1, P1 ;  /* 0x00000011040f7c11 */ /* 0x000fe200088f0c0b */
[----:B-1----:R-:W-:-:S03]  /*0700*/  FMUL R24, R24, R7 ;  /* 0x0000000718187220 */ /* 0x002fc60000400000 */
[----:B------:R-:W-:-:S07]  /*0710*/  LEA.HI.X R17, R8, UR19, R5, 0x1, P0 ;  /* 0x0000001308117c11 */ /* 0x000fce00080f0c05 */
.L_x_475:
[----:B0-----:R-:W-:-:S06]  /*0720*/  IMAD.WIDE.U32 R6, R27, 0x10, R16 ;  /* 0x000000101b067825 */ /* 0x001fcc00078e0010 */
[----:B------:R-:W2:Y:S01]  /*0730*/  LDG.E.128 R4, desc[UR10][R6.64] ;  /* 0x0000000a06047981 */ /* 0x000ea2000c1e1d00 */
[----:B------:R-:W-:-:S05]  /*0740*/  IMAD.WIDE.U32 R22, R27, 0x10, R14 ;  /* 0x000000101b167825 */ /* 0x000fca00078e000e */
[----:B------:R-:W3:Y:S01]  /*0750*/  LDG.E.128 R8, desc[UR10][R22.64] ;  /* 0x0000000a16087981 */ /* 0x000ee2000c1e1d00 */
[----:B------:R-:W-:Y:S02]  /*0760*/  PRMT R26, RZ, 0x7610, R26 ;  /* 0x00007610ff1a7816 */ /* 0x000fe4000000001a */
[----:B------:R-:W-:Y:S02]  /*0770*/  PRMT R28, RZ, 0x7610, R28 ;  /* 0x00007610ff1c7816 */ /* 0x000fe4000000001c */
[----:B------:R-:W-:Y:S02]  /*0780*/  IADD3 R27, PT, PT, R27, 0x10, RZ ;  /* 0x000000101b1b7810 */ /* 0x000fe40007ffe0ff */
[----:B--2---:R-:W-:Y:S02]  /*0790*/  HSETP2.BF16_V2.NEU.AND P3, P0, R4, RZ.H0_H0, PT ;  /* 0x200000ff04007234 */ /* 0x004fe4000386d002 */
[----:B------:R-:W-:Y:S02]  /*07a0*/  HSETP2.BF16_V2.NEU.AND P2, P1, R5, RZ.H0_H0, PT ;  /* 0x200000ff05007234 */ /* 0x000fe4000394d002 */
[----:B------:R-:W-:-:S02]  /*07b0*/  PRMT R32, R5, 0x7632, R32 ;  /* 0x0000763205207816 */ /* 0x000fc40000000020 */
[----:B------:R-:W-:-:S07]  /*07c0*/  HSETP2.BF16_V2.NEU.AND P5, P6, R7, RZ.H0_H0, PT ;  /* 0x200000ff07007234 */ /* 0x000fce0003ead002 */
[----:B------:R-:W-:Y:S01]  /*07d0*/  @P3 IMAD.U32 R29, R4, 0x10000, RZ ;  /* 0x00010000041d3824 */ /* 0x000fe200078e00ff */
[----:B------:R-:W-:Y:S01]  /*07e0*/  PRMT R4, RZ, 0x7610, R4 ;  /* 0x00007610ff047816 */ /* 0x000fe20000000004 */
[----:B------:R-:W-:Y:S01]  /*07f0*/  @P1 IMAD.U32 R35, R32, 0x10000, RZ ;  /* 0x0001000020231824 */ /* 0x000fe200078e00ff */
[----:B------:R-:W-:Y:S01]  /*0800*/  @P2 SHF.L.U32 R33, R5, 0x10, RZ ;  /* 0x0000001005212819 */ /* 0x000fe200000006ff */
[----:B------:R-:W-:Y:S01]  /*0810*/  @P3 FMUL R29, R24, R29 ;  /* 0x0000001d181d3220 */ /* 0x000fe20000400000 */
[----:B------:R-:W-:Y:S01]  /*0820*/  PRMT R30, R4, 0x7632, R30 ;  /* 0x00007632041e7816 */ /* 0x000fe2000000001e */
[C---:B------:R-:W-:Y:S01]  /*0830*/  @P1 FMUL R35, R24.reuse, R35 ;  /* 0x0000002318231220 */ /* 0x040fe20000400000 */
[----:B------:R-:W-:Y:S01]  /*0840*/  PRMT R5, R7, 0x7632, R5 ;  /* 0x0000763207057816 */ /* 0x000fe20000000005 */
[----:B------:R-:W-:Y:S01]  /*0850*/  @P2 FMUL R33, R24, R33 ;  /* 0x0000002118212220 */ /* 0x000fe20000400000 */
[----:B------:R-:W-:Y:S01]  /*0860*/  @P3 F2FP.BF16.F32.PACK_AB R26, RZ, R29 ;  /* 0x0000001dff1a323e */ /* 0x000fe200000010ff */
[----:B------:R-:W-:Y:S01]  /*0870*/  @P0 IMAD.U32 R31, R30, 0x10000, RZ ;  /* 0x000100001e1f0824 */ /* 0x000fe200078e00ff */
[----:B------:R-:W-:-:S02]  /*0880*/  HSETP2.BF16_V2.NEU.AND P3, P4, R6, RZ.H0_H0, PT ;  /* 0x200000ff06007234 */ /* 0x000fc40003c6d002 */
[----:B------:R-:W-:Y:S01]  /*0890*/  PRMT R30, R6, 0x7632, R30 ;  /* 0x00007632061e7816 */ /* 0x000fe2000000001e */
[----:B------:R-:W-:Y:S01]  /*08a0*/  @P0 FMUL R32, R24, R31 ;  /* 0x0000001f18200220 */ /* 0x000fe20000400000 */
[----:B------:R-:W-:Y:S01]  /*08b0*/  PRMT R29, RZ, 0x7610, R29 ;  /* 0x00007610ff1d7816 */ /* 0x000fe2000000001d */
[----:B---3--:R-:W-:Y:S01]  /*08c0*/  HADD2.BF16_V2 R26, R8.H0_H0, R26.H0_H0 ;  /* 0x2000001a081a7230 */ /* 0x008fe20000200800 */
[----:B------:R-:W-:Y:S02]  /*08d0*/  @P5 SHF.L.U32 R7, R7, 0x10, RZ ;  /* 0x0000001007075819 */ /* 0x000fe400000006ff */
[----:B------:R-:W-:Y:S02]  /*08e0*/  @P2 F2FP.BF16.F32.PACK_AB R28, RZ, R33 ;  /* 0x00000021ff1c223e */ /* 0x000fe400000010ff */
[----:B------:R-:W-:Y:S01]  /*08f0*/  @P1 F2FP.BF16.F32.PACK_AB R29, RZ, R35 ;  /* 0x00000023ff1d123e */ /* 0x000fe200000010ff */
[----:B------:R-:W-:Y:S01]  /*0900*/  @P6 IMAD.U32 R35, R5, 0x10000, RZ ;  /* 0x0001000005236824 */ /* 0x000fe200078e00ff */
[----:B------:R-:W-:Y:S01]  /*0910*/  @P0 F2FP.BF16.F32.PACK_AB R4, RZ, R32 ;  /* 0x00000020ff04023e */ /* 0x000fe200000010ff */
[----:B------:R-:W-:-:S02]  /*0920*/  @P3 IMAD.U32 R31, R6, 0x10000, RZ ;  /* 0x00010000061f3824 */ /* 0x000fc400078e00ff */
[----:B------:R-:W-:Y:S01]  /*0930*/  @P5 FMUL R32, R24, R7 ;  /* 0x0000000718205220 */ /* 0x000fe20000400000 */
[----:B------:R-:W-:Y:S02]  /*0940*/  @P4 IMAD.U32 R33, R30, 0x10000, RZ ;  /* 0x000100001e214824 */ /* 0x000fe400078e00ff */
[C---:B------:R-:W-:Y:S01]  /*0950*/  @P6 FMUL R35, R24.reuse, R35 ;  /* 0x0000002318236220 */ /* 0x040fe20000400000 */
[C---:B------:R-:W-:Y:S01]  /*0960*/  @P3 FMUL R31, R24.reuse, R31 ;  /* 0x0000001f181f3220 */ /* 0x040fe20000400000 */
[----:B------:R-:W-:Y:S01]  /*0970*/  PRMT R6, RZ, 0x7610, R6 ;  /* 0x00007610ff067816 */ /* 0x000fe20000000006 */
[----:B------:R-:W-:Y:S01]  /*0980*/  @P4 FMUL R33, R24, R33 ;  /* 0x0000002118214220 */ /* 0x000fe20000400000 */
[----:B------:R-:W-:Y:S01]  /*0990*/  PRMT R30, RZ, 0x7610, R30 ;  /* 0x00007610ff1e7816 */ /* 0x000fe2000000001e */
[----:B------:R-:W-:Y:S01]  /*09a0*/  HADD2.BF16_V2 R4, R8.H1_H1, R4.H0_H0 ;  /* 0x2000000408047230 */ /* 0x000fe20000200c00 */
[----:B------:R-:W-:Y:S01]  /*09b0*/  PRMT R5, RZ, 0x7610, R5 ;  /* 0x00007610ff057816 */ /* 0x000fe20000000005 */
[C---:B------:R-:W-:Y:S01]  /*09c0*/  HADD2.BF16_V2 R28, R9.reuse.H0_H0, R28.H0_H0 ;  /* 0x2000001c091c7230 */ /* 0x040fe20000200800 */
[----:B------:R-:W-:Y:S01]  /*09d0*/  PRMT R7, RZ, 0x7610, R7 ;  /* 0x00007610ff077816 */ /* 0x000fe20000000007 */
[----:B------:R-:W-:Y:S01]  /*09e0*/  HADD2.BF16_V2 R29, R9.H1_H1, R29.H0_H0 ;  /* 0x2000001d091d7230 */ /* 0x000fe20000200c00 */
[----:B------:R-:W-:-:S02]  /*09f0*/  @P3 F2FP.BF16.F32.PACK_AB R6, RZ, R31 ;  /* 0x0000001fff06323e */ /* 0x000fc400000010ff */
[----:B------:R-:W-:Y:S02]  /*0a00*/  @P4 F2FP.BF16.F32.PACK_AB R30, RZ, R33 ;  /* 0x00000021ff1e423e */ /* 0x000fe400000010ff */
[----:B------:R-:W-:Y:S01]  /*0a10*/  @P5 F2FP.BF16.F32.PACK_AB R5, RZ, R32 ;  /* 0x00000020ff05523e */ /* 0x000fe200000010ff */
[C---:B------:R-:W-:Y:S01]  /*0a20*/  HADD2.BF16_V2 R6, R10.reuse.H0_H0, R6.H0_H0 ;  /* 0x200000060a067230 */ /* 0x040fe20000200800 */
[----:B------:R-:W-:Y:S01]  /*0a30*/  @P6 F2FP.BF16.F32.PACK_AB R7, RZ, R35 ;  /* 0x00000023ff07623e */ /* 0x000fe200000010ff */
[----:B------:R-:W-:Y:S01]  /*0a40*/  HADD2.BF16_V2 R30, R10.H1_H1, R30.H0_H0 ;  /* 0x2000001e0a1e7230 */ /* 0x000fe20000200c00 */
[----:B------:R-:W-:Y:S01]  /*0a50*/  PRMT R4, R26, 0x5410, R4 ;  /* 0x000054101a047816 */ /* 0x000fe20000000004 */
[C---:B------:R-:W-:Y:S01]  /*0a60*/  HADD2.BF16_V2 R8, R11.reuse.H0_H0, R5.H0_H0 ;  /* 0x200000050b087230 */ /* 0x040fe20000200800 */
[----:B------:R-:W-:Y:S01]  /*0a70*/  PRMT R5, R28, 0x5410, R29 ;  /* 0x000054101c057816 */ /* 0x000fe2000000001d */
[----:B------:R-:W-:Y:S01]  /*0a80*/  HADD2.BF16_V2 R7, R11.H1_H1, R7.H0_H0 ;  /* 0x200000070b077230 */ /* 0x000fe20000200c00 */
[----:B------:R-:W-:-:S02]  /*0a90*/  PRMT R6, R6, 0x5410, R30 ;  /* 0x0000541006067816 */ /* 0x000fc4000000001e */
[----:B------:R-:W-:Y:S02]  /*0aa0*/  ISETP.GE.AND P0, PT, R27, UR12, PT ;  /* 0x0000000c1b007c0c */ /* 0x000fe4000bf06270 */
[----:B------:R-:W-:-:S05]  /*0ab0*/  PRMT R7, R8, 0x5410, R7 ;  /* 0x0000541008077816 */ /* 0x000fca0000000007 */
[----:B------:R0:W-:Y:S06]  /*0ac0*/  STG.E.128 desc[UR10][R22.64], R4 ;  /* 0x0000000416007986 */ /* 0x0001ec000c101d0a */
[----:B------:R-:W-:Y:S05]  /*0ad0*/  @!P0 BRA `(.L_x_475) ;  /* 0xfffffffc00108947 */ /* 0x000fea000383ffff */
.L_x_474:
[----:B------:R-:W-:Y:S05]  /*0ae0*/  BSYNC.RECONVERGENT B0 ;  /* 0x0000000000007941 */ /* 0x000fea0003800200 */
.L_x_473:
[----:B------:R-:W1:Y:S01]  /*0af0*/  LDCU UR5, c[0x0][0x374] ;  /* 0x00006e80ff0577ac */ /* 0x000e620008000800 */
[----:B------:R-:W2:Y:S01]  /*0b00*/  LDCU UR8, c[0x0][0x3ac] ;  /* 0x00007580ff0877ac */ /* 0x000ea20008000800 */
[----:B-1----:R-:W-:-:S05]  /*0b10*/  VIADD R25, R25, UR5 ;  /* 0x0000000519197c36 */ /* 0x002fca0008000000 */
[----:B--2---:R-:W-:-:S13]  /*0b20*/  ISETP.GE.AND P0, PT, R25, UR8, PT ;  /* 0x0000000819007c0c */ /* 0x004fda000bf06270 */
[----:B------:R-:W-:Y:S05]  /*0b30*/  @!P0 BRA `(.L_x_476) ;  /* 0xfffffff800288947 */ /* 0x000fea000383ffff */
.L_x_472:
[----:B------:R-:W-:-:S04]  /*0b40*/  LEA.HI R0, R3, R0, RZ, 0x1c ;  /* 0x0000000003007211 */ /* 0x000fc800078fe0ff */
[----:B------:R-:W-:-:S13]  /*0b50*/  ISETP.GE.AND P0, PT, R0, R13, PT ;  /* 0x0000000d0000720c */ /* 0x000fda0003f06270 */
[----:B------:R-:W-:Y:S05]  /*0b60*/  @!P0 BRA `(.L_x_477) ;  /* 0xfffffff400e48947 */ /* 0x000fea000383ffff */
[----:B------:R-:W-:Y:S05]  /*0b70*/  EXIT ;  /* 0x000000000000794d */ /* 0x000fea0003800000 */
.L_x_471:
[----:B------:R-:W0:Y:S08]  /*0b80*/  LDC.64 R18, c[0x0][0x380] ;  /* 0x0000e000ff127b82 */ /* 0x000e300000000a00 */
[----:B------:R-:W2:Y:S01]  /*0b90*/  LDC.64 R16, c[0x0][0x388] ;  /* 0x0000e200ff107b82 */ /* 0x000ea20000000a00 */
[----:B0-----:R-:W-:-:S04]  /*0ba0*/  IMAD.WIDE.U32 R18, R2, 0x10, R18 ;  /* 0x0000001002127825 */ /* 0x001fc800078e0012 */
[----:B--2---:R-:W-:-:S07]  /*0bb0*/  IMAD.WIDE.U32 R16, R2, 0x10, R16 ;  /* 0x0000001002107825 */ /* 0x004fce00078e0010 */
.L_x_485:
[----:B0-----:R-:W0:Y:S01]  /*0bc0*/  LDCU UR4, c[0x0][0x3a8] ;  /* 0x00007500ff0477ac */ /* 0x001e220008000800 */
[----:B------:R-:W-:Y:S01]  /*0bd0*/  BSSY.RECONVERGENT B0, `(.L_x_478) ;  /* 0x000000d000007945 */ /* 0x000fe20003800200 */
[----:B------:R-:W-:Y:S01]  /*0be0*/  IMAD.MOV.U32 R5, RZ, RZ, 0x1 ;  /* 0x00000001ff057424 */ /* 0x000fe200078e00ff */
[----:B0-----:R-:W-:-:S07]  /*0bf0*/  MOV R4, UR4 ;  /* 0x0000000400047c02 */ /* 0x001fce0008000f00 */
.L_x_479:
[----:B------:R-:W-:-:S05]  /*0c00*/  IMAD.IADD R6, R4, 0x1, R5 ;  /* 0x0000000104067824 */ /* 0x000fca00078e0205 */
        /* <DEDUP_REMOVED lines=9> */
[----:B-1----:R-:W-:Y:S05]  /*0ca0*/  BSYNC.RECONVERGENT B0 ;  /* 0x0000000000007941 */ /* 0x002fea0003800200 */
.L_x_478:
[----:B------:R-:W0:Y:S02]  /*0cb0*/  LDCU UR4, c[0x0][0x3ac] ;  /* 0x00007580ff0477ac */ /* 0x000e240008000800 */
[----:B0-----:R-:W-:-:S09]  /*0cc0*/  UISETP.GE.AND UP0, UPT, UR9, UR4, UPT ;  /* 0x000000040900728c */ /* 0x001fd2000bf06270 */
[----:B------:R-:W-:Y:S05]  /*0cd0*/  BRA.U UP0, `(.L_x_480) ;  /* 0x0000000900247547 */ /* 0x000fea000b800000 */
[----:B------:R-:W0:Y:S01]  /*0ce0*/  S2UR UR5, SR_CgaCtaId ;  /* 0x00000000000579c3 */ /* 0x000e220000008800 */
[----:B------:R-:W-:Y:S01]  /*0cf0*/  UMOV UR4, 0x400 ;  /* 0x0000040000047882 */ /* 0x000fe20000000000 */
[----:B------:R-:W-:Y:S02]  /*0d00*/  VIADD R24, R5, 0xffffffff ;  /* 0xffffffff05187836 */ /* 0x000fe40000000000 */
[----:B------:R-:W-:Y:S01]  /*0d10*/  IMAD.U32 R26, RZ, RZ, UR9 ;  /* 0x00000009ff1a7e24 */ /* 0x000fe2000f8e00ff */
[----:B0-----:R-:W-:-:S06]  /*0d20*/  ULEA UR4, UR5, UR4, 0x18 ;  /* 0x0000000405047291 */ /* 0x001fcc000f8ec0ff */
[----:B------:R-:W-:-:S04]  /*0d30*/  IMAD.U32 R12, RZ, RZ, UR4 ;  /* 0x00000004ff0c7e24 */ /* 0x000fc8000f8e00ff */
[----:B------:R-:W-:-:S05]  /*0d40*/  IMAD R4, R5, 0x4, R12 ;  /* 0x0000000405047824 */ /* 0x000fca00078e020c */
[----:B------:R-:W0:Y:S04]  /*0d50*/  LDS R23, [R4+-0x4] ;  /* 0xfffffc0004177984 */ /* 0x000e280000000800 */
[----:B------:R1:W2:Y:S01]  /*0d60*/  LDS R22, [R4] ;  /* 0x0000000004167984 */ /* 0x0002a20000000800 */
[----:B0-----:R-:W-:-:S04]  /*0d70*/  IADD3 R14, PT, PT, -R23, R0, RZ ;  /* 0x00000000170e7210 */ /* 0x001fc80007ffe1ff */
[----:B-12---:R-:W-:-:S07]  /*0d80*/  SHF.R.S32.HI R15, RZ, 0x1f, R14 ;  /* 0x0000001fff0f7819 */ /* 0x006fce000001140e */
.L_x_484:
[----:B------:R-:W-:Y:S01]  /*0d90*/  ISETP.GE.AND P0, PT, R2, UR12, PT ;  /* 0x0000000c02007c0c */ /* 0x000fe2000bf06270 */
[----:B------:R-:W-:-:S12]  /*0da0*/  BSSY.RECONVERGENT B0, `(.L_x_481) ;  /* 0x0000077000007945 */ /* 0x000fd80003800200 */
[----:B0-----:R-:W-:Y:S05]  /*0db0*/  @P0 BRA `(.L_x_482) ;  /* 0x0000000400d40947 */ /* 0x001fea0003800000 */
[----:B------:R-:W0:Y:S01]  /*0dc0*/  LDCU UR8, c[0x0][0x3ac] ;  /* 0x00007580ff0877ac */ /* 0x000e220008000800 */
[----:B------:R-:W-:Y:S02]  /*0dd0*/  IADD3 R5, PT, PT, -R23, R22, RZ ;  /* 0x0000001617057210 */ /* 0x000fe40007ffe1ff */
[--C-:B------:R-:W-:Y:S01]  /*0de0*/  SHF.R.S32.HI R27, RZ, 0x1f, R26.reuse ;  /* 0x0000001fff1b7819 */ /* 0x100fe2000001141a */
[----:B------:R-:W1:Y:S01]  /*0df0*/  LDCU UR4, c[0x0][0x3b4] ;  /* 0x00007680ff0477ac */ /* 0x000e620008000800 */
[----:B------:R-:W-:Y:S01]  /*0e00*/  IADD3 R8, P0, PT, R14, R5, RZ ;  /* 0x000000050e087210 */ /* 0x000fe20007f1e0ff */
[----:B------:R-:W2:Y:S03]  /*0e10*/  LDCU UR5, c[0x0][0x3b8] ;  /* 0x00007700ff0577ac */ /* 0x000ea60008000800 */
[----:B------:R-:W-:Y:S01]  /*0e20*/  LEA.HI.X.SX32 R9, R5, R15, 0x1, P0 ;  /* 0x0000000f05097211 */ /* 0x000fe200000f0eff */
[----:B------:R-:W3:Y:S01]  /*0e30*/  LDCU.128 UR16, c[0x0][0x390] ;  /* 0x00007200ff1077ac */ /* 0x000ee20008000c00 */
[----:B0-----:R-:W-:-:S04]  /*0e40*/  IMAD.WIDE R6, R24, UR8, R26 ;  /* 0x0000000818067c25 */ /* 0x001fc8000f8e021a */
[C---:B-1----:R-:W-:Y:S02]  /*0e50*/  IMAD R11, R7.reuse, UR4, RZ ;  /* 0x00000004070b7c24 */ /* 0x042fe4000f8e02ff */
[C---:B------:R-:W-:Y:S01]  /*0e60*/  IMAD.WIDE.U32 R8, R6.reuse, UR4, R8 ;  /* 0x0000000406087c25 */ /* 0x040fe2000f8e0008 */
[----:B------:R-:W0:Y:S03]  /*0e70*/  LDCU UR4, c[0x0][0x3b0] ;  /* 0x00007600ff0477ac */ /* 0x000e260008000800 */
[----:B--2---:R-:W-:Y:S02]  /*0e80*/  IMAD R21, R7, UR5, RZ ;  /* 0x0000000507157c24 */ /* 0x004fe4000f8e02ff */
[----:B------:R-:W-:Y:S01]  /*0e90*/  IMAD R7, R6, UR6, R11 ;  /* 0x0000000606077c24 */ /* 0x000fe2000f8e020b */
[----:B---3--:R-:W-:Y:S01]  /*0ea0*/  LEA R10, P1, R8, UR16, 0x2 ;  /* 0x00000010080a7c11 */ /* 0x008fe2000f8210ff */
[----:B------:R-:W-:-:S04]  /*0eb0*/  IMAD.WIDE.U32 R4, R6, UR5, R14 ;  /* 0x0000000506047c25 */ /* 0x000fc8000f8e000e */
[----:B------:R-:W-:Y:S01]  /*0ec0*/  IMAD R21, R6, UR7, R21 ;  /* 0x0000000706157c24 */ /* 0x000fe2000f8e0215 */
[----:B------:R-:W-:Y:S01]  /*0ed0*/  LEA R6, P0, R4, UR18, 0x2 ;  /* 0x0000001204067c11 */ /* 0x000fe2000f8010ff */
[----:B------:R-:W-:Y:S02]  /*0ee0*/  IMAD.IADD R7, R9, 0x1, R7 ;  /* 0x0000000109077824 */ /* 0x000fe400078e0207 */
[----:B------:R-:W-:-:S03]  /*0ef0*/  IMAD.IADD R5, R5, 0x1, R21 ;  /* 0x0000000105057824 */ /* 0x000fc600078e0215 */
[----:B------:R-:W-:Y:S02]  /*0f00*/  LEA.HI.X R11, R8, UR17, R7, 0x2, P1 ;  /* 0x00000011080b7c11 */ /* 0x000fe400088f1407 */
[----:B------:R-:W-:-:S04]  /*0f10*/  LEA.HI.X R7, R4, UR19, R5, 0x2, P0 ;  /* 0x0000001304077c11 */ /* 0x000fc800080f1405 */
[----:B------:R1:W2:Y:S04]  /*0f20*/  LDG.E R11, desc[UR10][R10.64] ;  /* 0x0000000a0a0b7981 */ /* 0x0002a8000c1e1900 */
[----:B------:R-:W2:Y:S01]  /*0f30*/  LDG.E R6, desc[UR10][R6.64] ;  /* 0x0000000a06067981 */ /* 0x000ea2000c1e1900 */
[----:B------:R-:W-:Y:S02]  /*0f40*/  HFMA2 R5, -RZ, RZ, 0.96630859375, -0.0022525787353515625 ;  /* 0x3bbb989dff057431 */ /* 0x000fe400000001ff */
[----:B------:R-:W-:Y:S01]  /*0f50*/  IMAD.MOV.U32 R9, RZ, RZ, 0x437c0000 ;  /* 0x437c0000ff097424 */ /* 0x000fe200078e00ff */
[----:B------:R-:W-:Y:S01]  /*0f60*/  USHF.R.S32.HI UR13, URZ, 0x1f, UR8 ;  /* 0x0000001fff0d7899 */ /* 0x000fe20008011408 */
[----:B------:R-:W-:Y:S01]  /*0f70*/  IMAD.IADD R21, R22, 0x1, R0 ;  /* 0x0000000116157824 */ /* 0x000fe200078e0200 */
[----:B0-----:R-:W-:Y:S01]  /*0f80*/  UIMAD.WIDE UR4, UR4, 0x2, URZ ;  /* 0x00000002040478a5 */ /* 0x001fe2000f8e02ff */
[----:B------:R-:W-:-:S04]  /*0f90*/  IMAD.WIDE.U32 R28, R0, UR8, R26 ;  /* 0x00000008001c7c25 */ /* 0x000fc8000f8e001a */
[----:B-1----:R-:W-:Y:S02]  /*0fa0*/  IMAD R10, R0, UR13, R29 ;  /* 0x0000000d000a7c24 */ /* 0x002fe4000f8e021d */
[----:B--2---:R-:W-:-:S04]  /*0fb0*/  FADD R4, R6, -R11 ;  /* 0x8000000b06047221 */ /* 0x004fc80000000000 */
[----:B------:R-:W-:-:S04]  /*0fc0*/  FFMA.SAT R8, R4, R5, 0.5 ;  /* 0x3f00000004087423 */ /* 0x000fc80000002005 */
[----:B------:R-:W-:-:S04]  /*0fd0*/  FFMA.RM R8, R8, R9, 12582913 ;  /* 0x4b40000108087423 */ /* 0x000fc80000004009 */
[C---:B------:R-:W-:Y:S01]  /*0fe0*/  FADD R5, R8.reuse, -12583039 ;  /* 0xcb40007f08057421 */ /* 0x040fe20000000000 */
[----:B------:R-:W-:-:S03]  /*0ff0*/  SHF.L.U32 R8, R8, 0x17, RZ ;  /* 0x0000001708087819 */ /* 0x000fc600000006ff */
[----:B------:R-:W-:-:S04]  /*1000*/  FFMA R5, R4, 1.4426950216293334961, -R5 ;  /* 0x3fb8aa3b04057823 */ /* 0x000fc80000000805 */
[----:B------:R-:W-:Y:S01]  /*1010*/  FFMA R9, R4, 1.925963033500011079e-08, R5 ;  /* 0x32a5706004097823 */ /* 0x000fe20000000005 */
[----:B------:R-:W-:-:S04]  /*1020*/  IMAD.WIDE R4, R21, UR8, R26 ;  /* 0x0000000815047c25 */ /* 0x000fc8000f8e021a */
[----:B------:R-:W-:Y:S01]  /*1030*/  IMAD R21, R28, UR5, RZ ;  /* 0x000000051c157c24 */ /* 0x000fe2000f8e02ff */
[----:B------:R-:W0:Y:S01]  /*1040*/  MUFU.EX2 R9, R9 ;  /* 0x0000000900097308 */ /* 0x000e220000000800 */
[----:B------:R-:W-:Y:S02]  /*1050*/  IMAD R11, R4, UR5, RZ ;  /* 0x00000005040b7c24 */ /* 0x000fe4000f8e02ff */
[----:B------:R-:W-:-:S04]  /*1060*/  IMAD.WIDE.U32 R28, R28, UR4, R16 ;  /* 0x000000041c1c7c25 */ /* 0x000fc8000f8e0010 */
[----:B------:R-:W-:Y:S02]  /*1070*/  IMAD R21, R10, UR4, R21 ;  /* 0x000000040a157c24 */ /* 0x000fe4000f8e0215 */
[----:B------:R-:W-:-:S03]  /*1080*/  IMAD.WIDE.U32 R6, R4, UR4, R18 ;  /* 0x0000000404067c25 */ /* 0x000fc6000f8e0012 */
[----:B------:R-:W-:Y:S01]  /*1090*/  IADD3 R25, PT, PT, R29, R21, RZ ;  /* 0x000000151d197210 */ /* 0x000fe20007ffe0ff */
[----:B------:R-:W-:Y:S02]  /*10a0*/  IMAD R11, R5, UR4, R11 ;  /* 0x00000004050b7c24 */ /* 0x000fe4000f8e020b */
[----:B------:R-:W-:Y:S02]  /*10b0*/  IMAD.MOV.U32 R10, RZ, RZ, R6 ;  /* 0x000000ffff0a7224 */ /* 0x000fe400078e0006 */
[----:B------:R-:W-:Y:S02]  /*10c0*/  IMAD.IADD R11, R7, 0x1, R11 ;  /* 0x00000001070b7824 */ /* 0x000fe400078e020b */
[----:B0-----:R-:W-:Y:S01]  /*10d0*/  FMUL R27, R8, R9 ;  /* 0x00000009081b7220 */ /* 0x001fe20000400000 */
[----:B------:R-:W-:-:S07]  /*10e0*/  IMAD.MOV.U32 R29, RZ, RZ, R2 ;  /* 0x000000ffff1d7224 */ /* 0x000fce00078e0002 */
.L_x_483:
        /* <DEDUP_REMOVED lines=8> */
[----:B------:R-:W-:Y:S02]  /*1170*/  HSETP2.BF16_V2.NEU.AND P5, P0, R6, RZ.H0_H0, PT ;  /* 0x200000ff06007234 */ /* 0x000fe400038ad002 */
[----:B------:R-:W-:Y:S02]  /*1180*/  PRMT R31, R4, 0x7632, R31 ;  /* 0x00007632041f7816 */ /* 0x000fe4000000001f */
[----:B------:R-:W-:-:S07]  /*1190*/  HSETP2.BF16_V2.NEU.AND P1, P2, R7, RZ.H0_H0, PT ;  /* 0x200000ff07007234 */ /* 0x000fce0003a2d002 */
[----:B------:R-:W-:Y:S01]  /*11a0*/  @P3 IMAD.U32 R30, R4, 0x10000, RZ ;  /* 0x00010000041e3824 */ /* 0x000fe200078e00ff */
[----:B------:R-:W-:Y:S02]  /*11b0*/  @P4 SHF.L.U32 R34, R31, 0x10, RZ ;  /* 0x000000101f224819 */ /* 0x000fe400000006ff */
[----:B------:R-:W-:Y:S01]  /*11c0*/  PRMT R4, R6, 0x7632, R4 ;  /* 0x0000763206047816 */ /* 0x000fe20000000004 */
[-C--:B------:R-:W-:Y:S01]  /*11d0*/  @P3 FMUL R32, R30, R27.reuse ;  /* 0x0000001b1e203220 */ /* 0x080fe20000400000 */
[----:B------:R-:W-:Y:S01]  /*11e0*/  PRMT R30, RZ, 0x7610, R30 ;  /* 0x00007610ff1e7816 */ /* 0x000fe2000000001e */
[----:B------:R-:W-:Y:S01]  /*11f0*/  @P4 FMUL R34, R34, R27 ;  /* 0x0000001b22224220 */ /* 0x000fe20000400000 */
[----:B------:R-:W-:Y:S02]  /*1200*/  PRMT R31, RZ, 0x7610, R31 ;  /* 0x00007610ff1f7816 */ /* 0x000fe4000000001f */
[----:B------:R-:W-:Y:S01]  /*1210*/  @P3 F2FP.BF16.F32.PACK_AB R30, RZ, R32 ;  /* 0x00000020ff1e323e */ /* 0x000fe200000010ff */
[----:B------:R-:W-:Y:S01]  /*1220*/  @P5 IMAD.U32 R32, R6, 0x10000, RZ ;  /* 0x0001000006205824 */ /* 0x000fe200078e00ff */
[----:B------:R-:W-:-:S02]  /*1230*/  @P0 SHF.L.U32 R4, R4, 0x10, RZ ;  /* 0x0000001004040819 */ /* 0x000fc400000006ff */
[----:B------:R-:W-:Y:S01]  /*1240*/  @P4 F2FP.BF16.F32.PACK_AB R31, RZ, R34 ;  /* 0x00000022ff1f423e */ /* 0x000fe200000010ff */
[-C--:B------:R-:W-:Y:S01]  /*1250*/  @P5 FMUL R32, R32, R27.reuse ;  /* 0x0000001b20205220 */ /* 0x080fe20000400000 */
[----:B------:R-:W-:Y:S01]  /*1260*/  HSETP2.BF16_V2.NEU.AND P3, P4, R5, RZ.H0_H0, PT ;  /* 0x200000ff05007234 */ /* 0x000fe20003c6d002 */
[----:B------:R-:W-:Y:S01]  /*1270*/  @P1 IMAD.U32 R34, R7, 0x10000, RZ ;  /* 0x0001000007221824 */ /* 0x000fe200078e00ff */
[----:B------:R-:W-:Y:S01]  /*1280*/  PRMT R6, RZ, 0x7610, R6 ;  /* 0x00007610ff067816 */ /* 0x000fe20000000006 */
[----:B---3--:R-:W-:Y:S01]  /*1290*/  HADD2.BF16_V2 R30, R8.H0_H0, R30.H0_H0 ;  /* 0x2000001e081e7230 */ /* 0x008fe20000200800 */
[----:B------:R-:W-:Y:S01]  /*12a0*/  @P5 F2FP.BF16.F32.PACK_AB R6, RZ, R32 ;  /* 0x00000020ff06523e */ /* 0x000fe200000010ff */
[-C--:B------:R-:W-:Y:S01]  /*12b0*/  @P0 FMUL R32, R4, R27.reuse ;  /* 0x0000001b04200220 */ /* 0x080fe20000400000 */
[----:B------:R-:W-:Y:S01]  /*12c0*/  PRMT R7, RZ, 0x7610, R7 ;  /* 0x00007610ff077816 */ /* 0x000fe20000000007 */
[-C--:B------:R-:W-:Y:S01]  /*12d0*/  @P1 FMUL R34, R34, R27.reuse ;  /* 0x0000001b22221220 */ /* 0x080fe20000400000 */
[----:B------:R-:W-:Y:S01]  /*12e0*/  PRMT R4, RZ, 0x7610, R4 ;  /* 0x00007610ff047816 */ /* 0x000fe20000000004 */
[----:B------:R-:W-:Y:S01]  /*12f0*/  HADD2.BF16_V2 R6, R10.H0_H0, R6.H0_H0 ;  /* 0x200000060a067230 */ /* 0x000fe20000200800 */
[----:B------:R-:W-:Y:S01]  /*1300*/  @P0 F2FP.BF16.F32.PACK_AB R4, RZ, R32 ;  /* 0x00000020ff04023e */ /* 0x000fe200000010ff */
[----:B------:R-:W-:Y:S01]  /*1310*/  HADD2.BF16_V2 R31, R8.H1_H1, R31.H0_H0 ;  /* 0x2000001f081f7230 */ /* 0x000fe20000200c00 */
[----:B------:R-:W-:Y:S01]  /*1320*/  PRMT R33, R7, 0x7632, R33 ;  /* 0x0000763207217816 */ /* 0x000fe20000000021 */
[C---:B------:R-:W-:Y:S01]  /*1330*/  @P3 IMAD.U32 R36, R5.reuse, 0x10000, RZ ;  /* 0x0001000005243824 */ /* 0x040fe200078e00ff */
[----:B------:R-:W-:Y:S01]  /*1340*/  PRMT R32, R5, 0x7632, R32 ;  /* 0x0000763205207816 */ /* 0x000fe20000000020 */
[----:B------:R-:W-:Y:S01]  /*1350*/  HADD2.BF16_V2 R10, R10.H1_H1, R4.H0_H0 ;  /* 0x200000040a0a7230 */ /* 0x000fe20000200c00 */
[----:B------:R-:W-:Y:S01]  /*1360*/  @P1 F2FP.BF16.F32.PACK_AB R7, RZ, R34 ;  /* 0x00000022ff07123e */ /* 0x000fe200000010ff */
[----:B------:R-:W-:Y:S01]  /*1370*/  @P3 FMUL R36, R36, R27 ;  /* 0x0000001b24243220 */ /* 0x000fe20000400000 */
[----:B------:R-:W-:-:S02]  /*1380*/  @P2 SHF.L.U32 R34, R33, 0x10, RZ ;  /* 0x0000001021222819 */ /* 0x000fc400000006ff */
[----:B------:R-:W-:Y:S01]  /*1390*/  @P4 SHF.L.U32 R32, R32, 0x10, RZ ;  /* 0x0000001020204819 */ /* 0x000fe200000006ff */
[----:B------:R-:W-:Y:S01]  /*13a0*/  HADD2.BF16_V2 R7, R11.H0_H0, R7.H0_H0 ;  /* 0x200000070b077230 */ /* 0x000fe20000200800 */
[----:B------:R-:W-:Y:S01]  /*13b0*/  PRMT R5, RZ, 0x7610, R5 ;  /* 0x00007610ff057816 */ /* 0x000fe20000000005 */
[-C--:B------:R-:W-:Y:S01]  /*13c0*/  @P2 FMUL R34, R34, R27.reuse ;  /* 0x0000001b22222220 */ /* 0x080fe20000400000 */
[----:B------:R-:W-:Y:S01]  /*13d0*/  PRMT R33, RZ, 0x7610, R33 ;  /* 0x00007610ff217816 */ /* 0x000fe20000000021 */
[----:B------:R-:W-:Y:S01]  /*13e0*/  @P4 FMUL R35, R32, R27 ;  /* 0x0000001b20234220 */ /* 0x000fe20000400000 */
[----:B------:R-:W-:Y:S02]  /*13f0*/  PRMT R32, RZ, 0x7610, R32 ;  /* 0x00007610ff207816 */ /* 0x000fe40000000020 */
[----:B------:R-:W-:Y:S02]  /*1400*/  @P2 F2FP.BF16.F32.PACK_AB R5, RZ, R34 ;  /* 0x00000022ff05223e */ /* 0x000fe400000010ff */
[----:B------:R-:W-:-:S02]  /*1410*/  @P3 F2FP.BF16.F32.PACK_AB R32, RZ, R36 ;  /* 0x00000024ff20323e */ /* 0x000fc400000010ff */
[----:B------:R-:W-:Y:S01]  /*1420*/  @P4 F2FP.BF16.F32.PACK_AB R33, RZ, R35 ;  /* 0x00000023ff21423e */ /* 0x000fe200000010ff */
[----:B------:R-:W-:Y:S01]  /*1430*/  HADD2.BF16_V2 R5, R11.H1_H1, R5.H0_H0 ;  /* 0x200000050b057230 */ /* 0x000fe20000200c00 */
[----:B------:R-:W-:Y:S01]  /*1440*/  PRMT R4, R30, 0x5410, R31 ;  /* 0x000054101e047816 */ /* 0x000fe2000000001f */
[C---:B------:R-:W-:Y:S01]  /*1450*/  HADD2.BF16_V2 R32, R9.reuse.H0_H0, R32.H0_H0 ;  /* 0x2000002009207230 */ /* 0x040fe20000200800 */
[----:B------:R-:W-:Y:S01]  /*1460*/  PRMT R6, R6, 0x5410, R10 ;  /* 0x0000541006067816 */ /* 0x000fe2000000000a */
[----:B------:R-:W-:Y:S01]  /*1470*/  HADD2.BF16_V2 R33, R9.H1_H1, R33.H0_H0 ;  /* 0x2000002109217230 */ /* 0x000fe20000200c00 */
[----:B------:R-:W-:Y:S02]  /*1480*/  PRMT R7, R7, 0x5410, R5 ;  /* 0x0000541007077816 */ /* 0x000fe40000000005 */
[----:B------:R-:W-:Y:S02]  /*1490*/  ISETP.GE.AND P0, PT, R29, UR12, PT ;  /* 0x0000000c1d007c0c */ /* 0x000fe4000bf06270 */
[----:B------:R-:W-:-:S02]  /*14a0*/  PRMT R5, R32, 0x5410, R33 ;  /* 0x0000541020057816 */ /* 0x000fc40000000021 */
[----:B------:R-:W-:Y:S02]  /*14b0*/  IADD3 R28, P2, PT, R28, 0x100, RZ ;  /* 0x000001001c1c7810 */ /* 0x000fe40007f5e0ff */
[----:B------:R-:W-:Y:S01]  /*14c0*/  IADD3 R10, P1, PT, R20, 0x100, RZ ;  /* 0x00000100140a7810 */ /* 0x000fe20007f3e0ff */
[----:B------:R0:W-:Y:S02]  /*14d0*/  STG.E.128 desc[UR10][R20.64], R4 ;  /* 0x0000000414007986 */ /* 0x0001e4000c101d0a */
[----:B------:R-:W-:Y:S01]  /*14e0*/  IMAD.X R25, RZ, RZ, R25, P2 ;  /* 0x000000ffff197224 */ /* 0x000fe200010e0619 */
[----:B------:R-:W-:-:S03]  /*14f0*/  IADD3.X R11, PT, PT, RZ, R21, RZ, P1, !PT ;  /* 0x00000015ff0b7210 */ /* 0x000fc60000ffe4ff */
[----:B------:R-:W-:Y:S06]  /*1500*/  @!P0 BRA `(.L_x_483) ;  /* 0xfffffff800f88947 */ /* 0x000fec000383ffff */
.L_x_482:
[----:B------:R-:W-:Y:S05]  /*1510*/  BSYNC.RECONVERGENT B0 ;  /* 0x0000000000007941 */ /* 0x000fea0003800200 */
.L_x_481:
[----:B------:R-:W1:Y:S01]  /*1520*/  LDCU UR4, c[0x0][0x374] ;  /* 0x00006e80ff0477ac */ /* 0x000e620008000800 */
[----:B------:R-:W2:Y:S01]  /*1530*/  LDCU UR5, c[0x0][0x3ac] ;  /* 0x00007580ff0577ac */ /* 0x000ea20008000800 */
[----:B-1----:R-:W-:-:S04]  /*1540*/  IADD3 R26, PT, PT, R26, UR4, RZ ;  /* 0x000000041a1a7c10 */ /* 0x002fc8000fffe0ff */
[----:B--2---:R-:W-:-:S13]  /*1550*/  ISETP.GE.AND P0, PT, R26, UR5, PT ;  /* 0x000000051a007c0c */ /* 0x004fda000bf06270 */
[----:B------:R-:W-:Y:S05]  /*1560*/  @!P0 BRA `(.L_x_484) ;  /* 0xfffffff800088947 */ /* 0x000fea000383ffff */
.L_x_480:
[----:B------:R-:W-:-:S04]  /*1570*/  LEA.HI R0, R3, R0, RZ, 0x1c ;  /* 0x0000000003007211 */ /* 0x000fc800078fe0ff */
[----:B------:R-:W-:-:S13]  /*1580*/  ISETP.GE.AND P0, PT, R0, R13, PT ;  /* 0x0000000d0000720c */ /* 0x000fda0003f06270 */
[----:B------:R-:W-:Y:S05]  /*1590*/  @!P0 BRA `(.L_x_485) ;  /* 0xfffffff400888947 */ /* 0x000fea000383ffff */
[----:B------:R-:W-:Y:S05]  /*15a0*/  EXIT ;  /* 0x000000000000794d */ /* 0x000fea0003800000 */
.L_x_486:
        /* <DEDUP_REMOVED lines=13> */
.L_x_701:


//--------------------- .text._ZN18transformer_engine16context_parallel25thd_out_correction_kernelI13__nv_bfloat16Li1ELi16ELb1EEEvPT_S4_PfS5_Piiiiii --------------------------
	.section	.text._ZN18transformer_engine16context_parallel25thd_out_correction_kernelI13__nv_bfloat16Li1ELi16ELb1EEEvPT_S4_PfS5_Piiiiii,"ax",@progbits
	.align	128
        .global         _ZN18transformer_engine16context_parallel25thd_out_correction_kernelI13__nv_bfloat16Li1ELi16ELb1EEEvPT_S4_PfS5_Piiiiii
        .type           _ZN18transformer_engine16context_parallel25thd_out_correction_kernelI13__nv_bfloat16Li1ELi16ELb1EEEvPT_S4_PfS5_Piiiiii,@function
        .size           _ZN18transformer_engine16context_parallel25thd_out_correction_kernelI13__nv_bfloat16Li1ELi16ELb1EEEvPT_S4_PfS5_Piiiiii,(.L_x_702 - _ZN18transformer_engine16context_parallel25thd_out_correction_kernelI13__nv_bfloat16Li1ELi16ELb1EEEvPT_S4_PfS5_Piiiiii)
        .other          _ZN18transformer_engine16context_parallel25thd_out_correction_kernelI13__nv_bfloat16Li1ELi16ELb1EEEvPT_S4_PfS5_Piiiiii,@"STO_CUDA_ENTRY STV_DEFAULT"
_ZN18transformer_engine16context_parallel25thd_out_correction_kernelI13__nv_bfloat16Li1ELi16ELb1EEEvPT_S4_PfS5_Piiiiii:
.text._ZN18transformer_engine16context_parallel25thd_out_correction_kernelI13__nv_bfloat16Li1ELi16ELb1EEEvPT_S4_PfS5_Piiiiii:
        /* <DEDUP_REMOVED lines=13> */
.L_x_489:
        /* <DEDUP_REMOVED lines=9> */
.L_x_488:
[----:B------:R-:W-:Y:S05]  /*0160*/  BSYNC.RECONVERGENT B0 ;  /* 0x0000000000007941 */ /* 0x000fea0003800200 */
.L_x_487:
[----:B------:R-:W1:Y:S08]  /*0170*/  S2UR UR5, SR_CgaCtaId ;  /* 0x00000000000579c3 */ /* 0x000e700000008800 */
[----:B------:R-:W-:Y:S06]  /*0180*/  BAR.SYNC.DEFER_BLOCKING 0x0 ;  /* 0x0000000000007b1d */ /* 0x000fec0000010000 */
[----:B------:R-:W-:-:S02]  /*0190*/  UMOV UR4, 0x400 ;  /* 0x0000040000047882 */ /* 0x000fc40000000000 */
[----:B------:R-:W2:Y:S01]  /*01a0*/  LDC R7, c[0x0][0x360] ;  /* 0x0000d800ff077b82 */ /* 0x000ea20000000800 */
[----:B-1----:R-:W-:Y:S01]  /*01b0*/  ULEA UR4, UR5, UR4, 0x18 ;  /* 0x0000000405047291 */ /* 0x002fe2000f8ec0ff */
[----:B------:R-:W1:Y:S05]  /*01c0*/  LDCU UR5, c[0x0][0x370] ;  /* 0x00006e00ff0577ac */ /* 0x000e6a0008000800 */
[----:B------:R-:W-:-:S04]  /*01d0*/  IMAD.U32 R0, RZ, RZ, UR4 ;  /* 0x00000004ff007e24 */ /* 0x000fc8000f8e00ff */
[----:B------:R-:W-:Y:S01]  /*01e0*/  IMAD R2, R11, 0x4, R0 ;  /* 0x000000040b027824 */ /* 0x000fe200078e0200 */
[----:B------:R-:W2:Y:S05]  /*01f0*/  S2UR UR4, SR_CTAID.X ;  /* 0x00000000000479c3 */ /* 0x000eaa0000002500 */
[----:B------:R-:W3:Y:S01]  /*0200*/  LDS R2, [R2] ;  /* 0x0000000002027984 */ /* 0x000ee20000000800 */
[----:B--2---:R-:W-:-:S05]  /*0210*/  IMAD R3, R7, UR4, R8 ;  /* 0x0000000407037c24 */ /* 0x004fca000f8e0208 */
[----:B------:R-:W-:Y:S01]  /*0220*/  SHF.R.U32.HI R5, RZ, 0x4, R3 ;  /* 0x00000004ff057819 */ /* 0x000fe20000011603 */
[----:B-1----:R-:W-:-:S03]  /*0230*/  IMAD R3, R7, UR5, RZ ;  /* 0x0000000507037c24 */ /* 0x002fc6000f8e02ff */
[----:B---3--:R-:W-:-:S13]  /*0240*/  ISETP.GE.AND P0, PT, R5, R2, PT ;  /* 0x000000020500720c */ /* 0x008fda0003f06270 */
[----:B------:R-:W-:Y:S05]  /*0250*/  @P0 EXIT ;  /* 0x000000000000094d */ /* 0x000fea0003800000 */
[----:B------:R-:W1:Y:S01]  /*0260*/  LDCU UR4, c[0x0][0x3b0] ;  /* 0x00007600ff0477ac */ /* 0x000e620008000800 */
[----:B------:R-:W-:Y:S01]  /*0270*/  ISETP.GT.AND P0, PT, R11, 0x1, PT ;  /* 0x000000010b00780c */ /* 0x000fe20003f04270 */
[----:B------:R-:W2:Y:S01]  /*0280*/  S2UR UR7, SR_CTAID.Y ;  /* 0x00000000000779c3 */ /* 0x000ea20000002600 */
[----:B------:R-:W-:Y:S01]  /*0290*/  LOP3.LUT R4, R8, 0xf, RZ, 0xc0, !PT ;  /* 0x0000000f08047812 */ /* 0x000fe200078ec0ff */
[----:B-1----:R-:W-:-:S10]  /*02a0*/  USHF.R.S32.HI UR10, URZ, 0x3, UR4 ;  /* 0x00000003ff0a7899 */ /* 0x002fd40008011404 */
[----:B------:R-:W-:Y:S05]  /*02b0*/  @P0 BRA `(.L_x_490) ;  /* 0x0000000800000947 */ /* 0x000fea0003800000 */
[----:B------:R-:W-:-:S12]  /*02c0*/  USHF.R.S32.HI UR4, URZ, 0x1f, UR4 ;  /* 0x0000001fff047899 */ /* 0x000fd80008011404 */
.L_x_496:
[----:B------:R-:W2:Y:S02]  /*02d0*/  LDCU UR5, c[0x0][0x3ac] ;  /* 0x00007580ff0577ac */ /* 0x000ea40008000800 */
[----:B--2---:R-:W-:-:S09]  /*02e0*/  UISETP.GE.AND UP0, UPT, UR7, UR5, UPT ;  /* 0x000000050700728c */ /* 0x004fd2000bf06270 */
[----:B0-----:R-:W-:Y:S05]  /*02f0*/  BRA.U UP0, `(.L_x_491) ;  /* 0x0000000500e07547 */ /* 0x001fea000b800000 */
[----:B------:R-:W1:Y:S01]  /*0300*/  S2UR UR6, SR_CgaCtaId ;  /* 0x00000000000679c3 */ /* 0x000e620000008800 */
[----:B------:R-:W-:Y:S01]  /*0310*/  UMOV UR5, 0x400 ;  /* 0x0000040000057882 */ /* 0x000fe20000000000 */
[----:B------:R-:W-:Y:S01]  /*0320*/  MOV R0, UR7 ;  /* 0x0000000700007c02 */ /* 0x000fe20008000f00 */
[----:B-1----:R-:W-:-:S09]  /*0330*/  ULEA UR5, UR6, UR5, 0x18 ;  /* 0x0000000506057291 */ /* 0x002fd2000f8ec0ff */
[----:B0-----:R-:W0:Y:S02]  /*0340*/  LDS R6, [UR5+0x4] ;  /* 0x00000405ff067984 */ /* 0x001e240008000800 */
[----:B0-----:R-:W-:-:S07]  /*0350*/  IMAD.IADD R21, R6, 0x1, R5 ;  /* 0x0000000106157824 */ /* 0x001fce00078e0205 */
.L_x_495:
[----:B------:R-:W-:Y:S01]  /*0360*/  ISETP.GE.AND P0, PT, R4, UR10, PT ;  /* 0x0000000a04007c0c */ /* 0x000fe2000bf06270 */
[----:B------:R-:W-:-:S12]  /*0370*/  BSSY.RECONVERGENT B0, `(.L_x_492) ;  /* 0x000006b000007945 */ /* 0x000fd80003800200 */
[----:B0-----:R-:W-:Y:S05]  /*0380*/  @P0 BRA `(.L_x_493) ;  /* 0x0000000400a40947 */ /* 0x001fea0003800000 */
[----:B------:R-:W0:Y:S01]  /*0390*/  LDC.64 R6, c[0x0][0x398] ;  /* 0x0000e600ff067b82 */ /* 0x000e220000000a00 */
[----:B------:R-:W1:Y:S01]  /*03a0*/  LDCU UR6, c[0x0][0x3b8] ;  /* 0x00007700ff0677ac */ /* 0x000e620008000800 */
[----:B------:R-:W2:Y:S06]  /*03b0*/  LDCU UR5, c[0x0][0x3b4] ;  /* 0x00007680ff0577ac */ /* 0x000eac0008000800 */
[----:B------:R-:W3:Y:S01]  /*03c0*/  LDC.64 R8, c[0x0][0x390] ;  /* 0x0000e400ff087b82 */ /* 0x000ee20000000a00 */
[----:B------:R-:W-:Y:S01]  /*03d0*/  IMAD.MOV.U32 R12, RZ, RZ, 0x3bbb989d ;  /* 0x3bbb989dff0c7424 */ /* 0x000fe200078e00ff */
[----:B------:R-:W4:Y:S01]  /*03e0*/  LDCU UR11, c[0x0][0x3b0] ;  /* 0x00007600ff0b77ac */ /* 0x000f220008000800 */
[----:B------:R-:W5:Y:S01]  /*03f0*/  LDCU.128 UR12, c[0x0][0x380] ;  /* 0x00007000ff0c77ac */ /* 0x000f620008000c00 */
[C---:B-1----:R-:W-:Y:S01]  /*0400*/  IMAD R13, R0.reuse, UR6, R5 ;  /* 0x00000006000d7c24 */ /* 0x042fe2000f8e0205 */
[----:B------:R-:W1:Y:S01]  /*0410*/  LDCU UR6, c[0x0][0x3ac] ;  /* 0x00007580ff0677ac */ /* 0x000e620008000800 */
[----:B--2---:R-:W-:-:S02]  /*0420*/  IMAD R11, R0, UR5, R21 ;  /* 0x00000005000b7c24 */ /* 0x004fc4000f8e0215 */
[----:B0-----:R-:W-:-:S06]  /*0430*/  IMAD.WIDE R6, R13, 0x4, R6 ;  /* 0x000000040d067825 */ /* 0x001fcc00078e0206 */
[----:B------:R-:W2:Y:S01]  /*0440*/  LDG.E R6, desc[UR8][R6.64] ;  /* 0x0000000806067981 */ /* 0x000ea2000c1e1900 */
[----:B---3--:R-:W-:-:S06]  /*0450*/  IMAD.WIDE R8, R11, 0x4, R8 ;  /* 0x000000040b087825 */ /* 0x008fcc00078e0208 */
[----:B------:R-:W2:Y:S01]  /*0460*/  LDG.E R9, desc[UR8][R8.64] ;  /* 0x0000000808097981 */ /* 0x000ea2000c1e1900 */
[----:B------:R-:W-:Y:S01]  /*0470*/  HFMA2 R11, -RZ, RZ, 3.7421875, 0 ;  /* 0x437c0000ff0b7431 */ /* 0x000fe200000001ff */
[----:B-1----:R-:W-:Y:S01]  /*0480*/  USHF.R.S32.HI UR5, URZ, 0x1f, UR6 ;  /* 0x0000001fff057899 */ /* 0x002fe20008011406 */
[----:B------:R-:W-:Y:S02]  /*0490*/  IMAD.MOV.U32 R23, RZ, RZ, R4 ;  /* 0x000000ffff177224 */ /* 0x000fe400078e0004 */
[----:B--2---:R-:W-:-:S04]  /*04a0*/  FADD R13, R6, -R9 ;  /* 0x80000009060d7221 */ /* 0x004fc80000000000 */
[----:B------:R-:W-:-:S04]  /*04b0*/  FFMA.SAT R12, R13, R12, 0.5 ;  /* 0x3f0000000d0c7423 */ /* 0x000fc8000000200c */
[----:B------:R-:W-:-:S04]  /*04c0*/  FFMA.RM R12, R12, R11, 12582913 ;  /* 0x4b4000010c0c7423 */ /* 0x000fc8000000400b */
[----:B------:R-:W-:Y:S01]  /*04d0*/  FADD R10, R12, -12583039 ;  /* 0xcb40007f0c0a7421 */ /* 0x000fe20000000000 */
[----:B------:R-:W-:-:S03]  /*04e0*/  SHF.R.S32.HI R11, RZ, 0x1f, R0 ;  /* 0x0000001fff0b7819 */ /* 0x000fc60000011400 */
[C---:B------:R-:W-:Y:S01]  /*04f0*/  FFMA R8, R13.reuse, 1.4426950216293334961, -R10 ;  /* 0x3fb8aa3b0d087823 */ /* 0x040fe2000000080a */
[----:B------:R-:W-:Y:S01]  /*0500*/  IMAD.MOV.U32 R10, RZ, RZ, R0 ;  /* 0x000000ffff0a7224 */ /* 0x000fe200078e0000 */
[----:B------:R-:W-:Y:S02]  /*0510*/  MOV R9, R11 ;  /* 0x0000000b00097202 */ /* 0x000fe40000000f00 */
[----:B------:R-:W-:Y:S01]  /*0520*/  FFMA R13, R13, 1.925963033500011079e-08, R8 ;  /* 0x32a570600d0d7823 */ /* 0x000fe20000000008 */
[----:B------:R-:W-:Y:S02]  /*0530*/  IMAD.MOV.U32 R8, RZ, RZ, R0 ;  /* 0x000000ffff087224 */ /* 0x000fe400078e0000 */
[----:B------:R-:W-:-:S03]  /*0540*/  IMAD.WIDE.U32 R6, R5, UR6, R10 ;  /* 0x0000000605067c25 */ /* 0x000fc6000f8e000a */
[----:B------:R-:W0:Y:S01]  /*0550*/  MUFU.EX2 R13, R13 ;  /* 0x0000000d000d7308 */ /* 0x000e220000000800 */
[----:B------:R-:W-:-:S04]  /*0560*/  IMAD.WIDE R14, R21, UR6, R8 ;  /* 0x00000006150e7c25 */ /* 0x000fc8000f8e0208 */
[----:B------:R-:W-:Y:S02]  /*0570*/  IMAD R7, R5, UR5, R7 ;  /* 0x0000000505077c24 */ /* 0x000fe4000f8e0207 */
[----:B----4-:R-:W-:Y:S02]  /*0580*/  IMAD R15, R15, UR11, RZ ;  /* 0x0000000b0f0f7c24 */ /* 0x010fe4000f8e02ff */
[----:B------:R-:W-:Y:S02]  /*0590*/  IMAD R7, R7, UR11, RZ ;  /* 0x0000000b07077c24 */ /* 0x000fe4000f8e02ff */
[----:B------:R-:W-:-:S04]  /*05a0*/  IMAD.WIDE.U32 R10, R14, UR11, RZ ;  /* 0x0000000b0e0a7c25 */ /* 0x000fc8000f8e00ff */
[----:B------:R-:W-:Y:S02]  /*05b0*/  IMAD R17, R14, UR4, R15 ;  /* 0x000000040e117c24 */ /* 0x000fe4000f8e020f */
[----:B------:R-:W-:-:S04]  /*05c0*/  IMAD.WIDE.U32 R8, R6, UR11, RZ ;  /* 0x0000000b06087c25 */ /* 0x000fc8000f8e00ff */
[----:B------:R-:W-:Y:S01]  /*05d0*/  IMAD R15, R6, UR4, R7 ;  /* 0x00000004060f7c24 */ /* 0x000fe2000f8e0207 */
[----:B-----5:R-:W-:Y:S01]  /*05e0*/  LEA R16, P1, R10, UR12, 0x1 ;  /* 0x0000000c0a107c11 */ /* 0x020fe2000f8208ff */
[----:B------:R-:W-:Y:S01]  /*05f0*/  IMAD.IADD R7, R11, 0x1, R17 ;  /* 0x000000010b077824 */ /* 0x000fe200078e0211 */
[----:B------:R-:W-:Y:S01]  /*0600*/  SHF.L.U32 R20, R12, 0x17, RZ ;  /* 0x000000170c147819 */ /* 0x000fe200000006ff */
[----:B------:R-:W-:Y:S01]  /*0610*/  IMAD.IADD R9, R9, 0x1, R15 ;  /* 0x0000000109097824 */ /* 0x000fe200078e020f */
[----:B------:R-:W-:Y:S02]  /*0620*/  LEA R6, P0, R8, UR14, 0x1 ;  /* 0x0000000e08067c11 */ /* 0x000fe4000f8008ff */
[----:B------:R-:W-:Y:S01]  /*0630*/  LEA.HI.X R17, R10, UR13, R7, 0x1, P1 ;  /* 0x0000000d0a117c11 */ /* 0x000fe200088f0c07 */
[----:B0-----:R-:W-:Y:S01]  /*0640*/  FMUL R20, R20, R13 ;  /* 0x0000000d14147220 */ /* 0x001fe20000400000 */
[----:B------:R-:W-:-:S09]  /*0650*/  LEA.HI.X R7, R8, UR15, R9, 0x1, P0 ;  /* 0x0000000f08077c11 */ /* 0x000fd200080f0c09 */
.L_x_494:
[----:B0-----:R-:W-:-:S06]  /*0660*/  IMAD.WIDE.U32 R10, R23, 0x10, R6 ;  /* 0x00000010170a7825 */ /* 0x001fcc00078e0006 */
[----:B------:R-:W2:Y:S01]  /*0670*/  LDG.E.128 R8, desc[UR8][R10.64] ;  /* 0x000000080a087981 */ /* 0x000ea2000c1e1d00 */
[----:B------:R-:W-:-:S05]  /*0680*/  IMAD.WIDE.U32 R18, R23, 0x10, R16 ;  /* 0x0000001017127825 */ /* 0x000fca00078e0010 */
[----:B------:R-:W3:Y:S01]  /*0690*/  LDG.E.128 R12, desc[UR8][R18.64] ;  /* 0x00000008120c7981 */ /* 0x000ee2000c1e1d00 */
[----:B------:R-:W-:Y:S02]  /*06a0*/  PRMT R24, RZ, 0x7610, R24 ;  /* 0x00007610ff187816 */ /* 0x000fe40000000018 */
[----:B------:R-:W-:Y:S02]  /*06b0*/  IADD3 R23, PT, PT, R23, 0x10, RZ ;  /* 0x0000001017177810 */ /* 0x000fe40007ffe0ff */
[----:B--2---:R-:W-:Y:S02]  /*06c0*/  HSETP2.BF16_V2.NEU.AND P3, P4, R8, RZ.H0_H0, PT ;  /* 0x200000ff08007234 */ /* 0x004fe40003c6d002 */
[----:B------:R-:W-:Y:S02]  /*06d0*/  HSETP2.BF16_V2.NEU.AND P5, P2, R9, RZ.H0_H0, PT ;  /* 0x200000ff09007234 */ /* 0x000fe40003aad002 */
[----:B------:R-:W-:Y:S02]  /*06e0*/  PRMT R22, R8, 0x7632, R22 ;  /* 0x0000763208167816 */ /* 0x000fe40000000016 */
[----:B------:R-:W-:-:S07]  /*06f0*/  HSETP2.BF16_V2.NEU.AND P1, P0, R10, RZ.H0_H0, PT ;  /* 0x200000ff0a007234 */ /* 0x000fce000382d002 */
[----:B------:R-:W-:Y:S01]  /*0700*/  @P3 IMAD.U32 R25, R8, 0x10000, RZ ;  /* 0x0001000008193824 */ /* 0x000fe200078e00ff */
[----:B------:R-:W-:Y:S02]  /*0710*/  PRMT R8, RZ, 0x7610, R8 ;  /* 0x00007610ff087816 */ /* 0x000fe40000000008 */
[----:B------:R-:W-:Y:S01]  /*0720*/  @P4 SHF.L.U32 R27, R22, 0x10, RZ ;  /* 0x00000010161b4819 */ /* 0x000fe200000006ff */
[----:B------:R-:W-:Y:S01]  /*0730*/  @P3 FMUL R25, R20, R25 ;  /* 0x0000001914193220 */ /* 0x000fe20000400000 */
[----:B------:R-:W-:-:S03]  /*0740*/  PRMT R22, R9, 0x7632, R22 ;  /* 0x0000763209167816 */ /* 0x000fc60000000016 */
[C---:B------:R-:W-:Y:S01]  /*0750*/  @P4 FMUL R27, R20.reuse, R27 ;  /* 0x0000001b141b4220 */ /* 0x040fe20000400000 */
[----:B------:R-:W-:Y:S01]  /*0760*/  @P3 F2FP.BF16.F32.PACK_AB R8, RZ, R25 ;  /* 0x00000019ff08323e */ /* 0x000fe200000010ff */
[----:B------:R-:W-:Y:S01]  /*0770*/  @P5 IMAD.U32 R25, R9, 0x10000, RZ ;  /* 0x0001000009195824 */ /* 0x000fe200078e00ff */
[----:B------:R-:W-:Y:S02]  /*0780*/  PRMT R9, RZ, 0x7610, R9 ;  /* 0x00007610ff097816 */ /* 0x000fe40000000009 */
[----:B------:R-:W-:Y:S01]  /*0790*/  @P4 F2FP.BF16.F32.PACK_AB R24, RZ, R27 ;  /* 0x0000001bff18423e */ /* 0x000fe200000010ff */
[----:B------:R-:W-:Y:S01]  /*07a0*/  @P5 FMUL R25, R20, R25 ;  /* 0x0000001914195220 */ /* 0x000fe20000400000 */
[----:B------:R-:W-:Y:S01]  /*07b0*/  HSETP2.BF16_V2.NEU.AND P3, P4, R11, RZ.H0_H0, PT ;  /* 0x200000ff0b007234 */ /* 0x000fe20003c6d002 */
[----:B------:R-:W-:Y:S01]  /*07c0*/  @P2 IMAD.U32 R27, R22, 0x10000, RZ ;  /* 0x00010000161b2824 */ /* 0x000fe200078e00ff */
[----:B------:R-:W-:Y:S01]  /*07d0*/  PRMT R22, RZ, 0x7610, R22 ;  /* 0x00007610ff167816 */ /* 0x000fe20000000016 */
[C---:B---3--:R-:W-:Y:S01]  /*07e0*/  HADD2.BF16_V2 R8, R12.reuse.H0_H0, R8.H0_H0 ;  /* 0x200000080c087230 */ /* 0x048fe20000200800 */
[----:B------:R-:W-:Y:S01]  /*07f0*/  @P5 F2FP.BF16.F32.PACK_AB R9, RZ, R25 ;  /* 0x00000019ff09523e */ /* 0x000fe200000010ff */
[----:B------:R-:W-:Y:S01]  /*0800*/  @P2 FMUL R27, R20, R27 ;  /* 0x0000001b141b2220 */ /* 0x000fe20000400000 */
[----:B------:R-:W-:Y:S01]  /*0810*/  @P1 SHF.L.U32 R25, R10, 0x10, RZ ;  /* 0x000000100a191819 */ /* 0x000fe200000006ff */
[----:B------:R-:W-:Y:S01]  /*0820*/  HADD2.BF16_V2 R24, R12.H1_H1, R24.H0_H0 ;  /* 0x200000180c187230 */ /* 0x000fe20000200c00 */
[----:B------:R-:W-:Y:S01]  /*0830*/  PRMT R10, RZ, 0x7610, R10 ;  /* 0x00007610ff0a7816 */ /* 0x000fe2000000000a */
[----:B------:R-:W-:Y:S01]  /*0840*/  HADD2.BF16_V2 R9, R13.H0_H0, R9.H0_H0 ;  /* 0x200000090d097230 */ /* 0x000fe20000200800 */
[----:B------:R-:W-:Y:S01]  /*0850*/  @P2 F2FP.BF16.F32.PACK_AB R22, RZ, R27 ;  /* 0x0000001bff16223e */ /* 0x000fe200000010ff */
[----:B------:R-:W-:Y:S01]  /*0860*/  @P1 FMUL R26, R20, R25 ;  /* 0x00000019141a1220 */ /* 0x000fe20000400000 */
[----:B------:R-:W-:-:S02]  /*0870*/  PRMT R25, R10, 0x7632, R25 ;  /* 0x000076320a197816 */ /* 0x000fc40000000019 */
[----:B------:R-:W-:Y:S01]  /*0880*/  PRMT R8, R8, 0x5410, R24 ;  /* 0x0000541008087816 */ /* 0x000fe20000000018 */
[----:B------:R-:W-:Y:S01]  /*0890*/  HADD2.BF16_V2 R22, R13.H1_H1, R22.H0_H0 ;  /* 0x200000160d167230 */ /* 0x000fe20000200c00 */
[----:B------:R-:W-:Y:S01]  /*08a0*/  @P1 F2FP.BF16.F32.PACK_AB R10, RZ, R26 ;  /* 0x0000001aff0a123e */ /* 0x000fe200000010ff */
[----:B------:R-:W-:Y:S01]  /*08b0*/  @P0 IMAD.U32 R25, R25, 0x10000, RZ ;  /* 0x0001000019190824 */ /* 0x000fe200078e00ff */
[C---:B------:R-:W-:Y:S02]  /*08c0*/  PRMT R26, R11.reuse, 0x7632, R26 ;  /* 0x000076320b1a7816 */ /* 0x040fe4000000001a */
[----:B------:R-:W-:Y:S01]  /*08d0*/  @P3 SHF.L.U32 R11, R11, 0x10, RZ ;  /* 0x000000100b0b3819 */ /* 0x000fe200000006ff */
[----:B------:R-:W-:Y:S01]  /*08e0*/  @P0 FMUL R27, R20, R25 ;  /* 0x00000019141b0220 */ /* 0x000fe20000400000 */
[----:B------:R-:W-:Y:S01]  /*08f0*/  PRMT R25, RZ, 0x7610, R25 ;  /* 0x00007610ff197816 */ /* 0x000fe20000000019 */
[----:B------:R-:W-:Y:S01]  /*0900*/  @P4 IMAD.U32 R29, R26, 0x10000, RZ ;  /* 0x000100001a1d4824 */ /* 0x000fe200078e00ff */
[----:B------:R-:W-:Y:S01]  /*0910*/  PRMT R26, RZ, 0x7610, R26 ;  /* 0x00007610ff1a7816 */ /* 0x000fe2000000001a */
[C---:B------:R-:W-:Y:S01]  /*0920*/  @P3 FMUL R28, R20.reuse, R11 ;  /* 0x0000000b141c3220 */ /* 0x040fe20000400000 */
[----:B------:R-:W-:Y:S01]  /*0930*/  PRMT R11, RZ, 0x7610, R11 ;  /* 0x00007610ff0b7816 */ /* 0x000fe2000000000b */
[----:B------:R-:W-:Y:S01]  /*0940*/  @P4 FMUL R29, R20, R29 ;  /* 0x0000001d141d4220 */ /* 0x000fe20000400000 */
[----:B------:R-:W-:Y:S01]  /*0950*/  @P0 F2FP.BF16.F32.PACK_AB R26, RZ, R27 ;  /* 0x0000001bff1a023e */ /* 0x000fe200000010ff */
[----:B------:R-:W-:Y:S01]  /*0960*/  HADD2.BF16_V2 R10, R14.H0_H0, R10.H0_H0 ;  /* 0x2000000a0e0a7230 */ /* 0x000fe20000200800 */
[----:B------:R-:W-:-:S02]  /*0970*/  @P3 F2FP.BF16.F32.PACK_AB R11, RZ, R28 ;  /* 0x0000001cff0b323e */ /* 0x000fc400000010ff */
[----:B------:R-:W-:Y:S01]  /*0980*/  @P4 F2FP.BF16.F32.PACK_AB R25, RZ, R29 ;  /* 0x0000001dff19423e */ /* 0x000fe200000010ff */
[----:B------:R-:W-:Y:S01]  /*0990*/  HADD2.BF16_V2 R26, R14.H1_H1, R26.H0_H0 ;  /* 0x2000001a0e1a7230 */ /* 0x000fe20000200c00 */
[----:B------:R-:W-:Y:S01]  /*09a0*/  PRMT R9, R9, 0x5410, R22 ;  /* 0x0000541009097816 */ /* 0x000fe20000000016 */
[C---:B------:R-:W-:Y:S01]  /*09b0*/  HADD2.BF16_V2 R12, R15.reuse.H0_H0, R11.H0_H0 ;  /* 0x2000000b0f0c7230 */ /* 0x040fe20000200800 */
[----:B------:R-:W-:Y:S01]  /*09c0*/  ISETP.GE.AND P0, PT, R23, UR10, PT ;  /* 0x0000000a17007c0c */ /* 0x000fe2000bf06270 */
[----:B------:R-:W-:Y:S01]  /*09d0*/  HADD2.BF16_V2 R11, R15.H1_H1, R25.H0_H0 ;  /* 0x200000190f0b7230 */ /* 0x000fe20000200c00 */
[----:B------:R-:W-:-:S04]  /*09e0*/  PRMT R10, R10, 0x5410, R26 ;  /* 0x000054100a0a7816 */ /* 0x000fc8000000001a */
[----:B------:R-:W-:-:S05]  /*09f0*/  PRMT R11, R12, 0x5410, R11 ;  /* 0x000054100c0b7816 */ /* 0x000fca000000000b */
[----:B------:R0:W-:Y:S02]  /*0a00*/  STG.E.128 desc[UR8][R18.64], R8 ;  /* 0x0000000812007986 */ /* 0x0001e4000c101d08 */
[----:B------:R-:W-:Y:S05]  /*0a10*/  @!P0 BRA `(.L_x_494) ;  /* 0xfffffffc00108947 */ /* 0x000fea000383ffff */
.L_x_493:
[----:B------:R-:W-:Y:S05]  /*0a20*/  BSYNC.RECONVERGENT B0 ;  /* 0x0000000000007941 */ /* 0x000fea0003800200 */
.L_x_492:
[----:B------:R-:W1:Y:S01]  /*0a30*/  LDCU UR5, c[0x0][0x374] ;  /* 0x00006e80ff0577ac */ /* 0x000e620008000800 */
[----:B------:R-:W2:Y:S01]  /*0a40*/  LDCU UR6, c[0x0][0x3ac] ;  /* 0x00007580ff0677ac */ /* 0x000ea20008000800 */
[----:B-1----:R-:W-:-:S05]  /*0a50*/  VIADD R0, R0, UR5 ;  /* 0x0000000500007c36 */ /* 0x002fca0008000000 */
[----:B--2---:R-:W-:-:S13]  /*0a60*/  ISETP.GE.AND P0, PT, R0, UR6, PT ;  /* 0x0000000600007c0c */ /* 0x004fda000bf06270 */
[----:B------:R-:W-:Y:S05]  /*0a70*/  @!P0 BRA `(.L_x_495) ;  /* 0xfffffff800388947 */ /* 0x000fea000383ffff */
.L_x_491:
[----:B------:R-:W-:-:S04]  /*0a80*/  LEA.HI R5, R3, R5, RZ, 0x1c ;  /* 0x0000000503057211 */ /* 0x000fc800078fe0ff */
[----:B------:R-:W-:-:S13]  /*0a90*/  ISETP.GE.AND P0, PT, R5, R2, PT ;  /* 0x000000020500720c */ /* 0x000fda0003f06270 */
[----:B------:R-:W-:Y:S05]  /*0aa0*/  @!P0 BRA `(.L_x_496) ;  /* 0xfffffff800088947 */ /* 0x000fea000383ffff */
[----:B------:R-:W-:Y:S05]  /*0ab0*/  EXIT ;  /* 0x000000000000794d */ /* 0x000fea0003800000 */
.L_x_490:
[----:B------:R-:W1:Y:S08]  /*0ac0*/  LDC.64 R16, c[0x0][0x380] ;  /* 0x0000e000ff107b82 */ /* 0x000e700000000a00 */
[----:B0-----:R-:W0:Y:S01]  /*0ad0*/  LDC.64 R6, c[0x0][0x388] ;  /* 0x0000e200ff067b82 */ /* 0x001e220000000a00 */
[----:B-1----:R-:W-:-:S04]  /*0ae0*/  IMAD.WIDE.U32 R16, R4, 0x10, R16 ;  /* 0x0000001004107825 */ /* 0x002fc800078e0010 */
[----:B0-----:R-:W-:-:S07]  /*0af0*/  IMAD.WIDE.U32 R6, R4, 0x10, R6 ;  /* 0x0000001004067825 */ /* 0x001fce00078e0006 */
.L_x_504:
[----:B0-----:R-:W0:Y:S01]  /*0b00*/  LDCU UR4, c[0x0][0x3a8] ;  /* 0x00007500ff0477ac */ /* 0x001e220008000800 */
[----:B------:R-:W-:Y:S01]  /*0b10*/  HFMA2 R9, -RZ, RZ, 0, 5.9604644775390625e-08 ;  /* 0x00000001ff097431 */ /* 0x000fe200000001ff */
[----:B------:R-:W-:Y:S01]  /*0b20*/  BSSY.RECONVERGENT B0, `(.L_x_497) ;  /* 0x000000c000007945 */ /* 0x000fe20003800200 */
[----:B0-----:R-:W-:-:S07]  /*0b30*/  IMAD.U32 R8, RZ, RZ, UR4 ;  /* 0x00000004ff087e24 */ /* 0x001fce000f8e00ff */
.L_x_498:
        /* <DEDUP_REMOVED lines=10> */
[----:B--2---:R-:W-:Y:S05]  /*0be0*/  BSYNC.RECONVERGENT B0 ;  /* 0x0000000000007941 */ /* 0x004fea0003800200 */
.L_x_497:
[----:B------:R-:W0:Y:S02]  /*0bf0*/  LDCU UR4, c[0x0][0x3ac] ;  /* 0x00007580ff0477ac */ /* 0x000e240008000800 */
[----:B0-----:R-:W-:-:S09]  /*0c00*/  UISETP.GE.AND UP0, UPT, UR7, UR4, UPT ;  /* 0x000000040700728c */ /* 0x001fd2000bf06270 */
[----:B------:R-:W-:Y:S05]  /*0c10*/  BRA.U UP0, `(.L_x_499) ;  /* 0x0000000500f47547 */ /* 0x000fea000b800000 */
[----:B------:R-:W0:Y:S01]  /*0c20*/  S2UR UR5, SR_CgaCtaId ;  /* 0x00000000000579c3 */ /* 0x000e220000008800 */
[----:B------:R-:W-:Y:S01]  /*0c30*/  UMOV UR4, 0x400 ;  /* 0x0000040000047882 */ /* 0x000fe20000000000 */
[----:B------:R-:W-:Y:S01]  /*0c40*/  IMAD.U32 R20, RZ, RZ, UR7 ;  /* 0x00000007ff147e24 */ /* 0x000fe2000f8e00ff */
[----:B0-----:R-:W-:-:S06]  /*0c50*/  ULEA UR4, UR5, UR4, 0x18 ;  /* 0x0000000405047291 */ /* 0x001fcc000f8ec0ff */
[----:B------:R-:W-:-:S05]  /*0c60*/  IMAD.U32 R0, RZ, RZ, UR4 ;  /* 0x00000004ff007e24 */ /* 0x000fca000f8e00ff */
[----:B------:R-:W-:-:S05]  /*0c70*/  LEA R9, R9, R0, 0x2 ;  /* 0x0000000009097211 */ /* 0x000fca00078e10ff */
[----:B------:R-:W0:Y:S02]  /*0c80*/  LDS R8, [R9] ;  /* 0x0000000009087984 */ /* 0x000e240000000800 */
[----:B0-----:R-:W-:-:S07]  /*0c90*/  IADD3 R21, PT, PT, R8, R5, RZ ;  /* 0x0000000508157210 */ /* 0x001fce0007ffe0ff */
.L_x_503:
[----:B------:R-:W-:Y:S01]  /*0ca0*/  ISETP.GE.AND P0, PT, R4, UR10, PT ;  /* 0x0000000a04007c0c */ /* 0x000fe2000bf06270 */
[----:B------:R-:W-:-:S12]  /*0cb0*/  BSSY.RECONVERGENT B0, `(.L_x_500) ;  /* 0x000006e000007945 */ /* 0x000fd80003800200 */
[----:B0-----:R-:W-:Y:S05]  /*0cc0*/  @P0 BRA `(.L_x_501) ;  /* 0x0000000400b00947 */ /* 0x001fea0003800000 */
[----:B------:R-:W0:Y:S01]  /*0cd0*/  LDC.64 R8, c[0x0][0x398] ;  /* 0x0000e600ff087b82 */ /* 0x000e220000000a00 */
[----:B------:R-:W1:Y:S01]  /*0ce0*/  LDCU UR5, c[0x0][0x3b8] ;  /* 0x00007700ff0577ac */ /* 0x000e620008000800 */
[----:B------:R-:W2:Y:S06]  /*0cf0*/  LDCU UR4, c[0x0][0x3b4] ;  /* 0x00007680ff0477ac */ /* 0x000eac0008000800 */
[----:B------:R-:W3:Y:S01]  /*0d00*/  LDC.64 R10, c[0x0][0x390] ;  /* 0x0000e400ff0a7b82 */ /* 0x000ee20000000a00 */
[----:B------:R-:W4:Y:S01]  /*0d10*/  LDCU UR6, c[0x0][0x3ac] ;  /* 0x00007580ff0677ac */ /* 0x000f220008000800 */
[----:B-1----:R-:W-:-:S02]  /*0d20*/  IMAD R15, R20, UR5, R5 ;  /* 0x00000005140f7c24 */ /* 0x002fc4000f8e0205 */
[----:B--2---:R-:W-:Y:S01]  /*0d30*/  IMAD R13, R20, UR4, R21 ;  /* 0x00000004140d7c24 */ /* 0x004fe2000f8e0215 */
[----:B------:R-:W1:Y:S01]  /*0d40*/  LDCU UR4, c[0x0][0x3b0] ;  /* 0x00007600ff0477ac */ /* 0x000e620008000800 */
[----:B0-----:R-:W-:-:S06]  /*0d50*/  IMAD.WIDE R8, R15, 0x4, R8 ;  /* 0x000000040f087825 */ /* 0x001fcc00078e0208 */
[----:B------:R0:W2:Y:S01]  /*0d60*/  LDG.E R8, desc[UR8][R8.64] ;  /* 0x0000000808087981 */ /* 0x0000a2000c1e1900 */
[----:B---3--:R-:W-:-:S06]  /*0d70*/  IMAD.WIDE R10, R13, 0x4, R10 ;  /* 0x000000040d0a7825 */ /* 0x008fcc00078e020a */
[----:B------:R-:W2:Y:S01]  /*0d80*/  LDG.E R11, desc[UR8][R10.64] ;  /* 0x000000080a0b7981 */ /* 0x000ea2000c1e1900 */
[----:B------:R-:W-:Y:S01]  /*0d90*/  IMAD.MOV.U32 R13, RZ, RZ, 0x3bbb989d ;  /* 0x3bbb989dff0d7424 */ /* 0x000fe200078e00ff */
[----:B------:R-:W-:Y:S02]  /*0da0*/  MOV R15, 0x437c0000 ;  /* 0x437c0000000f7802 */ /* 0x000fe40000000f00 */
[----:B0-----:R-:W-:Y:S01]  /*0db0*/  SHF.R.S32.HI R9, RZ, 0x1f, R20 ;  /* 0x0000001fff097819 */ /* 0x001fe20000011414 */
[----:B----4-:R-:W-:Y:S02]  /*0dc0*/  USHF.R.S32.HI UR11, URZ, 0x1f, UR6 ;  /* 0x0000001fff0b7899 */ /* 0x010fe40008011406 */
[----:B-1----:R-:W-:Y:S01]  /*0dd0*/  UIMAD.WIDE UR4, UR4, 0x2, URZ ;  /* 0x00000002040478a5 */ /* 0x002fe2000f8e02ff */
[----:B--2---:R-:W-:-:S04]  /*0de0*/  FADD R12, R8, -R11 ;  /* 0x8000000b080c7221 */ /* 0x004fc80000000000 */
[----:B------:R-:W-:-:S04]  /*0df0*/  FFMA.SAT R14, R12, R13, 0.5 ;  /* 0x3f0000000c0e7423 */ /* 0x000fc8000000200d */
[----:B------:R-:W-:-:S04]  /*0e00*/  FFMA.RM R14, R14, R15, 12582913 ;  /* 0x4b4000010e0e7423 */ /* 0x000fc8000000400f */
[----:B------:R-:W-:-:S04]  /*0e10*/  FADD R13, R14, -12583039 ;  /* 0xcb40007f0e0d7421 */ /* 0x000fc80000000000 */
[----:B------:R-:W-:-:S04]  /*0e20*/  FFMA R13, R12, 1.4426950216293334961, -R13 ;  /* 0x3fb8aa3b0c0d7823 */ /* 0x000fc8000000080d */
[----:B------:R-:W-:Y:S01]  /*0e30*/  FFMA R23, R12, 1.925963033500011079e-08, R13 ;  /* 0x32a570600c177823 */ /* 0x000fe2000000000d */
[----:B------:R-:W-:Y:S01]  /*0e40*/  MOV R12, R20 ;  /* 0x00000014000c7202 */ /* 0x000fe20000000f00 */
[----:B------:R-:W-:Y:S02]  /*0e50*/  IMAD.MOV.U32 R8, RZ, RZ, R20 ;  /* 0x000000ffff087224 */ /* 0x000fe400078e0014 */
[--C-:B------:R-:W-:Y:S02]  /*0e60*/  IMAD.MOV.U32 R13, RZ, RZ, R9.reuse ;  /* 0x000000ffff0d7224 */ /* 0x100fe400078e0009 */
[----:B------:R-:W0:Y:S01]  /*0e70*/  MUFU.EX2 R23, R23 ;  /* 0x0000001700177308 */ /* 0x000e220000000800 */
[----:B------:R-:W-:-:S04]  /*0e80*/  IMAD.WIDE R10, R21, UR6, R8 ;  /* 0x00000006150a7c25 */ /* 0x000fc8000f8e0208 */
[----:B------:R-:W-:-:S04]  /*0e90*/  IMAD.WIDE.U32 R24, R5, UR6, R12 ;  /* 0x0000000605187c25 */ /* 0x000fc8000f8e000c */
[----:B------:R-:W-:Y:S02]  /*0ea0*/  IMAD R13, R10, UR5, RZ ;  /* 0x000000050a0d7c24 */ /* 0x000fe4000f8e02ff */
[----:B------:R-:W-:Y:S02]  /*0eb0*/  IMAD R12, R5, UR11, R25 ;  /* 0x0000000b050c7c24 */ /* 0x000fe4000f8e0219 */
[----:B------:R-:W-:Y:S01]  /*0ec0*/  IMAD R15, R24, UR5, RZ ;  /* 0x00000005180f7c24 */ /* 0x000fe2000f8e02ff */
[----:B------:R-:W-:Y:S01]  /*0ed0*/  SHF.L.U32 R14, R14, 0x17, RZ ;  /* 0x000000170e0e7819 */ /* 0x000fe200000006ff */
[----:B------:R-:W-:-:S04]  /*0ee0*/  IMAD.WIDE.U32 R8, R10, UR4, R16 ;  /* 0x000000040a087c25 */ /* 0x000fc8000f8e0010 */
[----:B------:R-:W-:Y:S02]  /*0ef0*/  IMAD R13, R11, UR4, R13 ;  /* 0x000000040b0d7c24 */ /* 0x000fe4000f8e020d */
[----:B------:R-:W-:-:S04]  /*0f00*/  IMAD.WIDE.U32 R24, R24, UR4, R6 ;  /* 0x0000000418187c25 */ /* 0x000fc8000f8e0006 */
[----:B------:R-:W-:Y:S01]  /*0f10*/  IMAD R15, R12, UR4, R15 ;  /* 0x000000040c0f7c24 */ /* 0x000fe2000f8e020f */
[----:B------:R-:W-:Y:S01]  /*0f20*/  IADD3 R13, PT, PT, R9, R13, RZ ;  /* 0x0000000d090d7210 */ /* 0x000fe20007ffe0ff */
[----:B------:R-:W-:Y:S02]  /*0f30*/  IMAD.MOV.U32 R12, RZ, RZ, R8 ;  /* 0x000000ffff0c7224 */ /* 0x000fe400078e0008 */
[----:B0-----:R-:W-:Y:S01]  /*0f40*/  FMUL R23, R14, R23 ;  /* 0x000000170e177220 */ /* 0x001fe20000400000 */
[----:B------:R-:W-:Y:S01]  /*0f50*/  IMAD.IADD R22, R25, 0x1, R15 ;  /* 0x0000000119167824 */ /* 0x000fe200078e020f */
[----:B------:R-:W-:-:S07]  /*0f60*/  MOV R25, R4 ;  /* 0x0000000400197202 */ /* 0x000fce0000000f00 */
.L_x_502:
[----:B0-----:R-:W-:Y:S01]  /*0f70*/  IMAD.MOV.U32 R8, RZ, RZ, R24 ;  /* 0x000000ffff087224 */ /* 0x001fe200078e0018 */
[----:B------:R-:W-:-:S06]  /*0f80*/  MOV R9, R22 ;  /* 0x0000001600097202 */ /* 0x000fcc0000000f00 */
[----:B------:R-:W2:Y:S01]  /*0f90*/  LDG.E.128 R8, desc[UR8][R8.64] ;  /* 0x0000000808087981 */ /* 0x000ea2000c1e1d00 */
[----:B------:R-:W-:Y:S01]  /*0fa0*/  IMAD.MOV.U32 R18, RZ, RZ, R12 ;  /* 0x000000ffff127224 */ /* 0x000fe200078e000c */
[----:B------:R-:W-:-:S05]  /*0fb0*/  MOV R19, R13 ;  /* 0x0000000d00137202 */ /* 0x000fca0000000f00 */
[----:B------:R-:W3:Y:S01]  /*0fc0*/  LDG.E.128 R12, desc[UR8][R18.64] ;  /* 0x00000008120c7981 */ /* 0x000ee2000c1e1d00 */
[----:B------:R-:W-:Y:S01]  /*0fd0*/  VIADD R25, R25, 0x10 ;  /* 0x0000001019197836 */ /* 0x000fe20000000000 */
[----:B--2---:R-:W-:-:S13]  /*0fe0*/  HSETP2.BF16_V2.NEU.AND P0, P1, R8, RZ.H0_H0, PT ;  /* 0x200000ff08007234 */ /* 0x004fda000390d002 */
[----:B------:R-:W-:-:S04]  /*0ff0*/  @P0 IMAD.U32 R26, R8, 0x10000, RZ ;  /* 0x00010000081a0824 */ /* 0x000fc800078e00ff */
[----:B------:R-:W-:Y:S01]  /*1000*/  @P0 FMUL R27, R26, R23 ;  /* 0x000000171a1b0220 */ /* 0x000fe20000400000 */
[----:B------:R-:W-:-:S04]  /*1010*/  PRMT R26, RZ, 0x7610, R26 ;  /* 0x00007610ff1a7816 */ /* 0x000fc8000000001a */
[----:B------:R-:W-:Y:S02]  /*1020*/  @P0 F2FP.BF16.F32.PACK_AB R26, RZ, R27 ;  /* 0x0000001bff1a023e */ /* 0x000fe400000010ff */
[----:B------:R-:W-:Y:S02]  /*1030*/  HSETP2.BF16_V2.NEU.AND P0, P2, R10, RZ.H0_H0, PT ;  /* 0x200000ff0a007234 */ /* 0x000fe40003a0d002 */
[----:B------:R-:W-:Y:S01]  /*1040*/  PRMT R27, R8, 0x7632, R27 ;  /* 0x00007632081b7816 */ /* 0x000fe2000000001b */
[----:B---3--:R-:W-:Y:S01]  /*1050*/  HADD2.BF16_V2 R26, R12.H0_H0, R26.H0_H0 ;  /* 0x2000001a0c1a7230 */ /* 0x008fe20000200800 */
[----:B------:R-:W-:Y:S02]  /*1060*/  PRMT R12, R9, 0x7632, R12 ;  /* 0x00007632090c7816 */ /* 0x000fe4000000000c */
[----:B------:R-:W-:Y:S02]  /*1070*/  @P1 SHF.L.U32 R28, R27, 0x10, RZ ;  /* 0x000000101b1c1819 */ /* 0x000fe400000006ff */
[----:B------:R-:W-:-:S03]  /*1080*/  PRMT R27, RZ, 0x7610, R27 ;  /* 0x00007610ff1b7816 */ /* 0x000fc6000000001b */
[-C--:B------:R-:W-:Y:S02]  /*1090*/  @P1 FMUL R28, R28, R23.reuse ;  /* 0x000000171c1c1220 */ /* 0x080fe40000400000 */
[C---:B------:R-:W-:Y:S01]  /*10a0*/  @P0 IMAD.U32 R8, R10.reuse, 0x10000, RZ ;  /* 0x000100000a080824 */ /* 0x040fe200078e00ff */
[----:B------:R-:W-:Y:S02]  /*10b0*/  PRMT R10, R10, 0x7632, R10 ;  /* 0x000076320a0a7816 */ /* 0x000fe4000000000a */
[----:B------:R-:W-:Y:S01]  /*10c0*/  @P1 F2FP.BF16.F32.PACK_AB R27, RZ, R28 ;  /* 0x0000001cff1b123e */ /* 0x000fe200000010ff */
[----:B------:R-:W-:Y:S01]  /*10d0*/  @P0 FMUL R28, R8, R23 ;  /* 0x00000017081c0220 */ /* 0x000fe20000400000 */
[----:B------:R-:W-:Y:S02]  /*10e0*/  PRMT R8, RZ, 0x7610, R8 ;  /* 0x00007610ff087816 */ /* 0x000fe40000000008 */
[----:B------:R-:W-:Y:S01]  /*10f0*/  @P2 SHF.L.U32 R10, R10, 0x10, RZ ;  /* 0x000000100a0a2819 */ /* 0x000fe200000006ff */
[----:B------:R-:W-:Y:S01]  /*1100*/  HADD2.BF16_V2 R27, R12.H1_H1, R27.H0_H0 ;  /* 0x2000001b0c1b7230 */ /* 0x000fe20000200c00 */
[----:B------:R-:W-:-:S02]  /*1110*/  @P0 F2FP.BF16.F32.PACK_AB R8, RZ, R28 ;  /* 0x0000001cff08023e */ /* 0x000fc400000010ff */
[----:B------:R-:W-:Y:S01]  /*1120*/  HSETP2.BF16_V2.NEU.AND P0, P3, R11, RZ.H0_H0, PT ;  /* 0x200000ff0b007234 */ /* 0x000fe20003b0d002 */
[----:B------:R-:W-:Y:S01]  /*1130*/  @P2 FMUL R10, R10, R23 ;  /* 0x000000170a0a2220 */ /* 0x000fe20000400000 */
[----:B------:R-:W-:-:S04]  /*1140*/  PRMT R28, RZ, 0x7610, R28 ;  /* 0x00007610ff1c7816 */ /* 0x000fc8000000001c */
[----:B------:R-:W-:Y:S02]  /*1150*/  @P2 F2FP.BF16.F32.PACK_AB R28, RZ, R10 ;  /* 0x0000000aff1c223e */ /* 0x000fe400000010ff */
[----:B------:R-:W-:-:S03]  /*1160*/  IADD3 R24, P2, PT, R24, 0x100, RZ ;  /* 0x0000010018187810 */ /* 0x000fc60007f5e0ff */
[----:B------:R-:W-:Y:S02]  /*1170*/  HADD2.BF16_V2 R28, R14.H1_H1, R28.H0_H0 ;  /* 0x2000001c0e1c7230 */ /* 0x000fe40000200c00 */
[C---:B------:R-:W-:Y:S01]  /*1180*/  @P0 IMAD.U32 R10, R11.reuse, 0x10000, RZ ;  /* 0x000100000b0a0824 */ /* 0x040fe200078e00ff */
[----:B------:R-:W-:Y:S01]  /*1190*/  PRMT R11, R11, 0x7632, R11 ;  /* 0x000076320b0b7816 */ /* 0x000fe2000000000b */
[----:B------:R-:W-:Y:S02]  /*11a0*/  IMAD.X R22, RZ, RZ, R22, P2 ;  /* 0x000000ffff167224 */ /* 0x000fe400010e0616 */
[----:B------:R-:W-:Y:S01]  /*11b0*/  @P0 FMUL R29, R10, R23 ;  /* 0x000000170a1d0220 */ /* 0x000fe20000400000 */
[----:B------:R-:W-:Y:S02]  /*11c0*/  PRMT R10, RZ, 0x7610, R10 ;  /* 0x00007610ff0a7816 */ /* 0x000fe4000000000a */
[----:B------:R-:W-:Y:S02]  /*11d0*/  @P3 SHF.L.U32 R30, R11, 0x10, RZ ;  /* 0x000000100b1e3819 */ /* 0x000fe400000006ff */
[----:B------:R-:W-:-:S02]  /*11e0*/  @P0 F2FP.BF16.F32.PACK_AB R10, RZ, R29 ;  /* 0x0000001dff0a023e */ /* 0x000fc400000010ff */
[----:B------:R-:W-:Y:S01]  /*11f0*/  HSETP2.BF16_V2.NEU.AND P0, P1, R9, RZ.H0_H0, PT ;  /* 0x200000ff09007234 */ /* 0x000fe2000390d002 */
[----:B------:R-:W-:Y:S01]  /*1200*/  @P3 FMUL R30, R30, R23 ;  /* 0x000000171e1e3220 */ /* 0x000fe20000400000 */
[----:B------:R-:W-:Y:S02]  /*1210*/  PRMT R11, RZ, 0x7610, R11 ;  /* 0x00007610ff0b7816 */ /* 0x000fe4000000000b */
[----:B------:R-:W-:Y:S02]  /*1220*/  PRMT R29, RZ, 0x7610, R29 ;  /* 0x00007610ff1d7816 */ /* 0x000fe4000000001d */
[----:B------:R-:W-:-:S05]  /*1230*/  @P3 F2FP.BF16.F32.PACK_AB R11, RZ, R30 ;  /* 0x0000001eff0b323e */ /* 0x000fca00000010ff */
[----:B------:R-:W-:Y:S02]  /*1240*/  HADD2.BF16_V2 R11, R15.H1_H1, R11.H0_H0 ;  /* 0x2000000b0f0b7230 */ /* 0x000fe40000200c00 */
[----:B------:R-:W-:Y:S01]  /*1250*/  @P0 IMAD.U32 R30, R9, 0x10000, RZ ;  /* 0x00010000091e0824 */ /* 0x000fe200078e00ff */
[----:B------:R-:W-:Y:S02]  /*1260*/  @P1 SHF.L.U32 R9, R12, 0x10, RZ ;  /* 0x000000100c091819 */ /* 0x000fe400000006ff */
[----:B------:R-:W-:Y:S01]  /*1270*/  PRMT R12, RZ, 0x7610, R12 ;  /* 0x00007610ff0c7816 */ /* 0x000fe2000000000c */
[-C--:B------:R-:W-:Y:S02]  /*1280*/  @P0 FMUL R30, R30, R23.reuse ;  /* 0x000000171e1e0220 */ /* 0x080fe40000400000 */
[----:B------:R-:W-:-:S03]  /*1290*/  @P1 FMUL R9, R9, R23 ;  /* 0x0000001709091220 */ /* 0x000fc60000400000 */
[----:B------:R-:W-:Y:S02]  /*12a0*/  @P0 F2FP.BF16.F32.PACK_AB R12, RZ, R30 ;  /* 0x0000001eff0c023e */ /* 0x000fe400000010ff */
[----:B------:R-:W-:Y:S01]  /*12b0*/  @P1 F2FP.BF16.F32.PACK_AB R29, RZ, R9 ;  /* 0x00000009ff1d123e */ /* 0x000fe200000010ff */
[----:B------:R-:W-:Y:S01]  /*12c0*/  HADD2.BF16_V2 R9, R14.H0_H0, R8.H0_H0 ;  /* 0x200000080e097230 */ /* 0x000fe20000200800 */
[----:B------:R-:W-:Y:S01]  /*12d0*/  PRMT R8, R26, 0x5410, R27 ;  /* 0x000054101a087816 */ /* 0x000fe2000000001b */
[----:B------:R-:W-:Y:S01]  /*12e0*/  HADD2.BF16_V2 R14, R15.H0_H0, R10.H0_H0 ;  /* 0x2000000a0f0e7230 */ /* 0x000fe20000200800 */
[----:B------:R-:W-:Y:S01]  /*12f0*/  ISETP.GE.AND P0, PT, R25, UR10, PT ;  /* 0x0000000a19007c0c */ /* 0x000fe2000bf06270 */
[C---:B------:R-:W-:Y:S01]  /*1300*/  HADD2.BF16_V2 R12, R13.reuse.H0_H0, R12.H0_H0 ;  /* 0x2000000c0d0c7230 */ /* 0x040fe20000200800 */
[----:B------:R-:W-:Y:S01]  /*1310*/  PRMT R10, R9, 0x5410, R28 ;  /* 0x00005410090a7816 */ /* 0x000fe2000000001c */
[----:B------:R-:W-:Y:S01]  /*1320*/  HADD2.BF16_V2 R29, R13.H1_H1, R29.H0_H0 ;  /* 0x2000001d0d1d7230 */ /* 0x000fe20000200c00 */
[----:B------:R-:W-:-:S04]  /*1330*/  PRMT R11, R14, 0x5410, R11 ;  /* 0x000054100e0b7816 */ /* 0x000fc8000000000b */
[----:B------:R-:W-:Y:S02]  /*1340*/  PRMT R9, R12, 0x5410, R29 ;  /* 0x000054100c097816 */ /* 0x000fe4000000001d */
[----:B------:R-:W-:-:S03]  /*1350*/  IADD3 R12, P1, PT, R18, 0x100, RZ ;  /* 0x00000100120c7810 */ /* 0x000fc60007f3e0ff */
[----:B------:R0:W-:Y:S01]  /*1360*/  STG.E.128 desc[UR8][R18.64], R8 ;  /* 0x0000000812007986 */ /* 0x0001e2000c101d08 */
[----:B------:R-:W-:Y:S01]  /*1370*/  IADD3.X R13, PT, PT, RZ, R19, RZ, P1, !PT ;  /* 0x00000013ff0d7210 */ /* 0x000fe20000ffe4ff */
[----:B------:R-:W-:Y:S08]  /*1380*/  @!P0 BRA `(.L_x_502) ;  /* 0xfffffff800f88947 */ /* 0x000ff0000383ffff */
.L_x_501:
[----:B------:R-:W-:Y:S05]  /*1390*/  BSYNC.RECONVERGENT B0 ;  /* 0x0000000000007941 */ /* 0x000fea0003800200 */
.L_x_500:
[----:B------:R-:W1:Y:S01]  /*13a0*/  LDCU UR4, c[0x0][0x374] ;  /* 0x00006e80ff0477ac */ /* 0x000e620008000800 */
[----:B------:R-:W2:Y:S01]  /*13b0*/  LDCU UR5, c[0x0][0x3ac] ;  /* 0x00007580ff0577ac */ /* 0x000ea20008000800 */
[----:B-1----:R-:W-:-:S04]  /*13c0*/  IADD3 R20, PT, PT, R20, UR4, RZ ;  /* 0x0000000414147c10 */ /* 0x002fc8000fffe0ff */
[----:B--2---:R-:W-:-:S13]  /*13d0*/  ISETP.GE.AND P0, PT, R20, UR5, PT ;  /* 0x0000000514007c0c */ /* 0x004fda000bf06270 */
[----:B------:R-:W-:Y:S05]  /*13e0*/  @!P0 BRA `(.L_x_503) ;  /* 0xfffffff8002c8947 */ /* 0x000fea000383ffff */
.L_x_499:
[----:B------:R-:W-:-:S04]  /*13f0*/  LEA.HI R5, R3, R5, RZ, 0x1c ;  /* 0x0000000503057211 */ /* 0x000fc800078fe0ff */
[----:B------:R-:W-:-:S13]  /*1400*/  ISETP.GE.AND P0, PT, R5, R2, PT ;  /* 0x000000020500720c */ /* 0x000fda0003f06270 */
[----:B------:R-:W-:Y:S05]  /*1410*/  @!P0 BRA `(.L_x_504) ;  /* 0xfffffff400b88947 */ /* 0x000fea000383ffff */
[----:B------:R-:W-:Y:S05]  /*1420*/  EXIT ;  /* 0x000000000000794d */ /* 0x000fea0003800000 */
.L_x_505:
        /* <DEDUP_REMOVED lines=13> */
.L_x_702:


//--------------------- .text._ZN18transformer_engine16context_parallel25thd_out_correction_kernelI6__halfLi1ELi16ELb0EEEvPT_S4_PfS5_Piiiiii --------------------------
	.section	.text._ZN18transformer_engine16context_parallel25thd_out_correction_kernelI6__halfLi1ELi16ELb0EEEvPT_S4_PfS5_Piiiiii,"ax",@progbits
	.align	128
        .global         _ZN18transformer_engine16context_parallel25thd_out_correction_kernelI6__halfLi1ELi16ELb0EEEvPT_S4_PfS5_Piiiiii
        .type           _ZN18transformer_engine16context_parallel25thd_out_correction_kernelI6__halfLi1ELi16ELb0EEEvPT_S4_PfS5_Piiiiii,@function
        .size           _ZN18transformer_engine16context_parallel25thd_out_correction_kernelI6__halfLi1ELi16ELb0EEEvPT_S4_PfS5_Piiiiii,(.L_x_703 - _ZN18transformer_engine16context_parallel25thd_out_correction_kernelI6__halfLi1ELi16ELb0EEEvPT_S4_PfS5_Piiiiii)
        .other          _ZN18transformer_engine16context_parallel25thd_out_correction_kernelI6__halfLi1ELi16ELb0EEEvPT_S4_PfS5_Piiiiii,@"STO_CUDA_ENTRY STV_DEFAULT"
_ZN18transformer_engine16context_parallel25thd_out_correction_kernelI6__halfLi1ELi16ELb0EEEvPT_S4_PfS5_Piiiiii:
.text._ZN18transformer_engine16context_parallel25thd_out_correction_kernelI6__halfLi1ELi16ELb0EEEvPT_S4_PfS5_Piiiiii:
        /* <DEDUP_REMOVED lines=9> */
[----:B------:R-:W-:Y:S02]  /*0090*/  MOV R0, 0x400 ;  /* 0x0000040000007802 */ /* 0x000fe40000000f00 */
[----:B------:R-:W-:-:S05]  /*00a0*/  MOV R7, R8 ;  /* 0x0000000800077202 */ /* 0x000fca0000000f00 */
[----:B------:R-:W2:Y:S01]  /*00b0*/  LDC.64 R4, c[0x0][0x3a0] ;  /* 0x0000e800ff047b82 */ /* 0x000ea20000000a00 */
[----:B0-----:R-:W-:-:S07]  /*00c0*/  LEA R6, R3, R0, 0x18 ;  /* 0x0000000003067211 */ /* 0x001fce00078ec0ff */
.L_x_508:
        /* <DEDUP_REMOVED lines=9> */
.L_x_507:
[----:B------:R-:W-:Y:S05]  /*0160*/  BSYNC.RECONVERGENT B0 ;  /* 0x0000000000007941 */ /* 0x000fea0003800200 */
.L_x_506:
[----:B------:R-:W1:Y:S08]  /*0170*/  S2UR UR5, SR_CgaCtaId ;  /* 0x00000000000579c3 */ /* 0x000e700000008800 */
[----:B------:R-:W-:Y:S06]  /*0180*/  BAR.SYNC.DEFER_BLOCKING 0x0 ;  /* 0x0000000000007b1d */ /* 0x000fec0000010000 */
[----:B------:R-:W-:-:S02]  /*0190*/  UMOV UR4, 0x400 ;  /* 0x0000040000047882 */ /* 0x000fc40000000000 */
[----:B------:R-:W0:Y:S01]  /*01a0*/  LDC R3, c[0x0][0x360] ;  /* 0x0000d800ff037b82 */ /* 0x000e220000000800 */
[----:B-1----:R-:W-:Y:S01]  /*01b0*/  ULEA UR4, UR5, UR4, 0x18 ;  /* 0x0000000405047291 */ /* 0x002fe2000f8ec0ff */
[----:B------:R-:W1:Y:S05]  /*01c0*/  LDCU UR5, c[0x0][0x370] ;  /* 0x00006e00ff0577ac */ /* 0x000e6a0008000800 */
[----:B------:R-:W-:-:S05]  /*01d0*/  IMAD.U32 R12, RZ, RZ, UR4 ;  /* 0x00000004ff0c7e24 */ /* 0x000fca000f8e00ff */
[----:B------:R-:W-:Y:S01]  /*01e0*/  LEA R13, R11, R12, 0x2 ;  /* 0x0000000c0b0d7211 */ /* 0x000fe200078e10ff */
        /* <DEDUP_REMOVED lines=17> */
.L_x_515:
        /* <DEDUP_REMOVED lines=8> */
[----:B0-----:R-:W-:Y:S01]  /*0380*/  IMAD.IADD R20, R0, 0x1, -R4 ;  /* 0x0000000100147824 */ /* 0x001fe200078e0a04 */
[----:B------:R-:W-:Y:S01]  /*0390*/  IADD3 R7, PT, PT, -R4, R5, RZ ;  /* 0x0000000504077210 */ /* 0x000fe20007ffe1ff */
[----:B------:R-:W-:-:S03]  /*03a0*/  IMAD.IADD R12, R5, 0x1, R0 ;  /* 0x00000001050c7824 */ /* 0x000fc600078e0200 */
[----:B------:R-:W-:Y:S02]  /*03b0*/  IADD3 R18, P0, PT, R20, R7, RZ ;  /* 0x0000000714127210 */ /* 0x000fe40007f1e0ff */
[----:B------:R-:W-:-:S04]  /*03c0*/  SHF.R.S32.HI R21, RZ, 0x1f, R20 ;  /* 0x0000001fff157819 */ /* 0x000fc80000011414 */
[----:B------:R-:W-:-:S07]  /*03d0*/  LEA.HI.X.SX32 R19, R7, R21, 0x1, P0 ;  /* 0x0000001507137211 */ /* 0x000fce00000f0eff */
.L_x_514:
        /* <DEDUP_REMOVED lines=16> */
[----:B------:R-:W-:-:S03]  /*04e0*/  IMAD.IADD R11, R7, 0x1, R11 ;  /* 0x00000001070b7824 */ /* 0x000fc600078e020b */
[----:B------:R-:W-:Y:S02]  /*04f0*/  IADD3 R7, PT, PT, R9, R15, RZ ;  /* 0x0000000f09077210 */ /* 0x000fe40007ffe0ff */
[----:B------:R-:W-:Y:S02]  /*0500*/  LEA.HI.X R15, R6, UR17, R11, 0x2, P1 ;  /* 0x00000011060f7c11 */ /* 0x000fe400088f140b */
[----:B------:R-:W-:Y:S01]  /*0510*/  LEA.HI.X R11, R8, UR19, R7, 0x2, P0 ;  /* 0x00000013080b7c11 */ /* 0x000fe200080f1407 */
[----:B------:R-:W-:Y:S01]  /*0520*/  HFMA2 R17, -RZ, RZ, 3.7421875, 0 ;  /* 0x437c0000ff117431 */ /* 0x000fe200000001ff */
[----:B---3--:R-:W-:Y:S02]  /*0530*/  USHF.R.S32.HI UR5, URZ, 0x1f, UR8 ;  /* 0x0000001fff057899 */ /* 0x008fe40008011408 */
[----:B------:R-:W2:Y:S01]  /*0540*/  LDG.E R15, desc[UR10][R14.64] ;  /* 0x0000000a0e0f7981 */ /* 0x000ea2000c1e1900 */
[----:B------:R-:W0:Y:S03]  /*0550*/  LDCU.128 UR16, c[0x0][0x380] ;  /* 0x00007000ff1077ac */ /* 0x000e260008000c00 */
[----:B------:R-:W2:Y:S01]  /*0560*/  LDG.E R10, desc[UR10][R10.64] ;  /* 0x0000000a0a0a7981 */ /* 0x000ea2000c1e1900 */
[----:B------:R-:W-:-:S02]  /*0570*/  IMAD.MOV.U32 R7, RZ, RZ, 0x3bbb989d ;  /* 0x3bbb989dff077424 */ /* 0x000fc400078e00ff */
[----:B------:R-:W-:Y:S02]  /*0580*/  IMAD.MOV.U32 R27, RZ, RZ, R2 ;  /* 0x000000ffff1b7224 */ /* 0x000fe400078e0002 */
[----:B--2---:R-:W-:-:S04]  /*0590*/  FADD R8, R10, -R15 ;  /* 0x8000000f0a087221 */ /* 0x004fc80000000000 */
[----:B------:R-:W-:-:S04]  /*05a0*/  FFMA.SAT R4, R8, R7, 0.5 ;  /* 0x3f00000008047423 */ /* 0x000fc80000002007 */
[----:B------:R-:W-:Y:S01]  /*05b0*/  FFMA.RM R17, R4, R17, 12582913 ;  /* 0x4b40000104117423 */ /* 0x000fe20000004011 */
[----:B------:R-:W-:-:S03]  /*05c0*/  IMAD.MOV.U32 R4, RZ, RZ, R25 ;  /* 0x000000ffff047224 */ /* 0x000fc600078e0019 */
[C---:B------:R-:W-:Y:S01]  /*05d0*/  FADD R7, R17.reuse, -12583039 ;  /* 0xcb40007f11077421 */ /* 0x040fe20000000000 */
[----:B------:R-:W-:Y:S01]  /*05e0*/  IMAD.WIDE R10, R12, UR8, R4 ;  /* 0x000000080c0a7c25 */ /* 0x000fe2000f8e0204 */
[----:B------:R-:W-:-:S03]  /*05f0*/  SHF.L.U32 R24, R17, 0x17, RZ ;  /* 0x0000001711187819 */ /* 0x000fc600000006ff */
        /* <DEDUP_REMOVED lines=13> */
[----:B------:R-:W-:-:S03]  /*06d0*/  LEA R16, P0, R8, UR18, 0x1 ;  /* 0x0000001208107c11 */ /* 0x000fc6000f8008ff */
[----:B------:R-:W-:Y:S01]  /*06e0*/  IMAD.IADD R5, R9, 0x1, R15 ;  /* 0x0000000109057824 */ /* 0x000fe200078e020f */
[----:B------:R-:W-:Y:S01]  /*06f0*/  LEA.HI.X R15, R4, UR17, R11, 0x1, P1 ;  /* 0x00000011040f7c11 */ /* 0x000fe200088f0c0b */
[----:B-1----:R-:W-:-:S03]  /*0700*/  FMUL R24, R24, R7 ;  /* 0x0000000718187220 */ /* 0x002fc60000400000 */
[----:B------:R-:W-:-:S07]  /*0710*/  LEA.HI.X R17, R8, UR19, R5, 0x1, P0 ;  /* 0x0000001308117c11 */ /* 0x000fce00080f0c05 */
.L_x_513:
[----:B0-----:R-:W-:-:S06]  /*0720*/  IMAD.WIDE.U32 R4, R27, 0x10, R16 ;  /* 0x000000101b047825 */ /* 0x001fcc00078e0010 */
[----:B------:R-:W2:Y:S01]  /*0730*/  LDG.E.128 R4, desc[UR10][R4.64] ;  /* 0x0000000a04047981 */ /* 0x000ea2000c1e1d00 */
[----:B------:R-:W-:-:S05]  /*0740*/  IMAD.WIDE.U32 R22, R27, 0x10, R14 ;  /* 0x000000101b167825 */ /* 0x000fca00078e000e */
[----:B------:R-:W3:Y:S01]  /*0750*/  LDG.E.128 R8, desc[UR10][R22.64] ;  /* 0x0000000a16087981 */ /* 0x000ee2000c1e1d00 */
[----:B------:R-:W-:Y:S02]  /*0760*/  PRMT R26, RZ, 0x7610, R26 ;  /* 0x00007610ff1a7816 */ /* 0x000fe4000000001a */
[----:B------:R-:W-:Y:S02]  /*0770*/  PRMT R28, RZ, 0x7610, R28 ;  /* 0x00007610ff1c7816 */ /* 0x000fe4000000001c */
[----:B------:R-:W-:Y:S02]  /*0780*/  IADD3 R27, PT, PT, R27, 0x10, RZ ;  /* 0x000000101b1b7810 */ /* 0x000fe40007ffe0ff */
[----:B--2---:R-:W-:Y:S02]  /*0790*/  HSETP2.NEU.AND P5, P0, R7, RZ.H0_H0, PT ;  /* 0x200000ff07007234 */ /* 0x004fe400038ad000 */
[----:B------:R-:W-:Y:S02]  /*07a0*/  HSETP2.NEU.AND P1, P2, R6, RZ.H0_H0, PT ;  /* 0x200000ff06007234 */ /* 0x000fe40003a2d000 */
[----:B------:R-:W-:-:S09]  /*07b0*/  HSETP2.NEU.AND P3, P4, R4, RZ.H0_H0, PT ;  /* 0x200000ff04007234 */ /* 0x000fd20003c6d000 */
[----:B------:R-:W-:Y:S01]  /*07c0*/  @P5 HADD2.F32 R29, -RZ, R7.H0_H0 ;  /* 0x20000007ff1d5230 */ /* 0x000fe20000004100 */
[----:B------:R-:W-:Y:S01]  /*07d0*/  PRMT R7, RZ, 0x7610, R7 ;  /* 0x00007610ff077816 */ /* 0x000fe20000000007 */
[--C-:B------:R-:W-:Y:S02]  /*07e0*/  @P1 HADD2.F32 R37, -RZ, R6.reuse.H0_H0 ;  /* 0x20000006ff251230 */ /* 0x100fe40000004100 */
[----:B------:R-:W-:Y:S02]  /*07f0*/  @P2 HADD2.F32 R31, -RZ, R6.H1_H1 ;  /* 0x30000006ff1f2230 */ /* 0x000fe40000004100 */
[C---:B------:R-:W-:Y:S01]  /*0800*/  @P5 FMUL R29, R24.reuse, R29 ;  /* 0x0000001d181d5220 */ /* 0x040fe20000400000 */
[----:B------:R-:W-:Y:S02]  /*0810*/  @P0 HADD2.F32 R30, -RZ, R7.H1_H1 ;  /* 0x30000007ff1e0230 */ /* 0x000fe40000004100 */
[----:B------:R-:W-:Y:S01]  /*0820*/  @P1 FMUL R6, R24, R37 ;  /* 0x0000002518061220 */ /* 0x000fe20000400000 */
[----:B------:R-:W-:-:S02]  /*0830*/  @P3 HADD2.F32 R35, -RZ, R4.H0_H0 ;  /* 0x20000004ff233230 */ /* 0x000fc40000004100 */
[C---:B------:R-:W-:Y:S01]  /*0840*/  @P2 FMUL R31, R24.reuse, R31 ;  /* 0x0000001f181f2220 */ /* 0x040fe20000400000 */
[----:B------:R-:W-:Y:S01]  /*0850*/  @P5 F2FP.F16.F32.PACK_AB R26, RZ, R29 ;  /* 0x0000001dff1a523e */ /* 0x000fe200000000ff */
[----:B------:R-:W-:Y:S01]  /*0860*/  @P4 HADD2.F32 R37, -RZ, R4.H1_H1 ;  /* 0x30000004ff254230 */ /* 0x000fe20000004100 */
[----:B------:R-:W-:Y:S01]  /*0870*/  HSETP2.NEU.AND P5, P6, R5, RZ.H0_H0, PT ;  /* 0x200000ff05007234 */ /* 0x000fe20003ead000 */
[C---:B------:R-:W-:Y:S01]  /*0880*/  @P0 FMUL R30, R24.reuse, R30 ;  /* 0x0000001e181e0220 */ /* 0x040fe20000400000 */
[C---:B------:R-:W-:Y:S01]  /*0890*/  @P3 FMUL R35, R24.reuse, R35 ;  /* 0x0000002318233220 */ /* 0x040fe20000400000 */
[----:B------:R-:W-:Y:S01]  /*08a0*/  PRMT R29, RZ, 0x7610, R29 ;  /* 0x00007610ff1d7816 */ /* 0x000fe2000000001d */
[----:B------:R-:W-:Y:S01]  /*08b0*/  @P4 FMUL R37, R24, R37 ;  /* 0x0000002518254220 */ /* 0x000fe20000400000 */
[----:B------:R-:W-:Y:S01]  /*08c0*/  @P1 F2FP.F16.F32.PACK_AB R29, RZ, R6 ;  /* 0x00000006ff1d123e */ /* 0x000fe200000000ff */
[----:B---3--:R-:W-:Y:S01]  /*08d0*/  HADD2 R26, R11.H0_H0, R26.H0_H0 ;  /* 0x2000001a0b1a7230 */ /* 0x008fe20000000800 */
[----:B------:R-:W-:-:S02]  /*08e0*/  @P0 F2FP.F16.F32.PACK_AB R28, RZ, R30 ;  /* 0x0000001eff1c023e */ /* 0x000fc400000000ff */
[----:B------:R-:W-:Y:S01]  /*08f0*/  PRMT R6, RZ, 0x7610, R6 ;  /* 0x00007610ff067816 */ /* 0x000fe20000000006 */
[----:B------:R-:W-:Y:S01]  /*0900*/  HADD2 R29, R10.H0_H0, R29.H0_H0 ;  /* 0x2000001d0a1d7230 */ /* 0x000fe20000000800 */
[----:B------:R-:W-:Y:S02]  /*0910*/  PRMT R30, RZ, 0x7610, R30 ;  /* 0x00007610ff1e7816 */ /* 0x000fe4000000001e */
[--C-:B------:R-:W-:Y:S01]  /*0920*/  @P5 HADD2.F32 R33, -RZ, R5.reuse.H0_H0 ;  /* 0x20000005ff215230 */ /* 0x100fe20000004100 */
[----:B------:R-:W-:Y:S01]  /*0930*/  @P3 F2FP.F16.F32.PACK_AB R7, RZ, R35 ;  /* 0x00000023ff07323e */ /* 0x000fe200000000ff */
[----:B------:R-:W-:Y:S01]  /*0940*/  @P6 HADD2.F32 R5, -RZ, R5.H1_H1 ;  /* 0x30000005ff056230 */ /* 0x000fe20000004100 */
[----:B------:R-:W-:Y:S02]  /*0950*/  PRMT R4, RZ, 0x7610, R4 ;  /* 0x00007610ff047816 */ /* 0x000fe40000000004 */
[C---:B------:R-:W-:Y:S01]  /*0960*/  @P5 FMUL R33, R24.reuse, R33 ;  /* 0x0000002118215220 */ /* 0x040fe20000400000 */
[----:B------:R-:W-:Y:S01]  /*0970*/  @P4 F2FP.F16.F32.PACK_AB R4, RZ, R37 ;  /* 0x00000025ff04423e */ /* 0x000fe200000000ff */
[----:B------:R-:W-:Y:S01]  /*0980*/  @P6 FMUL R32, R24, R5 ;  /* 0x0000000518206220 */ /* 0x000fe20000400000 */
[----:B------:R-:W-:-:S02]  /*0990*/  PRMT R5, RZ, 0x7610, R5 ;  /* 0x00007610ff057816 */ /* 0x000fc40000000005 */
[----:B------:R-:W-:Y:S01]  /*09a0*/  @P5 F2FP.F16.F32.PACK_AB R6, RZ, R33 ;  /* 0x00000021ff06523e */ /* 0x000fe200000000ff */
[C---:B------:R-:W-:Y:S01]  /*09b0*/  HADD2 R4, R8.reuse.H1_H1, R4.H0_H0 ;  /* 0x2000000408047230 */ /* 0x040fe20000000c00 */
[----:B------:R-:W-:Y:S02]  /*09c0*/  @P6 F2FP.F16.F32.PACK_AB R30, RZ, R32 ;  /* 0x00000020ff1e623e */ /* 0x000fe400000000ff */
[----:B------:R-:W-:Y:S01]  /*09d0*/  @P2 F2FP.F16.F32.PACK_AB R5, RZ, R31 ;  /* 0x0000001fff05223e */ /* 0x000fe200000000ff */
[----:B------:R-:W-:Y:S01]  /*09e0*/  HADD2 R31, R8.H0_H0, R7.H0_H0 ;  /* 0x20000007081f7230 */ /* 0x000fe20000000800 */
[----:B------:R-:W-:Y:S01]  /*09f0*/  ISETP.GE.AND P0, PT, R27, UR12, PT ;  /* 0x0000000c1b007c0c */ /* 0x000fe2000bf06270 */
[C---:B------:R-:W-:Y:S02]  /*0a00*/  HADD2 R6, R9.reuse.H0_H0, R6.H0_H0 ;  /* 0x2000000609067230 */ /* 0x040fe40000000800 */
[----:B------:R-:W-:Y:S01]  /*0a10*/  HADD2 R30, R9.H1_H1, R30.H0_H0 ;  /* 0x2000001e091e7230 */ /* 0x000fe20000000c00 */
[----:B------:R-:W-:Y:S01]  /*0a20*/  PRMT R4, R31, 0x5410, R4 ;  /* 0x000054101f047816 */ /* 0x000fe20000000004 */
[----:B------:R-:W-:-:S02]  /*0a30*/  HADD2 R10, R10.H1_H1, R5.H0_H0 ;  /* 0x200000050a0a7230 */ /* 0x000fc40000000c00 */
[----:B------:R-:W-:Y:S01]  /*0a40*/  HADD2 R7, R11.H1_H1, R28.H0_H0 ;  /* 0x2000001c0b077230 */ /* 0x000fe20000000c00 */
[----:B------:R-:W-:Y:S02]  /*0a50*/  PRMT R5, R6, 0x5410, R30 ;  /* 0x0000541006057816 */ /* 0x000fe4000000001e */
[----:B------:R-:W-:Y:S02]  /*0a60*/  PRMT R6, R29, 0x5410, R10 ;  /* 0x000054101d067816 */ /* 0x000fe4000000000a */
[----:B------:R-:W-:-:S05]  /*0a70*/  PRMT R7, R26, 0x5410, R7 ;  /* 0x000054101a077816 */ /* 0x000fca0000000007 */
[----:B------:R0:W-:Y:S01]  /*0a80*/  STG.E.128 desc[UR10][R22.64], R4 ;  /* 0x0000000416007986 */ /* 0x0001e2000c101d0a */
[----:B------:R-:W-:Y:S05]  /*0a90*/  @!P0 BRA `(.L_x_513) ;  /* 0xfffffffc00208947 */ /* 0x000fea000383ffff */
.L_x_512:
[----:B------:R-:W-:Y:S05]  /*0aa0*/  BSYNC.RECONVERGENT B0 ;  /* 0x0000000000007941 */ /* 0x000fea0003800200 */
.L_x_511:
[----:B------:R-:W1:Y:S01]  /*0ab0*/  LDCU UR5, c[0x0][0x374] ;  /* 0x00006e80ff0577ac */ /* 0x000e620008000800 */
[----:B------:R-:W2:Y:S01]  /*0ac0*/  LDCU UR8, c[0x0][0x3ac] ;  /* 0x00007580ff0877ac */ /* 0x000ea20008000800 */
[----:B-1----:R-:W-:-:S05]  /*0ad0*/  VIADD R25, R25, UR5 ;  /* 0x0000000519197c36 */ /* 0x002fca0008000000 */
[----:B--2---:R-:W-:-:S13]  /*0ae0*/  ISETP.GE.AND P0, PT, R25, UR8, PT ;  /* 0x0000000819007c0c */ /* 0x004fda000bf06270 */
[----:B------:R-:W-:Y:S05]  /*0af0*/  @!P0 BRA `(.L_x_514) ;  /* 0xfffffff800388947 */ /* 0x000fea000383ffff */
.L_x_510:
[----:B------:R-:W-:-:S04]  /*0b00*/  LEA.HI R0, R3, R0, RZ, 0x1c ;  /* 0x0000000003007211 */ /* 0x000fc800078fe0ff */
[----:B------:R-:W-:-:S13]  /*0b10*/  ISETP.GE.AND P0, PT, R0, R13, PT ;  /* 0x0000000d0000720c */ /* 0x000fda0003f06270 */
[----:B------:R-:W-:Y:S05]  /*0b20*/  @!P0 BRA `(.L_x_515) ;  /* 0xfffffff400f48947 */ /* 0x000fea000383ffff */
[----:B------:R-:W-:Y:S05]  /*0b30*/  EXIT ;  /* 0x000000000000794d */ /* 0x000fea0003800000 */
.L_x_509:
[----:B------:R-:W0:Y:S08]  /*0b40*/  LDC.64 R18, c[0x0][0x380] ;  /* 0x0000e000ff127b82 */ /* 0x000e300000000a00 */
[----:B------:R-:W2:Y:S01]  /*0b50*/  LDC.64 R16, c[0x0][0x388] ;  /* 0x0000e200ff107b82 */ /* 0x000ea20000000a00 */
[----:B0-----:R-:W-:-:S04]  /*0b60*/  IMAD.WIDE.U32 R18, R2, 0x10, R18 ;  /* 0x0000001002127825 */ /* 0x001fc800078e0012 */
[----:B--2---:R-:W-:-:S07]  /*0b70*/  IMAD.WIDE.U32 R16, R2, 0x10, R16 ;  /* 0x0000001002107825 */ /* 0x004fce00078e0010 */
.L_x_523:
[----:B0-----:R-:W0:Y:S01]  /*0b80*/  LDCU UR4, c[0x0][0x3a8] ;  /* 0x00007500ff0477ac */ /* 0x001e220008000800 */
[----:B------:R-:W-:Y:S01]  /*0b90*/  HFMA2 R5, -RZ, RZ, 0, 5.9604644775390625e-08 ;  /* 0x00000001ff057431 */ /* 0x000fe200000001ff */
[----:B------:R-:W-:Y:S01]  /*0ba0*/  BSSY.RECONVERGENT B0, `(.L_x_516) ;  /* 0x000000c000007945 */ /* 0x000fe20003800200 */
[----:B0-----:R-:W-:-:S07]  /*0bb0*/  IMAD.U32 R4, RZ, RZ, UR4 ;  /* 0x00000004ff047e24 */ /* 0x001fce000f8e00ff */
.L_x_517:
        /* <DEDUP_REMOVED lines=11> */
.L_x_516:
[----:B------:R-:W0:Y:S02]  /*0c70*/  LDCU UR4, c[0x0][0x3ac] ;  /* 0x00007580ff0477ac */ /* 0x000e240008000800 */
[----:B0-----:R-:W-:-:S09]  /*0c80*/  UISETP.GE.AND UP0, UPT, UR9, UR4, UPT ;  /* 0x000000040900728c */ /* 0x001fd2000bf06270 */
[----:B------:R-:W-:Y:S05]  /*0c90*/  BRA.U UP0, `(.L_x_518) ;  /* 0x0000000900147547 */ /* 0x000fea000b800000 */
[----:B------:R-:W0:Y:S01]  /*0ca0*/  S2UR UR5, SR_CgaCtaId ;  /* 0x00000000000579c3 */ /* 0x000e220000008800 */
[----:B------:R-:W-:Y:S01]  /*0cb0*/  UMOV UR4, 0x400 ;  /* 0x0000040000047882 */ /* 0x000fe20000000000 */
[----:B------:R-:W-:Y:S01]  /*0cc0*/  IADD3 R24, PT, PT, R5, -0x1, RZ ;  /* 0xffffffff05187810 */ /* 0x000fe20007ffe0ff */
[----:B------:R-:W-:Y:S01]  /*0cd0*/  IMAD.U32 R26, RZ, RZ, UR9 ;  /* 0x00000009ff1a7e24 */ /* 0x000fe2000f8e00ff */
[----:B0-----:R-:W-:-:S06]  /*0ce0*/  ULEA UR4, UR5, UR4, 0x18 ;  /* 0x0000000405047291 */ /* 0x001fcc000f8ec0ff */
[----:B------:R-:W-:-:S05]  /*0cf0*/  IMAD.U32 R12, RZ, RZ, UR4 ;  /* 0x00000004ff0c7e24 */ /* 0x000fca000f8e00ff */
[----:B------:R-:W-:-:S05]  /*0d00*/  LEA R4, R5, R12, 0x2 ;  /* 0x0000000c05047211 */ /* 0x000fca00078e10ff */
[----:B------:R-:W0:Y:S04]  /*0d10*/  LDS R23, [R4+-0x4] ;  /* 0xfffffc0004177984 */ /* 0x000e280000000800 */
[----:B------:R1:W2:Y:S01]  /*0d20*/  LDS R22, [R4] ;  /* 0x0000000004167984 */ /* 0x0002a20000000800 */
[----:B0-----:R-:W-:-:S05]  /*0d30*/  IMAD.IADD R14, R0, 0x1, -R23 ;  /* 0x00000001000e7824 */ /* 0x001fca00078e0a17 */
[----:B-12---:R-:W-:-:S07]  /*0d40*/  SHF.R.S32.HI R15, RZ, 0x1f, R14 ;  /* 0x0000001fff0f7819 */ /* 0x006fce000001140e */
.L_x_522:
        /* <DEDUP_REMOVED lines=21> */
[----:B------:R-:W-:-:S03]  /*0ea0*/  IMAD.IADD R7, R9, 0x1, R7 ;  /* 0x0000000109077824 */ /* 0x000fc600078e0207 */
[----:B------:R-:W-:Y:S02]  /*0eb0*/  IADD3 R5, PT, PT, R5, R21, RZ ;  /* 0x0000001505057210 */ /* 0x000fe40007ffe0ff */
[----:B------:R-:W-:Y:S02]  /*0ec0*/  LEA.HI.X R11, R8, UR17, R7, 0x2, P1 ;  /* 0x00000011080b7c11 */ /* 0x000fe400088f1407 */
[----:B------:R-:W-:-:S04]  /*0ed0*/  LEA.HI.X R7, R4, UR19, R5, 0x2, P0 ;  /* 0x0000001304077c11 */ /* 0x000fc800080f1405 */
[----:B------:R1:W2:Y:S04]  /*0ee0*/  LDG.E R11, desc[UR10][R10.64] ;  /* 0x0000000a0a0b7981 */ /* 0x0002a8000c1e1900 */
[----:B------:R-:W2:Y:S01]  /*0ef0*/  LDG.E R6, desc[UR10][R6.64] ;  /* 0x0000000a06067981 */ /* 0x000ea2000c1e1900 */
[----:B------:R-:W-:Y:S01]  /*0f00*/  IMAD.MOV.U32 R5, RZ, RZ, 0x3bbb989d ;  /* 0x3bbb989dff057424 */ /* 0x000fe200078e00ff */
[----:B------:R-:W-:Y:S01]  /*0f10*/  MOV R9, 0x437c0000 ;  /* 0x437c000000097802 */ /* 0x000fe20000000f00 */
[----:B------:R-:W-:Y:S01]  /*0f20*/  IMAD.IADD R21, R22, 0x1, R0 ;  /* 0x0000000116157824 */ /* 0x000fe200078e0200 */
[----:B------:R-:W-:Y:S02]  /*0f30*/  USHF.R.S32.HI UR13, URZ, 0x1f, UR8 ;  /* 0x0000001fff0d7899 */ /* 0x000fe40008011408 */
[----:B------:R-:W-:Y:S01]  /*0f40*/  IMAD.WIDE.U32 R28, R0, UR8, R26 ;  /* 0x00000008001c7c25 */ /* 0x000fe2000f8e001a */
[----:B0-----:R-:W-:-:S03]  /*0f50*/  UIMAD.WIDE UR4, UR4, 0x2, URZ ;  /* 0x00000002040478a5 */ /* 0x001fc6000f8e02ff */
        /* <DEDUP_REMOVED lines=18> */
[----:B0-----:R-:W-:Y:S01]  /*1080*/  FMUL R27, R8, R9 ;  /* 0x00000009081b7220 */ /* 0x001fe20000400000 */
[----:B------:R-:W-:Y:S01]  /*1090*/  IADD3 R11, PT, PT, R7, R11, RZ ;  /* 0x0000000b070b7210 */ /* 0x000fe20007ffe0ff */
[----:B------:R-:W-:-:S07]  /*10a0*/  IMAD.MOV.U32 R29, RZ, RZ, R2 ;  /* 0x000000ffff1d7224 */ /* 0x000fce00078e0002 */
.L_x_521:
        /* <DEDUP_REMOVED lines=9> */
[----:B------:R-:W-:Y:S02]  /*1140*/  HSETP2.NEU.AND P0, P1, R5, RZ.H0_H0, PT ;  /* 0x200000ff05007234 */ /* 0x000fe4000390d000 */
[----:B------:R-:W-:-:S09]  /*1150*/  HSETP2.NEU.AND P3, P2, R4, RZ.H0_H0, PT ;  /* 0x200000ff04007234 */ /* 0x000fd20003a6d000 */
[--C-:B------:R-:W-:Y:S02]  /*1160*/  @P4 HADD2.F32 R30, -RZ, R6.reuse.H0_H0 ;  /* 0x20000006ff1e4230 */ /* 0x100fe40000004100 */
[----:B------:R-:W-:Y:S01]  /*1170*/  @P5 HADD2.F32 R32, -RZ, R6.H1_H1 ;  /* 0x30000006ff205230 */ /* 0x000fe20000004100 */
[----:B------:R-:W-:Y:S01]  /*1180*/  PRMT R6, RZ, 0x7610, R6 ;  /* 0x00007610ff067816 */ /* 0x000fe20000000006 */
[----:B------:R-:W-:Y:S02]  /*1190*/  @P2 HADD2.F32 R34, -RZ, R4.H1_H1 ;  /* 0x30000004ff222230 */ /* 0x000fe40000004100 */
[-C--:B------:R-:W-:Y:S01]  /*11a0*/  @P4 FMUL R30, R30, R27.reuse ;  /* 0x0000001b1e1e4220 */ /* 0x080fe20000400000 */
[-C--:B------:R-:W-:Y:S01]  /*11b0*/  @P5 FMUL R33, R32, R27.reuse ;  /* 0x0000001b20215220 */ /* 0x080fe20000400000 */
[----:B------:R-:W-:Y:S02]  /*11c0*/  @P0 HADD2.F32 R32, -RZ, R5.H0_H0 ;  /* 0x20000005ff200230 */ /* 0x000fe40000004100 */
[----:B------:R-:W-:Y:S01]  /*11d0*/  @P2 FMUL R34, R34, R27 ;  /* 0x0000001b22222220 */ /* 0x000fe20000400000 */
[----:B------:R-:W-:-:S02]  /*11e0*/  @P4 F2FP.F16.F32.PACK_AB R6, RZ, R30 ;  /* 0x0000001eff06423e */ /* 0x000fc400000000ff */
[----:B------:R-:W-:Y:S01]  /*11f0*/  @P5 F2FP.F16.F32.PACK_AB R31, RZ, R33 ;  /* 0x00000021ff1f523e */ /* 0x000fe200000000ff */
[----:B------:R-:W-:Y:S01]  /*1200*/  @P0 FMUL R33, R32, R27 ;  /* 0x0000001b20210220 */ /* 0x000fe20000400000 */
[----:B------:R-:W-:Y:S01]  /*1210*/  HSETP2.NEU.AND P4, P5, R7, RZ.H0_H0, PT ;  /* 0x200000ff07007234 */ /* 0x000fe20003d8d000 */
[----:B------:R-:W-:Y:S01]  /*1220*/  @P3 HADD2.F32 R32, -RZ, R4.H0_H0 ;  /* 0x20000004ff203230 */ /* 0x000fe20000004100 */
[----:B------:R-:W-:Y:S01]  /*1230*/  PRMT R30, RZ, 0x7610, R30 ;  /* 0x00007610ff1e7816 */ /* 0x000fe2000000001e */
[C---:B---3--:R-:W-:Y:S01]  /*1240*/  HADD2 R6, R10.reuse.H0_H0, R6.H0_H0 ;  /* 0x200000060a067230 */ /* 0x048fe20000000800 */
[----:B------:R-:W-:Y:S01]  /*1250*/  @P0 F2FP.F16.F32.PACK_AB R30, RZ, R33 ;  /* 0x00000021ff1e023e */ /* 0x000fe200000000ff */
[----:B------:R-:W-:Y:S02]  /*1260*/  HADD2 R31, R10.H1_H1, R31.H0_H0 ;  /* 0x2000001f0a1f7230 */ /* 0x000fe40000000c00 */
[----:B------:R-:W-:Y:S01]  /*1270*/  @P3 FMUL R33, R32, R27 ;  /* 0x0000001b20213220 */ /* 0x000fe20000400000 */
[----:B------:R-:W-:-:S02]  /*1280*/  PRMT R32, RZ, 0x7610, R32 ;  /* 0x00007610ff207816 */ /* 0x000fc40000000020 */
[----:B------:R-:W-:Y:S01]  /*1290*/  @P2 F2FP.F16.F32.PACK_AB R32, RZ, R34 ;  /* 0x00000022ff20223e */ /* 0x000fe200000000ff */
[----:B------:R-:W-:Y:S01]  /*12a0*/  @P1 HADD2.F32 R34, -RZ, R5.H1_H1 ;  /* 0x30000005ff221230 */ /* 0x000fe20000004100 */
[----:B------:R-:W-:Y:S01]  /*12b0*/  PRMT R4, RZ, 0x7610, R4 ;  /* 0x00007610ff047816 */ /* 0x000fe20000000004 */
[----:B------:R-:W-:Y:S02]  /*12c0*/  HADD2 R30, R9.H0_H0, R30.H0_H0 ;  /* 0x2000001e091e7230 */ /* 0x000fe40000000800 */
[--C-:B------:R-:W-:Y:S01]  /*12d0*/  @P4 HADD2.F32 R36, -RZ, R7.reuse.H0_H0 ;  /* 0x20000007ff244230 */ /* 0x100fe20000004100 */
[----:B------:R-:W-:Y:S01]  /*12e0*/  @P3 F2FP.F16.F32.PACK_AB R4, RZ, R33 ;  /* 0x00000021ff04323e */ /* 0x000fe200000000ff */
[----:B------:R-:W-:Y:S02]  /*12f0*/  @P5 HADD2.F32 R7, -RZ, R7.H1_H1 ;  /* 0x30000007ff075230 */ /* 0x000fe40000004100 */
[-C--:B------:R-:W-:Y:S01]  /*1300*/  @P1 FMUL R34, R34, R27.reuse ;  /* 0x0000001b22221220 */ /* 0x080fe20000400000 */
[----:B------:R-:W-:Y:S01]  /*1310*/  PRMT R5, RZ, 0x7610, R5 ;  /* 0x00007610ff057816 */ /* 0x000fe20000000005 */
[-C--:B------:R-:W-:Y:S01]  /*1320*/  @P4 FMUL R36, R36, R27.reuse ;  /* 0x0000001b24244220 */ /* 0x080fe20000400000 */
[----:B------:R-:W-:Y:S01]  /*1330*/  PRMT R33, RZ, 0x7610, R33 ;  /* 0x00007610ff217816 */ /* 0x000fe20000000021 */
[----:B------:R-:W-:Y:S01]  /*1340*/  @P5 FMUL R35, R7, R27 ;  /* 0x0000001b07235220 */ /* 0x000fe20000400000 */
[----:B------:R-:W-:Y:S01]  /*1350*/  PRMT R7, RZ, 0x7610, R7 ;  /* 0x00007610ff077816 */ /* 0x000fe20000000007 */
[C---:B------:R-:W-:Y:S01]  /*1360*/  HADD2 R4, R8.reuse.H0_H0, R4.H0_H0 ;  /* 0x2000000408047230 */ /* 0x040fe20000000800 */
[----:B------:R-:W-:Y:S01]  /*1370*/  @P4 F2FP.F16.F32.PACK_AB R7, RZ, R36 ;  /* 0x00000024ff07423e */ /* 0x000fe200000000ff */
[----:B------:R-:W-:Y:S01]  /*1380*/  HADD2 R32, R8.H1_H1, R32.H0_H0 ;  /* 0x2000002008207230 */ /* 0x000fe20000000c00 */
[----:B------:R-:W-:-:S02]  /*1390*/  @P1 F2FP.F16.F32.PACK_AB R5, RZ, R34 ;  /* 0x00000022ff05123e */ /* 0x000fc400000000ff */
[----:B------:R-:W-:Y:S01]  /*13a0*/  @P5 F2FP.F16.F32.PACK_AB R33, RZ, R35 ;  /* 0x00000023ff21523e */ /* 0x000fe200000000ff */
[----:B------:R-:W-:Y:S01]  /*13b0*/  HADD2 R8, R11.H0_H0, R7.H0_H0 ;  /* 0x200000070b087230 */ /* 0x000fe20000000800 */
[----:B------:R-:W-:Y:S01]  /*13c0*/  PRMT R4, R4, 0x5410, R32 ;  /* 0x0000541004047816 */ /* 0x000fe20000000020 */
[----:B------:R-:W-:Y:S01]  /*13d0*/  HADD2 R5, R9.H1_H1, R5.H0_H0 ;  /* 0x2000000509057230 */ /* 0x000fe20000000c00 */
[----:B------:R-:W-:Y:S01]  /*13e0*/  PRMT R6, R6, 0x5410, R31 ;  /* 0x0000541006067816 */ /* 0x000fe2000000001f */
[----:B------:R-:W-:Y:S01]  /*13f0*/  HADD2 R7, R11.H1_H1, R33.H0_H0 ;  /* 0x200000210b077230 */ /* 0x000fe20000000c00 */
[----:B------:R-:W-:Y:S02]  /*1400*/  ISETP.GE.AND P0, PT, R29, UR12, PT ;  /* 0x0000000c1d007c0c */ /* 0x000fe4000bf06270 */
[----:B------:R-:W-:Y:S02]  /*1410*/  PRMT R5, R30, 0x5410, R5 ;  /* 0x000054101e057816 */ /* 0x000fe40000000005 */
[----:B------:R-:W-:-:S02]  /*1420*/  PRMT R7, R8, 0x5410, R7 ;  /* 0x0000541008077816 */ /* 0x000fc40000000007 */
[----:B------:R-:W-:Y:S02]  /*1430*/  IADD3 R10, P1, PT, R20, 0x100, RZ ;  /* 0x00000100140a7810 */ /* 0x000fe40007f3e0ff */
[----:B------:R-:W-:Y:S01]  /*1440*/  IADD3 R28, P2, PT, R28, 0x100, RZ ;  /* 0x000001001c1c7810 */ /* 0x000fe20007f5e0ff */
[----:B------:R0:W-:Y:S02]  /*1450*/  STG.E.128 desc[UR10][R20.64], R4 ;  /* 0x0000000414007986 */ /* 0x0001e4000c101d0a */
[----:B------:R-:W-:Y:S01]  /*1460*/  IMAD.X R11, RZ, RZ, R21, P1 ;  /* 0x000000ffff0b7224 */ /* 0x000fe200008e0615 */
[----:B------:R-:W-:Y:S01]  /*1470*/  IADD3.X R25, PT, PT, RZ, R25, RZ, P2, !PT ;  /* 0x00000019ff197210 */ /* 0x000fe200017fe4ff */
[----:B------:R-:W-:Y:S08]  /*1480*/  @!P0 BRA `(.L_x_521) ;  /* 0xfffffffc00088947 */ /* 0x000ff0000383ffff */
.L_x_520:
[----:B------:R-:W-:Y:S05]  /*1490*/  BSYNC.RECONVERGENT B0 ;  /* 0x0000000000007941 */ /* 0x000fea0003800200 */
.L_x_519:
[----:B------:R-:W1:Y:S01]  /*14a0*/  LDCU UR4, c[0x0][0x374] ;  /* 0x00006e80ff0477ac */ /* 0x000e620008000800 */
[----:B------:R-:W2:Y:S01]  /*14b0*/  LDCU UR5, c[0x0][0x3ac] ;  /* 0x00007580ff0577ac */ /* 0x000ea20008000800 */
[----:B-1----:R-:W-:-:S04]  /*14c0*/  IADD3 R26, PT, PT, R26, UR4, RZ ;  /* 0x000000041a1a7c10 */ /* 0x002fc8000fffe0ff */
[----:B--2---:R-:W-:-:S13]  /*14d0*/  ISETP.GE.AND P0, PT, R26, UR5, PT ;  /* 0x000000051a007c0c */ /* 0x004fda000bf06270 */
[----:B------:R-:W-:Y:S05]  /*14e0*/  @!P0 BRA `(.L_x_522) ;  /* 0xfffffff800188947 */ /* 0x000fea000383ffff */
.L_x_518:
[----:B------:R-:W-:-:S04]  /*14f0*/  LEA.HI R0, R3, R0, RZ, 0x1c ;  /* 0x0000000003007211 */ /* 0x000fc800078fe0ff */
[----:B------:R-:W-:-:S13]  /*1500*/  ISETP.GE.AND P0, PT, R0, R13, PT ;  /* 0x0000000d0000720c */ /* 0x000fda0003f06270 */
[----:B------:R-:W-:Y:S05]  /*1510*/  @!P0 BRA `(.L_x_523) ;  /* 0xfffffff400988947 */ /* 0x000fea000383ffff */
[----:B------:R-:W-:Y:S05]  /*1520*/  EXIT ;  /* 0x000000000000794d */ /* 0x000fea0003800000 */
.L_x_524:
        /* <DEDUP_REMOVED lines=13> */
.L_x_703:


//--------------------- .text._ZN18transformer_engine16context_parallel25thd_out_correction_kernelI6__halfLi1ELi16ELb1EEEvPT_S4_PfS5_Piiiiii --------------------------
	.section	.text._ZN18transformer_engine16context_parallel25thd_out_correction_kernelI6__halfLi1ELi16ELb1EEEvPT_S4_PfS5_Piiiiii,"ax",@progbits
	.align	128
        .global         _ZN18transformer_engine16context_parallel25thd_out_correction_kernelI6__halfLi1ELi16ELb1EEEvPT_S4_PfS5_Piiiiii
        .type           _ZN18transformer_engine16context_parallel25thd_out_correction_kernelI6__halfLi1ELi16ELb1EEEvPT_S4_PfS5_Piiiiii,@function
        .size           _ZN18transformer_engine16context_parallel25thd_out_correction_kernelI6__halfLi1ELi16ELb1EEEvPT_S4_PfS5_Piiiiii,(.L_x_704 - _ZN18transformer_engine16context_parallel25thd_out_correction_kernelI6__halfLi1ELi16ELb1EEEvPT_S4_PfS5_Piiiiii)
        .other          _ZN18transformer_engine16context_parallel25thd_out_correction_kernelI6__halfLi1ELi16ELb1EEEvPT_S4_PfS5_Piiiiii,@"STO_CUDA_ENTRY STV_DEFAULT"
_ZN18transformer_engine16context_parallel25thd_out_correction_kernelI6__halfLi1ELi16ELb1EEEvPT_S4_PfS5_Piiiiii:
.text._ZN18transformer_engine16context_parallel25thd_out_correction_kernelI6__halfLi1ELi16ELb1EEEvPT_S4_PfS5_Piiiiii:
        /* <DEDUP_REMOVED lines=13> */
.L_x_527:
[----:B--2---:R-:W-:-:S06]  /*00d0*/  IMAD.WIDE R2, R7, 0x4, R4 ;  /* 0x0000000407027825 */ /* 0x004fcc00078e0204 */
[----:B------:R-:W2:Y:S01]  /*00e0*/  LDG.E R2, desc[UR8][R2.64] ;  /* 0x0000000802027981 */ /* 0x000ea2000c1e1900 */
[----:B0-----:R-:W-:Y:S01]  /*00f0*/  LEA R9, R7, R0, 0x2 ;  /* 0x0000000007097211 */ /* 0x001fe200078e10ff */
[----:B-1----:R-:W-:-:S05]  /*0100*/  IMAD.IADD R7, R8, 0x1, R7 ;  /* 0x0000000108077824 */ /* 0x002fca00078e0207 */
[----:B------:R-:W-:Y:S02]  /*0110*/  ISETP.GT.AND P0, PT, R7, R11, PT ;  /* 0x0000000b0700720c */ /* 0x000fe40003f04270 */
[----:B--2---:R-:W-:-:S04]  /*0120*/  LEA.HI R6, R2, R2, RZ, 0x1 ;  /* 0x0000000202067211 */ /* 0x004fc800078f08ff */
[----:B------:R-:W-:-:S05]  /*0130*/  SHF.R.S32.HI R6, RZ, 0x1, R6 ;  /* 0x00000001ff067819 */ /* 0x000fca0000011406 */
[----:B------:R0:W-:Y:S02]  /*0140*/  STS [R9], R6 ;  /* 0x0000000609007388 */ /* 0x0001e40000000800 */
[----:B------:R-:W-:Y:S05]  /*0150*/  @!P0 BRA `(.L_x_527) ;  /* 0xfffffffc00dc8947 */ /* 0x000fea000383ffff */
.L_x_526:
[----:B------:R-:W-:Y:S05]  /*0160*/  BSYNC.RECONVERGENT B0 ;  /* 0x0000000000007941 */ /* 0x000fea0003800200 */
.L_x_525:
[----:B------:R-:W1:Y:S08]  /*0170*/  S2UR UR5, SR_CgaCtaId ;  /* 0x00000000000579c3 */ /* 0x000e700000008800 */
[----:B------:R-:W-:Y:S06]  /*0180*/  BAR.SYNC.DEFER_BLOCKING 0x0 ;  /* 0x0000000000007b1d */ /* 0x000fec0000010000 */
[----:B------:R-:W-:-:S02]  /*0190*/  UMOV UR4, 0x400 ;  /* 0x0000040000047882 */ /* 0x000fc40000000000 */
[----:B------:R-:W2:Y:S01]  /*01a0*/  LDC R17, c[0x0][0x360] ;  /* 0x0000d800ff117b82 */ /* 0x000ea20000000800 */
[----:B-1----:R-:W-:Y:S01]  /*01b0*/  ULEA UR4, UR5, UR4, 0x18 ;  /* 0x0000000405047291 */ /* 0x002fe2000f8ec0ff */
[----:B------:R-:W1:Y:S05]  /*01c0*/  LDCU UR5, c[0x0][0x370] ;  /* 0x00006e00ff0577ac */ /* 0x000e6a0008000800 */
[----:B------:R-:W-:-:S05]  /*01d0*/  MOV R0, UR4 ;  /* 0x0000000400007c02 */ /* 0x000fca0008000f00 */
[----:B------:R-:W-:Y:S01]  /*01e0*/  IMAD R16, R11, 0x4, R0 ;  /* 0x000000040b107824 */ /* 0x000fe200078e0200 */
[----:B------:R-:W2:Y:S05]  /*01f0*/  S2UR UR4, SR_CTAID.X ;  /* 0x00000000000479c3 */ /* 0x000eaa0000002500 */
[----:B------:R-:W3:Y:S01]  /*0200*/  LDS R16, [R16] ;  /* 0x0000000010107984 */ /* 0x000ee20000000800 */
[C---:B--2---:R-:W-:Y:S02]  /*0210*/  IMAD R2, R17.reuse, UR4, R18 ;  /* 0x0000000411027c24 */ /* 0x044fe4000f8e0212 */
[----:B-1----:R-:W-:-:S03]  /*0220*/  IMAD R17, R17, UR5, RZ ;  /* 0x0000000511117c24 */ /* 0x002fc6000f8e02ff */
[----:B------:R-:W-:-:S04]  /*0230*/  SHF.R.U32.HI R19, RZ, 0x4, R2 ;  /* 0x00000004ff137819 */ /* 0x000fc80000011602 */
        /* <DEDUP_REMOVED lines=9> */
.L_x_534:
[----:B------:R-:W2:Y:S02]  /*02d0*/  LDCU UR5, c[0x0][0x3ac] ;  /* 0x00007580ff0577ac */ /* 0x000ea40008000800 */
[----:B--2---:R-:W-:-:S09]  /*02e0*/  UISETP.GE.AND UP0, UPT, UR7, UR5, UPT ;  /* 0x000000050700728c */ /* 0x004fd2000bf06270 */
[----:B-1----:R-:W-:Y:S05]  /*02f0*/  BRA.U UP0, `(.L_x_529) ;  /* 0x0000000500d07547 */ /* 0x002fea000b800000 */
[----:B------:R-:W1:Y:S01]  /*0300*/  S2UR UR6, SR_CgaCtaId ;  /* 0x00000000000679c3 */ /* 0x000e620000008800 */
[----:B------:R-:W-:Y:S01]  /*0310*/  UMOV UR5, 0x400 ;  /* 0x0000040000057882 */ /* 0x000fe20000000000 */
[----:B------:R-:W-:Y:S01]  /*0320*/  MOV R0, UR7 ;  /* 0x0000000700007c02 */ /* 0x000fe20008000f00 */
[----:B-1----:R-:W-:-:S09]  /*0330*/  ULEA UR5, UR6, UR5, 0x18 ;  /* 0x0000000506057291 */ /* 0x002fd2000f8ec0ff */
[----:B------:R-:W1:Y:S02]  /*0340*/  LDS R2, [UR5+0x4] ;  /* 0x00000405ff027984 */ /* 0x000e640008000800 */
[----:B-1----:R-:W-:-:S07]  /*0350*/  IMAD.IADD R21, R2, 0x1, R19 ;  /* 0x0000000102157824 */ /* 0x002fce00078e0213 */
.L_x_533:
[----:B------:R-:W-:Y:S01]  /*0360*/  ISETP.GE.AND P0, PT, R18, UR10, PT ;  /* 0x0000000a12007c0c */ /* 0x000fe2000bf06270 */
[----:B------:R-:W-:-:S12]  /*0370*/  BSSY.RECONVERGENT B0, `(.L_x_530) ;  /* 0x0000067000007945 */ /* 0x000fd80003800200 */
[----:B-1----:R-:W-:Y:S05]  /*0380*/  @P0 BRA `(.L_x_531) ;  /* 0x0000000400940947 */ /* 0x002fea0003800000 */
[----:B------:R-:W1:Y:S01]  /*0390*/  LDC.64 R2, c[0x0][0x398] ;  /* 0x0000e600ff027b82 */ /* 0x000e620000000a00 */
[----:B------:R-:W0:Y:S01]  /*03a0*/  LDCU UR6, c[0x0][0x3b8] ;  /* 0x00007700ff0677ac */ /* 0x000e220008000800 */
[----:B------:R-:W2:Y:S06]  /*03b0*/  LDCU UR5, c[0x0][0x3b4] ;  /* 0x00007680ff0577ac */ /* 0x000eac0008000800 */
[----:B------:R-:W3:Y:S01]  /*03c0*/  LDC.64 R4, c[0x0][0x390] ;  /* 0x0000e400ff047b82 */ /* 0x000ee20000000a00 */
[----:B------:R-:W-:Y:S01]  /*03d0*/  HFMA2 R8, -RZ, RZ, 0.96630859375, -0.0022525787353515625 ;  /* 0x3bbb989dff087431 */ /* 0x000fe200000001ff */
[----:B------:R-:W4:Y:S01]  /*03e0*/  LDCU UR11, c[0x0][0x3b0] ;  /* 0x00007600ff0b77ac */ /* 0x000f220008000800 */
[----:B------:R-:W5:Y:S01]  /*03f0*/  LDCU.128 UR12, c[0x0][0x380] ;  /* 0x00007000ff0c77ac */ /* 0x000f620008000c00 */
[C---:B0-----:R-:W-:Y:S01]  /*0400*/  IMAD R9, R0.reuse, UR6, R19 ;  /* 0x0000000600097c24 */ /* 0x041fe2000f8e0213 */
[----:B------:R-:W0:Y:S01]  /*0410*/  LDCU UR6, c[0x0][0x3ac] ;  /* 0x00007580ff0677ac */ /* 0x000e220008000800 */
[----:B--2---:R-:W-:-:S02]  /*0420*/  IMAD R7, R0, UR5, R21 ;  /* 0x0000000500077c24 */ /* 0x004fc4000f8e0215 */
[----:B-1----:R-:W-:-:S06]  /*0430*/  IMAD.WIDE R2, R9, 0x4, R2 ;  /* 0x0000000409027825 */ /* 0x002fcc00078e0202 */
[----:B------:R-:W2:Y:S01]  /*0440*/  LDG.E R2, desc[UR8][R2.64] ;  /* 0x0000000802027981 */ /* 0x000ea2000c1e1900 */
[----:B---3--:R-:W-:-:S06]  /*0450*/  IMAD.WIDE R4, R7, 0x4, R4 ;  /* 0x0000000407047825 */ /* 0x008fcc00078e0204 */
[----:B------:R-:W2:Y:S01]  /*0460*/  LDG.E R5, desc[UR8][R4.64] ;  /* 0x0000000804057981 */ /* 0x000ea2000c1e1900 */
[----:B------:R-:W-:Y:S01]  /*0470*/  MOV R7, 0x437c0000 ;  /* 0x437c000000077802 */ /* 0x000fe20000000f00 */
[----:B0-----:R-:W-:Y:S01]  /*0480*/  USHF.R.S32.HI UR5, URZ, 0x1f, UR6 ;  /* 0x0000001fff057899 */ /* 0x001fe20008011406 */
        /* <DEDUP_REMOVED lines=10> */
[----:B------:R-:W-:Y:S01]  /*0530*/  MOV R4, R0 ;  /* 0x0000000000047202 */ /* 0x000fe20000000f00 */
[----:B------:R-:W-:-:S04]  /*0540*/  IMAD.WIDE.U32 R2, R19, UR6, R6 ;  /* 0x0000000613027c25 */ /* 0x000fc8000f8e0006 */
[----:B------:R-:W-:Y:S01]  /*0550*/  IMAD.WIDE R10, R21, UR6, R4 ;  /* 0x00000006150a7c25 */ /* 0x000fe2000f8e0204 */
[----:B------:R-:W0:Y:S03]  /*0560*/  MUFU.EX2 R9, R9 ;  /* 0x0000000900097308 */ /* 0x000e260000000800 */
        /* <DEDUP_REMOVED lines=9> */
[----:B------:R-:W-:Y:S02]  /*0600*/  SHF.L.U32 R20, R8, 0x17, RZ ;  /* 0x0000001708147819 */ /* 0x000fe400000006ff */
[----:B------:R-:W-:Y:S02]  /*0610*/  LEA R2, P0, R4, UR14, 0x1 ;  /* 0x0000000e04027c11 */ /* 0x000fe4000f8008ff */
[----:B------:R-:W-:Y:S01]  /*0620*/  IADD3 R5, PT, PT, R5, R11, RZ ;  /* 0x0000000b05057210 */ /* 0x000fe20007ffe0ff */
[----:B0-----:R-:W-:Y:S01]  /*0630*/  FMUL R20, R20, R9 ;  /* 0x0000000914147220 */ /* 0x001fe20000400000 */
[----:B------:R-:W-:Y:S02]  /*0640*/  LEA.HI.X R13, R6, UR13, R3, 0x1, P1 ;  /* 0x0000000d060d7c11 */ /* 0x000fe400088f0c03 */
[----:B------:R-:W-:-:S07]  /*0650*/  LEA.HI.X R3, R4, UR15, R5, 0x1, P0 ;  /* 0x0000000f04037c11 */ /* 0x000fce00080f0c05 */
.L_x_532:
[----:B-1----:R-:W-:-:S06]  /*0660*/  IMAD.WIDE.U32 R4, R23, 0x10, R2 ;  /* 0x0000001017047825 */ /* 0x002fcc00078e0002 */
[----:B------:R-:W2:Y:S01]  /*0670*/  LDG.E.128 R4, desc[UR8][R4.64] ;  /* 0x0000000804047981 */ /* 0x000ea2000c1e1d00 */
[----:B------:R-:W-:-:S05]  /*0680*/  IMAD.WIDE.U32 R14, R23, 0x10, R12 ;  /* 0x00000010170e7825 */ /* 0x000fca00078e000c */
[----:B------:R-:W3:Y:S01]  /*0690*/  LDG.E.128 R8, desc[UR8][R14.64] ;  /* 0x000000080e087981 */ /* 0x000ee2000c1e1d00 */
[----:B------:R-:W-:Y:S02]  /*06a0*/  PRMT R22, RZ, 0x7610, R22 ;  /* 0x00007610ff167816 */ /* 0x000fe40000000016 */
[----:B------:R-:W-:Y:S02]  /*06b0*/  PRMT R24, RZ, 0x7610, R24 ;  /* 0x00007610ff187816 */ /* 0x000fe40000000018 */
[----:B------:R-:W-:Y:S02]  /*06c0*/  PRMT R26, RZ, 0x7610, R26 ;  /* 0x00007610ff1a7816 */ /* 0x000fe4000000001a */
[----:B------:R-:W-:Y:S02]  /*06d0*/  IADD3 R23, PT, PT, R23, 0x10, RZ ;  /* 0x0000001017177810 */ /* 0x000fe40007ffe0ff */
[----:B--2---:R-:W-:Y:S02]  /*06e0*/  HSETP2.NEU.AND P4, P5, R7, RZ.H0_H0, PT ;  /* 0x200000ff07007234 */ /* 0x004fe40003d8d000 */
[----:B------:R-:W-:-:S02]  /*06f0*/  HSETP2.NEU.AND P0, P1, R6, RZ.H0_H0, PT ;  /* 0x200000ff06007234 */ /* 0x000fc4000390d000 */
[----:B------:R-:W-:-:S09]  /*0700*/  HSETP2.NEU.AND P2, P3, R4, RZ.H0_H0, PT ;  /* 0x200000ff04007234 */ /* 0x000fd20003b4d000 */
[--C-:B------:R-:W-:Y:S02]  /*0710*/  @P4 HADD2.F32 R25, -RZ, R7.reuse.H0_H0 ;  /* 0x20000007ff194230 */ /* 0x100fe40000004100 */
[----:B------:R-:W-:Y:S02]  /*0720*/  @P5 HADD2.F32 R27, -RZ, R7.H1_H1 ;  /* 0x30000007ff1b5230 */ /* 0x000fe40000004100 */
[----:B------:R-:W-:Y:S02]  /*0730*/  @P3 HADD2.F32 R29, -RZ, R4.H1_H1 ;  /* 0x30000004ff1d3230 */ /* 0x000fe40000004100 */
[C---:B------:R-:W-:Y:S01]  /*0740*/  @P4 FMUL R7, R20.reuse, R25 ;  /* 0x0000001914074220 */ /* 0x040fe20000400000 */
[----:B------:R-:W-:Y:S02]  /*0750*/  @P0 HADD2.F32 R25, -RZ, R6.H0_H0 ;  /* 0x20000006ff190230 */ /* 0x000fe40000004100 */
[C---:B------:R-:W-:Y:S01]  /*0760*/  @P5 FMUL R27, R20.reuse, R27 ;  /* 0x0000001b141b5220 */ /* 0x040fe20000400000 */
[C---:B------:R-:W-:Y:S01]  /*0770*/  @P3 FMUL R29, R20.reuse, R29 ;  /* 0x0000001d141d3220 */ /* 0x040fe20000400000 */
[----:B------:R-:W-:Y:S01]  /*0780*/  @P4 F2FP.F16.F32.PACK_AB R22, RZ, R7 ;  /* 0x00000007ff16423e */ /* 0x000fe200000000ff */
[----:B------:R-:W-:-:S02]  /*0790*/  @P0 FMUL R25, R20, R25 ;  /* 0x0000001914190220 */ /* 0x000fc40000400000 */
[----:B------:R-:W-:Y:S01]  /*07a0*/  @P5 F2FP.F16.F32.PACK_AB R24, RZ, R27 ;  /* 0x0000001bff18523e */ /* 0x000fe200000000ff */
[----:B------:R-:W-:Y:S01]  /*07b0*/  @P2 HADD2.F32 R27, -RZ, R4.H0_H0 ;  /* 0x20000004ff1b2230 */ /* 0x000fe20000004100 */
[----:B------:R-:W-:Y:S01]  /*07c0*/  HSETP2.NEU.AND P4, P5, R5, RZ.H0_H0, PT ;  /* 0x200000ff05007234 */ /* 0x000fe20003d8d000 */
[----:B---3--:R-:W-:Y:S01]  /*07d0*/  HADD2 R22, R11.H0_H0, R22.H0_H0 ;  /* 0x200000160b167230 */ /* 0x008fe20000000800 */
[----:B------:R-:W-:Y:S02]  /*07e0*/  PRMT R7, RZ, 0x7610, R7 ;  /* 0x00007610ff077816 */ /* 0x000fe40000000007 */
[----:B------:R-:W-:Y:S01]  /*07f0*/  @P2 FMUL R27, R20, R27 ;  /* 0x0000001b141b2220 */ /* 0x000fe20000400000 */
[----:B------:R-:W-:Y:S02]  /*0800*/  PRMT R4, RZ, 0x7610, R4 ;  /* 0x00007610ff047816 */ /* 0x000fe40000000004 */
[----:B------:R-:W-:Y:S02]  /*0810*/  @P0 F2FP.F16.F32.PACK_AB R7, RZ, R25 ;  /* 0x00000019ff07023e */ /* 0x000fe400000000ff */
[----:B------:R-:W-:-:S02]  /*0820*/  @P3 F2FP.F16.F32.PACK_AB R4, RZ, R29 ;  /* 0x0000001dff04323e */ /* 0x000fc400000000ff */
[----:B------:R-:W-:Y:S02]  /*0830*/  PRMT R25, RZ, 0x7610, R25 ;  /* 0x00007610ff197816 */ /* 0x000fe40000000019 */
[--C-:B------:R-:W-:Y:S01]  /*0840*/  @P4 HADD2.F32 R29, -RZ, R5.reuse.H0_H0 ;  /* 0x20000005ff1d4230 */ /* 0x100fe20000004100 */
[----:B------:R-:W-:Y:S01]  /*0850*/  @P2 F2FP.F16.F32.PACK_AB R25, RZ, R27 ;  /* 0x0000001bff19223e */ /* 0x000fe200000000ff */
[----:B------:R-:W-:Y:S02]  /*0860*/  @P5 HADD2.F32 R5, -RZ, R5.H1_H1 ;  /* 0x30000005ff055230 */ /* 0x000fe40000004100 */
[C---:B------:R-:W-:Y:S02]  /*0870*/  HADD2 R4, R8.reuse.H1_H1, R4.H0_H0 ;  /* 0x2000000408047230 */ /* 0x040fe40000000c00 */
[----:B------:R-:W-:Y:S02]  /*0880*/  @P1 HADD2.F32 R27, -RZ, R6.H1_H1 ;  /* 0x30000006ff1b1230 */ /* 0x000fe40000004100 */
[C---:B------:R-:W-:Y:S01]  /*0890*/  @P4 FMUL R28, R20.reuse, R29 ;  /* 0x0000001d141c4220 */ /* 0x040fe20000400000 */
[----:B------:R-:W-:Y:S01]  /*08a0*/  PRMT R6, RZ, 0x7610, R6 ;  /* 0x00007610ff067816 */ /* 0x000fe20000000006 */
[C---:B------:R-:W-:Y:S01]  /*08b0*/  @P5 FMUL R29, R20.reuse, R5 ;  /* 0x00000005141d5220 */ /* 0x040fe20000400000 */
[----:B------:R-:W-:Y:S01]  /*08c0*/  PRMT R5, RZ, 0x7610, R5 ;  /* 0x00007610ff057816 */ /* 0x000fe20000000005 */
[----:B------:R-:W-:Y:S01]  /*08d0*/  @P1 FMUL R27, R20, R27 ;  /* 0x0000001b141b1220 */ /* 0x000fe20000400000 */
[----:B------:R-:W-:Y:S01]  /*08e0*/  @P4 F2FP.F16.F32.PACK_AB R26, RZ, R28 ;  /* 0x0000001cff1a423e */ /* 0x000fe200000000ff */
[----:B------:R-:W-:Y:S01]  /*08f0*/  HADD2 R25, R8.H0_H0, R25.H0_H0 ;  /* 0x2000001908197230 */ /* 0x000fe20000000800 */
[----:B------:R-:W-:Y:S01]  /*0900*/  @P5 F2FP.F16.F32.PACK_AB R6, RZ, R29 ;  /* 0x0000001dff06523e */ /* 0x000fe200000000ff */
[C---:B------:R-:W-:Y:S01]  /*0910*/  HADD2 R8, R10.reuse.H0_H0, R7.H0_H0 ;  /* 0x200000070a087230 */ /* 0x040fe20000000800 */
[----:B------:R-:W-:Y:S01]  /*0920*/  @P1 F2FP.F16.F32.PACK_AB R5, RZ, R27 ;  /* 0x0000001bff05123e */ /* 0x000fe200000000ff */
[C---:B------:R-:W-:Y:S01]  /*0930*/  HADD2 R26, R9.reuse.H0_H0, R26.H0_H0 ;  /* 0x2000001a091a7230 */ /* 0x040fe20000000800 */
[----:B------:R-:W-:Y:S01]  /*0940*/  PRMT R4, R25, 0x5410, R4 ;  /* 0x0000541019047816 */ /* 0x000fe20000000004 */
[----:B------:R-:W-:Y:S01]  /*0950*/  HADD2 R6, R9.H1_H1, R6.H0_H0 ;  /* 0x2000000609067230 */ /* 0x000fe20000000c00 */
[----:B------:R-:W-:Y:S01]  /*0960*/  ISETP.GE.AND P0, PT, R23, UR10, PT ;  /* 0x0000000a17007c0c */ /* 0x000fe2000bf06270 */
[----:B------:R-:W-:-:S02]  /*0970*/  HADD2 R10, R10.H1_H1, R5.H0_H0 ;  /* 0x200000050a0a7230 */ /* 0x000fc40000000c00 */
[----:B------:R-:W-:Y:S01]  /*0980*/  HADD2 R7, R11.H1_H1, R24.H0_H0 ;  /* 0x200000180b077230 */ /* 0x000fe20000000c00 */
[----:B------:R-:W-:Y:S02]  /*0990*/  PRMT R5, R26, 0x5410, R6 ;  /* 0x000054101a057816 */ /* 0x000fe40000000006 */
[----:B------:R-:W-:Y:S02]  /*09a0*/  PRMT R6, R8, 0x5410, R10 ;  /* 0x0000541008067816 */ /* 0x000fe4000000000a */
[----:B------:R-:W-:-:S05]  /*09b0*/  PRMT R7, R22, 0x5410, R7 ;  /* 0x0000541016077816 */ /* 0x000fca0000000007 */
[----:B------:R1:W-:Y:S01]  /*09c0*/  STG.E.128 desc[UR8][R14.64], R4 ;  /* 0x000000040e007986 */ /* 0x0003e2000c101d08 */
[----:B------:R-:W-:Y:S05]  /*09d0*/  @!P0 BRA `(.L_x_532) ;  /* 0xfffffffc00208947 */ /* 0x000fea000383ffff */
.L_x_531:
[----:B------:R-:W-:Y:S05]  /*09e0*/  BSYNC.RECONVERGENT B0 ;  /* 0x0000000000007941 */ /* 0x000fea0003800200 */
.L_x_530:
[----:B------:R-:W2:Y:S01]  /*09f0*/  LDCU UR5, c[0x0][0x374] ;  /* 0x00006e80ff0577ac */ /* 0x000ea20008000800 */
[----:B------:R-:W3:Y:S01]  /*0a00*/  LDCU UR6, c[0x0][0x3ac] ;  /* 0x00007580ff0677ac */ /* 0x000ee20008000800 */
[----:B--2---:R-:W-:-:S04]  /*0a10*/  IADD3 R0, PT, PT, R0, UR5, RZ ;  /* 0x0000000500007c10 */ /* 0x004fc8000fffe0ff */
[----:B---3--:R-:W-:-:S13]  /*0a20*/  ISETP.GE.AND P0, PT, R0, UR6, PT ;  /* 0x0000000600007c0c */ /* 0x008fda000bf06270 */
[----:B------:R-:W-:Y:S05]  /*0a30*/  @!P0 BRA `(.L_x_533) ;  /* 0xfffffff800488947 */ /* 0x000fea000383ffff */
.L_x_529:
[----:B------:R-:W-:-:S04]  /*0a40*/  LEA.HI R19, R17, R19, RZ, 0x1c ;  /* 0x0000001311137211 */ /* 0x000fc800078fe0ff */
[----:B------:R-:W-:-:S13]  /*0a50*/  ISETP.GE.AND P0, PT, R19, R16, PT ;  /* 0x000000101300720c */ /* 0x000fda0003f06270 */
[----:B------:R-:W-:Y:S05]  /*0a60*/  @!P0 BRA `(.L_x_534) ;  /* 0xfffffff800188947 */ /* 0x000fea000383ffff */
[----:B------:R-:W-:Y:S05]  /*0a70*/  EXIT ;  /* 0x000000000000794d */ /* 0x000fea0003800000 */
.L_x_528:
[----:B------:R-:W1:Y:S08]  /*0a80*/  LDC.64 R12, c[0x0][0x380] ;  /* 0x0000e000ff0c7b82 */ /* 0x000e700000000a00 */
[----:B------:R-:W3:Y:S01]  /*0a90*/  LDC.64 R2, c[0x0][0x388] ;  /* 0x0000e200ff027b82 */ /* 0x000ee20000000a00 */
[----:B-1----:R-:W-:-:S04]  /*0aa0*/  IMAD.WIDE.U32 R12, R18, 0x10, R12 ;  /* 0x00000010120c7825 */ /* 0x002fc800078e000c */
[----:B---3--:R-:W-:-:S07]  /*0ab0*/  IMAD.WIDE.U32 R2, R18, 0x10, R2 ;  /* 0x0000001012027825 */ /* 0x008fce00078e0002 */
.L_x_542:
[----:B------:R-:W1:Y:S01]  /*0ac0*/  LDCU UR4, c[0x0][0x3a8] ;  /* 0x00007500ff0477ac */ /* 0x000e620008000800 */
[----:B------:R-:W-:Y:S01]  /*0ad0*/  BSSY.RECONVERGENT B0, `(.L_x_535) ;  /* 0x000000d000007945 */ /* 0x000fe20003800200 */
[----:B0-----:R-:W-:Y:S01]  /*0ae0*/  IMAD.MOV.U32 R5, RZ, RZ, 0x1 ;  /* 0x00000001ff057424 */ /* 0x001fe200078e00ff */
[----:B-1----:R-:W-:-:S07]  /*0af0*/  MOV R4, UR4 ;  /* 0x0000000400047c02 */ /* 0x002fce0008000f00 */
.L_x_536:
[----:B0-----:R-:W-:-:S04]  /*0b00*/  IADD3 R6, PT, PT, R4, R5, RZ ;  /* 0x0000000504067210 */ /* 0x001fc80007ffe0ff */
        /* <DEDUP_REMOVED lines=10> */
.L_x_535:
[----:B------:R-:W0:Y:S02]  /*0bb0*/  LDCU UR4, c[0x0][0x3ac] ;  /* 0x00007580ff0477ac */ /* 0x000e240008000800 */
[----:B0-----:R-:W-:-:S09]  /*0bc0*/  UISETP.GE.AND UP0, UPT, UR7, UR4, UPT ;  /* 0x000000040700728c */ /* 0x001fd2000bf06270 */
[----:B------:R-:W-:Y:S05]  /*0bd0*/  BRA.U UP0, `(.L_x_537) ;  /* 0x0000000500e47547 */ /* 0x000fea000b800000 */
[----:B------:R-:W0:Y:S01]  /*0be0*/  S2UR UR5, SR_CgaCtaId ;  /* 0x00000000000579c3 */ /* 0x000e220000008800 */
[----:B------:R-:W-:Y:S01]  /*0bf0*/  UMOV UR4, 0x400 ;  /* 0x0000040000047882 */ /* 0x000fe20000000000 */
[----:B------:R-:W-:Y:S01]  /*0c00*/  MOV R20, UR7 ;  /* 0x0000000700147c02 */ /* 0x000fe20008000f00 */
[----:B0-----:R-:W-:-:S06]  /*0c10*/  ULEA UR4, UR5, UR4, 0x18 ;  /* 0x0000000405047291 */ /* 0x001fcc000f8ec0ff */
[----:B------:R-:W-:-:S05]  /*0c20*/  MOV R0, UR4 ;  /* 0x0000000400007c02 */ /* 0x000fca0008000f00 */
[----:B------:R-:W-:-:S05]  /*0c30*/  IMAD R5, R5, 0x4, R0 ;  /* 0x0000000405057824 */ /* 0x000fca00078e0200 */
[----:B------:R-:W0:Y:S02]  /*0c40*/  LDS R4, [R5] ;  /* 0x0000000005047984 */ /* 0x000e240000000800 */
[----:B0-----:R-:W-:-:S07]  /*0c50*/  IADD3 R21, PT, PT, R4, R19, RZ ;  /* 0x0000001304157210 */ /* 0x001fce0007ffe0ff */
.L_x_541:
        /* <DEDUP_REMOVED lines=15> */
[----:B------:R-:W-:Y:S02]  /*0d50*/  HFMA2 R11, -RZ, RZ, 3.7421875, 0 ;  /* 0x437c0000ff0b7431 */ /* 0x000fe400000001ff */
[----:B------:R-:W-:Y:S01]  /*0d60*/  IMAD.MOV.U32 R9, RZ, RZ, 0x3bbb989d ;  /* 0x3bbb989dff097424 */ /* 0x000fe200078e00ff */
        /* <DEDUP_REMOVED lines=10> */
[----:B------:R-:W-:Y:S01]  /*0e10*/  IMAD.MOV.U32 R8, RZ, RZ, R20 ;  /* 0x000000ffff087224 */ /* 0x000fe200078e0014 */
[----:B------:R-:W-:-:S03]  /*0e20*/  MOV R4, R20 ;  /* 0x0000001400047202 */ /* 0x000fc60000000f00 */
[----:B------:R-:W0:Y:S01]  /*0e30*/  MUFU.EX2 R23, R23 ;  /* 0x0000001700177308 */ /* 0x000e220000000800 */
[----:B------:R-:W-:-:S04]  /*0e40*/  IMAD.WIDE.U32 R24, R19, UR6, R8 ;  /* 0x0000000613187c25 */ /* 0x000fc8000f8e0008 */
[----:B------:R-:W-:-:S04]  /*0e50*/  IMAD.WIDE R6, R21, UR6, R4 ;  /* 0x0000000615067c25 */ /* 0x000fc8000f8e0204 */
[----:B------:R-:W-:Y:S02]  /*0e60*/  IMAD R8, R19, UR11, R25 ;  /* 0x0000000b13087c24 */ /* 0x000fe4000f8e0219 */
[----:B------:R-:W-:Y:S02]  /*0e70*/  IMAD R11, R24, UR5, RZ ;  /* 0x00000005180b7c24 */ /* 0x000fe4000f8e02ff */
        /* <DEDUP_REMOVED lines=9> */
[----:B------:R-:W-:Y:S01]  /*0f10*/  IMAD.MOV.U32 R25, RZ, RZ, R18 ;  /* 0x000000ffff197224 */ /* 0x000fe200078e0012 */
[----:B------:R-:W-:-:S07]  /*0f20*/  IADD3 R9, PT, PT, R5, R9, RZ ;  /* 0x0000000905097210 */ /* 0x000fce0007ffe0ff */
.L_x_540:
[----:B0-----:R-:W-:Y:S02]  /*0f30*/  MOV R4, R24 ;  /* 0x0000001800047202 */ /* 0x001fe40000000f00 */
[----:B------:R-:W-:-:S06]  /*0f40*/  MOV R5, R22 ;  /* 0x0000001600057202 */ /* 0x000fcc0000000f00 */
[----:B------:R-:W2:Y:S01]  /*0f50*/  LDG.E.128 R4, desc[UR8][R4.64] ;  /* 0x0000000804047981 */ /* 0x000ea2000c1e1d00 */
[----:B------:R-:W-:Y:S01]  /*0f60*/  IMAD.MOV.U32 R14, RZ, RZ, R8 ;  /* 0x000000ffff0e7224 */ /* 0x000fe200078e0008 */
[----:B------:R-:W-:-:S05]  /*0f70*/  MOV R15, R9 ;  /* 0x00000009000f7202 */ /* 0x000fca0000000f00 */
[----:B------:R-:W3:Y:S01]  /*0f80*/  LDG.E.128 R8, desc[UR8][R14.64] ;  /* 0x000000080e087981 */ /* 0x000ee2000c1e1d00 */
[----:B------:R-:W-:Y:S02]  /*0f90*/  IADD3 R25, PT, PT, R25, 0x10, RZ ;  /* 0x0000001019197810 */ /* 0x000fe40007ffe0ff */
[----:B--2---:R-:W-:-:S13]  /*0fa0*/  HSETP2.NEU.AND P0, P1, R6, RZ.H0_H0, PT ;  /* 0x200000ff06007234 */ /* 0x004fda000390d000 */
[--C-:B------:R-:W-:Y:S02]  /*0fb0*/  @P0 HADD2.F32 R26, -RZ, R6.reuse.H0_H0 ;  /* 0x20000006ff1a0230 */ /* 0x100fe40000004100 */
[----:B------:R-:W-:-:S03]  /*0fc0*/  @P1 HADD2.F32 R6, -RZ, R6.H1_H1 ;  /* 0x30000006ff061230 */ /* 0x000fc60000004100 */
[-C--:B------:R-:W-:Y:S01]  /*0fd0*/  @P0 FMUL R27, R26, R23.reuse ;  /* 0x000000171a1b0220 */ /* 0x080fe20000400000 */
[----:B------:R-:W-:Y:S01]  /*0fe0*/  PRMT R26, RZ, 0x7610, R26 ;  /* 0x00007610ff1a7816 */ /* 0x000fe2000000001a */
[----:B------:R-:W-:-:S03]  /*0ff0*/  @P1 FMUL R6, R6, R23 ;  /* 0x0000001706061220 */ /* 0x000fc60000400000 */
[----:B------:R-:W-:Y:S02]  /*1000*/  @P0 F2FP.F16.F32.PACK_AB R26, RZ, R27 ;  /* 0x0000001bff1a023e */ /* 0x000fe400000000ff */
[----:B------:R-:W-:Y:S02]  /*1010*/  HSETP2.NEU.AND P0, P2, R5, RZ.H0_H0, PT ;  /* 0x200000ff05007234 */ /* 0x000fe40003a0d000 */
[----:B------:R-:W-:Y:S01]  /*1020*/  PRMT R27, RZ, 0x7610, R27 ;  /* 0x00007610ff1b7816 */ /* 0x000fe2000000001b */
[----:B---3--:R-:W-:Y:S01]  /*1030*/  HADD2 R26, R10.H0_H0, R26.H0_H0 ;  /* 0x2000001a0a1a7230 */ /* 0x008fe20000000800 */
[----:B------:R-:W-:-:S05]  /*1040*/  @P1 F2FP.F16.F32.PACK_AB R27, RZ, R6 ;  /* 0x00000006ff1b123e */ /* 0x000fca00000000ff */
[----:B------:R-:W-:-:S04]  /*1050*/  HADD2 R27, R10.H1_H1, R27.H0_H0 ;  /* 0x2000001b0a1b7230 */ /* 0x000fc80000000c00 */
[----:B------:R-:W-:-:S05]  /*1060*/  @P0 HADD2.F32 R6, -RZ, R5.H0_H0 ;  /* 0x20000005ff060230 */ /* 0x000fca0000004100 */
[----:B------:R-:W-:Y:S01]  /*1070*/  @P0 FMUL R28, R6, R23 ;  /* 0x00000017061c0220 */ /* 0x000fe20000400000 */
[----:B------:R-:W-:-:S04]  /*1080*/  PRMT R6, RZ, 0x7610, R6 ;  /* 0x00007610ff067816 */ /* 0x000fc80000000006 */
[----:B------:R-:W-:Y:S01]  /*1090*/  @P0 F2FP.F16.F32.PACK_AB R6, RZ, R28 ;  /* 0x0000001cff06023e */ /* 0x000fe200000000ff */
[----:B------:R-:W-:Y:S01]  /*10a0*/  @P2 HADD2.F32 R28, -RZ, R5.H1_H1 ;  /* 0x30000005ff1c2230 */ /* 0x000fe20000004100 */
[----:B------:R-:W-:Y:S02]  /*10b0*/  HSETP2.NEU.AND P0, P1, R4, RZ.H0_H0, PT ;  /* 0x200000ff04007234 */ /* 0x000fe4000390d000 */
[----:B------:R-:W-:Y:S01]  /*10c0*/  PRMT R5, RZ, 0x7610, R5 ;  /* 0x00007610ff057816 */ /* 0x000fe20000000005 */
[----:B------:R-:W-:Y:S02]  /*10d0*/  HADD2 R6, R9.H0_H0, R6.H0_H0 ;  /* 0x2000000609067230 */ /* 0x000fe40000000800 */
[----:B------:R-:W-:-:S05]  /*10e0*/  @P2 FMUL R28, R28, R23 ;  /* 0x000000171c1c2220 */ /* 0x000fca0000400000 */
[----:B------:R-:W-:-:S03]  /*10f0*/  @P2 F2FP.F16.F32.PACK_AB R5, RZ, R28 ;  /* 0x0000001cff05223e */ /* 0x000fc600000000ff */
[--C-:B------:R-:W-:Y:S02]  /*1100*/  @P0 HADD2.F32 R28, -RZ, R4.reuse.H0_H0 ;  /* 0x20000004ff1c0230 */ /* 0x100fe40000004100 */
[----:B------:R-:W-:Y:S02]  /*1110*/  HADD2 R5, R9.H1_H1, R5.H0_H0 ;  /* 0x2000000509057230 */ /* 0x000fe40000000c00 */
[----:B------:R-:W-:Y:S02]  /*1120*/  @P1 HADD2.F32 R4, -RZ, R4.H1_H1 ;  /* 0x30000004ff041230 */ /* 0x000fe40000004100 */
[-C--:B------:R-:W-:Y:S01]  /*1130*/  @P0 FMUL R29, R28, R23.reuse ;  /* 0x000000171c1d0220 */ /* 0x080fe20000400000 */
[----:B------:R-:W-:Y:S02]  /*1140*/  PRMT R28, RZ, 0x7610, R28 ;  /* 0x00007610ff1c7816 */ /* 0x000fe4000000001c */
[----:B------:R-:W-:Y:S01]  /*1150*/  @P1 FMUL R4, R4, R23 ;  /* 0x0000001704041220 */ /* 0x000fe20000400000 */
[----:B------:R-:W-:-:S02]  /*1160*/  PRMT R5, R6, 0x5410, R5 ;  /* 0x0000541006057816 */ /* 0x000fc40000000005 */
[----:B------:R-:W-:Y:S02]  /*1170*/  @P0 F2FP.F16.F32.PACK_AB R28, RZ, R29 ;  /* 0x0000001dff1c023e */ /* 0x000fe400000000ff */
[----:B------:R-:W-:Y:S02]  /*1180*/  HSETP2.NEU.AND P0, P2, R7, RZ.H0_H0, PT ;  /* 0x200000ff07007234 */ /* 0x000fe40003a0d000 */
[----:B------:R-:W-:Y:S01]  /*1190*/  PRMT R29, RZ, 0x7610, R29 ;  /* 0x00007610ff1d7816 */ /* 0x000fe2000000001d */
[----:B------:R-:W-:Y:S01]  /*11a0*/  HADD2 R28, R8.H0_H0, R28.H0_H0 ;  /* 0x2000001c081c7230 */ /* 0x000fe20000000800 */
[----:B------:R-:W-:Y:S02]  /*11b0*/  @P1 F2FP.F16.F32.PACK_AB R29, RZ, R4 ;  /* 0x00000004ff1d123e */ /* 0x000fe400000000ff */
[----:B------:R-:W-:-:S03]  /*11c0*/  PRMT R6, R26, 0x5410, R27 ;  /* 0x000054101a067816 */ /* 0x000fc6000000001b */
[----:B------:R-:W-:-:S04]  /*11d0*/  HADD2 R29, R8.H1_H1, R29.H0_H0 ;  /* 0x2000001d081d7230 */ /* 0x000fc80000000c00 */
[--C-:B------:R-:W-:Y:S02]  /*11e0*/  @P0 HADD2.F32 R4, -RZ, R7.reuse.H0_H0 ;  /* 0x20000007ff040230 */ /* 0x100fe40000004100 */
[----:B------:R-:W-:-:S03]  /*11f0*/  @P2 HADD2.F32 R7, -RZ, R7.H1_H1 ;  /* 0x30000007ff072230 */ /* 0x000fc60000004100 */
[-C--:B------:R-:W-:Y:S01]  /*1200*/  @P0 FMUL R8, R4, R23.reuse ;  /* 0x0000001704080220 */ /* 0x080fe20000400000 */
[----:B------:R-:W-:Y:S01]  /*1210*/  PRMT R4, RZ, 0x7610, R4 ;  /* 0x00007610ff047816 */ /* 0x000fe20000000004 */
[----:B------:R-:W-:Y:S01]  /*1220*/  @P2 FMUL R30, R7, R23 ;  /* 0x00000017071e2220 */ /* 0x000fe20000400000 */
[----:B------:R-:W-:Y:S02]  /*1230*/  PRMT R7, RZ, 0x7610, R7 ;  /* 0x00007610ff077816 */ /* 0x000fe40000000007 */
[----:B------:R-:W-:Y:S02]  /*1240*/  @P0 F2FP.F16.F32.PACK_AB R7, RZ, R8 ;  /* 0x00000008ff07023e */ /* 0x000fe400000000ff */
[----:B------:R-:W-:Y:S02]  /*1250*/  @P2 F2FP.F16.F32.PACK_AB R4, RZ, R30 ;  /* 0x0000001eff04223e */ /* 0x000fe400000000ff */
[----:B------:R-:W-:Y:S01]  /*1260*/  ISETP.GE.AND P0, PT, R25, UR10, PT ;  /* 0x0000000a19007c0c */ /* 0x000fe2000bf06270 */
[C---:B------:R-:W-:Y:S01]  /*1270*/  HADD2 R7, R11.reuse.H0_H0, R7.H0_H0 ;  /* 0x200000070b077230 */ /* 0x040fe20000000800 */
[----:B------:R-:W-:Y:S01]  /*1280*/  IADD3 R8, P1, PT, R14, 0x100, RZ ;  /* 0x000001000e087810 */ /* 0x000fe20007f3e0ff */
[----:B------:R-:W-:Y:S01]  /*1290*/  HADD2 R11, R11.H1_H1, R4.H0_H0 ;  /* 0x200000040b0b7230 */ /* 0x000fe20000000c00 */
[----:B------:R-:W-:-:S02]  /*12a0*/  PRMT R4, R28, 0x5410, R29 ;  /* 0x000054101c047816 */ /* 0x000fc4000000001d */
[----:B------:R-:W-:Y:S01]  /*12b0*/  IADD3 R24, P2, PT, R24, 0x100, RZ ;  /* 0x0000010018187810 */ /* 0x000fe20007f5e0ff */
[----:B------:R-:W-:Y:S01]  /*12c0*/  IMAD.X R9, RZ, RZ, R15, P1 ;  /* 0x000000ffff097224 */ /* 0x000fe200008e060f */
[----:B------:R-:W-:Y:S02]  /*12d0*/  PRMT R7, R7, 0x5410, R11 ;  /* 0x0000541007077816 */ /* 0x000fe4000000000b */
[----:B------:R-:W-:-:S03]  /*12e0*/  IADD3.X R22, PT, PT, RZ, R22, RZ, P2, !PT ;  /* 0x00000016ff167210 */ /* 0x000fc600017fe4ff */
[----:B------:R0:W-:Y:S01]  /*12f0*/  STG.E.128 desc[UR8][R14.64], R4 ;  /* 0x000000040e007986 */ /* 0x0001e2000c101d08 */
[----:B------:R-:W-:Y:S05]  /*1300*/  @!P0 BRA `(.L_x_540) ;  /* 0xfffffffc00088947 */ /* 0x000fea000383ffff */
.L_x_539:
[----:B------:R-:W-:Y:S05]  /*1310*/  BSYNC.RECONVERGENT B0 ;  /* 0x0000000000007941 */ /* 0x000fea0003800200 */
.L_x_538:
[----:B------:R-:W1:Y:S01]  /*1320*/  LDCU UR4, c[0x0][0x374] ;  /* 0x00006e80ff0477ac */ /* 0x000e620008000800 */
[----:B------:R-:W2:Y:S01]  /*1330*/  LDCU UR5, c[0x0][0x3ac] ;  /* 0x00007580ff0577ac */ /* 0x000ea20008000800 */
[----:B-1----:R-:W-:-:S04]  /*1340*/  IADD3 R20, PT, PT, R20, UR4, RZ ;  /* 0x0000000414147c10 */ /* 0x002fc8000fffe0ff */
[----:B--2---:R-:W-:-:S13]  /*1350*/  ISETP.GE.AND P0, PT, R20, UR5, PT ;  /* 0x0000000514007c0c */ /* 0x004fda000bf06270 */
[----:B------:R-:W-:Y:S05]  /*1360*/  @!P0 BRA `(.L_x_541) ;  /* 0xfffffff8003c8947 */ /* 0x000fea000383ffff */
.L_x_537:
[----:B------:R-:W-:-:S04]  /*1370*/  LEA.HI R19, R17, R19, RZ, 0x1c ;  /* 0x0000001311137211 */ /* 0x000fc800078fe0ff */
[----:B------:R-:W-:-:S13]  /*1380*/  ISETP.GE.AND P0, PT, R19, R16, PT ;  /* 0x000000101300720c */ /* 0x000fda0003f06270 */
[----:B------:R-:W-:Y:S05]  /*1390*/  @!P0 BRA `(.L_x_542) ;  /* 0xfffffff400c88947 */ /* 0x000fea000383ffff */
[----:B------:R-:W-:Y:S05]  /*13a0*/  EXIT ;  /* 0x000000000000794d */ /* 0x000fea0003800000 */
.L_x_543:
        /* <DEDUP_REMOVED lines=13> */
.L_x_704:


//--------------------- .text._ZN18transformer_engine16context_parallel25thd_out_correction_kernelIfLi1ELi16ELb0EEEvPT_S3_PfS4_Piiiiii --------------------------
	.section	.text._ZN18transformer_engine16context_parallel25thd_out_correction_kernelIfLi1ELi16ELb0EEEvPT_S3_PfS4_Piiiiii,"ax",@progbits
	.align	128
        .global         _ZN18transformer_engine16context_parallel25thd_out_correction_kernelIfLi1ELi16ELb0EEEvPT_S3_PfS4_Piiiiii
        .type           _ZN18transformer_engine16context_parallel25thd_out_correction_kernelIfLi1ELi16ELb0EEEvPT_S3_PfS4_Piiiiii,@function
        .size           _ZN18transformer_engine16context_parallel25thd_out_correction_kernelIfLi1ELi16ELb0EEEvPT_S3_PfS4_Piiiiii,(.L_x_705 - _ZN18transformer_engine16context_parallel25thd_out_correction_kernelIfLi1ELi16ELb0EEEvPT_S3_PfS4_Piiiiii)
        .other          _ZN18transformer_engine16context_parallel25thd_out_correction_kernelIfLi1ELi16ELb0EEEvPT_S3_PfS4_Piiiiii,@"STO_CUDA_ENTRY STV_DEFAULT"
_ZN18transformer_engine16context_parallel25thd_out_correction_kernelIfLi1ELi16ELb0EEEvPT_S3_PfS4_Piiiiii:
.text._ZN18transformer_engine16context_parallel25thd_out_correction_kernelIfLi1ELi16ELb0EEEvPT_S3_PfS4_Piiiiii:
        /* <DEDUP_REMOVED lines=13> */
.L_x_546:
[----:B--2---:R-:W-:-:S06]  /*00d0*/  IMAD.WIDE R2, R7, 0x4, R4 ;  /* 0x0000000407027825 */ /* 0x004fcc00078e0204 */
[----:B------:R-:W2:Y:S01]  /*00e0*/  LDG.E R2, desc[UR8][R2.64] ;  /* 0x0000000802027981 */ /* 0x000ea2000c1e1900 */
[----:B0-----:R-:W-:Y:S01]  /*00f0*/  IMAD R9, R7, 0x4, R6 ;  /* 0x0000000407097824 */ /* 0x001fe200078e0206 */
[----:B-1----:R-:W-:-:S04]  /*0100*/  IADD3 R7, PT, PT, R10, R7, RZ ;  /* 0x000000070a077210 */ /* 0x002fc80007ffe0ff */
[----:B------:R-:W-:Y:S02]  /*0110*/  ISETP.GT.AND P0, PT, R7, UR6, PT ;  /* 0x0000000607007c0c */ /* 0x000fe4000bf04270 */
[----:B--2---:R-:W-:-:S04]  /*0120*/  LEA.HI R0, R2, R2, RZ, 0x1 ;  /* 0x0000000202007211 */ /* 0x004fc800078f08ff */
[----:B------:R-:W-:-:S05]  /*0130*/  SHF.R.S32.HI R0, RZ, 0x1, R0 ;  /* 0x00000001ff007819 */ /* 0x000fca0000011400 */
[----:B------:R0:W-:Y:S02]  /*0140*/  STS [R9], R0 ;  /* 0x0000000009007388 */ /* 0x0001e40000000800 */
[----:B------:R-:W-:Y:S05]  /*0150*/  @!P0 BRA `(.L_x_546) ;  /* 0xfffffffc00dc8947 */ /* 0x000fea000383ffff */
.L_x_545:
[----:B------:R-:W-:Y:S05]  /*0160*/  BSYNC.RECONVERGENT B0 ;  /* 0x0000000000007941 */ /* 0x000fea0003800200 */
.L_x_544:
        /* <DEDUP_REMOVED lines=15> */
[----:B------:R-:W1:Y:S01]  /*0260*/  LDCU UR4, c[0x0][0x3ac] ;  /* 0x00007580ff0477ac */ /* 0x000e620008000800 */
[----:B------:R-:W2:Y:S06]  /*0270*/  LDCU UR5, c[0x0][0x3b8] ;  /* 0x00007700ff0577ac */ /* 0x000eac0008000800 */
[----:B------:R-:W3:Y:S01]  /*0280*/  S2UR UR10, SR_CTAID.Y ;  /* 0x00000000000a79c3 */ /* 0x000ee20000002600 */
[----:B------:R-:W-:Y:S01]  /*0290*/  UISETP.GT.AND UP0, UPT, UR6, 0x1, UPT ;  /* 0x000000010600788c */ /* 0x000fe2000bf04270 */
[----:B------:R-:W4:Y:S01]  /*02a0*/  LDCU UR11, c[0x0][0x374] ;  /* 0x00006e80ff0b77ac */ /* 0x000f220008000800 */
[----:B-1----:R-:W-:-:S02]  /*02b0*/  USHF.R.S32.HI UR4, URZ, 0x1f, UR4 ;  /* 0x0000001fff047899 */ /* 0x002fc40008011404 */
[----:B--2---:R-:W-:Y:S01]  /*02c0*/  USHF.R.S32.HI UR5, URZ, 0x1f, UR5 ;  /* 0x0000001fff057899 */ /* 0x004fe20008011405 */
[----:B0-----:R-:W-:Y:S02]  /*02d0*/  SHF.R.S32.HI R0, RZ, 0x1f, R3 ;  /* 0x0000001fff007819 */ /* 0x001fe40000011403 */
[--C-:B------:R-:W-:Y:S02]  /*02e0*/  SHF.R.S32.HI R3, RZ, 0x1f, R2.reuse ;  /* 0x0000001fff037819 */ /* 0x100fe40000011402 */
[----:B------:R-:W-:Y:S01]  /*02f0*/  SHF.R.S32.HI R2, RZ, 0x2, R2 ;  /* 0x00000002ff027819 */ /* 0x000fe20000011402 */
[----:B---34-:R-:W-:Y:S06]  /*0300*/  BRA.U UP0, `(.L_x_547) ;  /* 0x0000000500ac7547 */ /* 0x018fec000b800000 */
.L_x_553:
[----:B0-----:R-:W0:Y:S02]  /*0310*/  LDCU UR12, c[0x0][0x3ac] ;  /* 0x00007580ff0c77ac */ /* 0x001e240008000800 */
[----:B0-----:R-:W-:-:S09]  /*0320*/  UISETP.GE.AND UP0, UPT, UR10, UR12, UPT ;  /* 0x0000000c0a00728c */ /* 0x001fd2000bf06270 */
[----:B------:R-:W-:Y:S05]  /*0330*/  BRA.U UP0, `(.L_x_548) ;  /* 0x0000000500907547 */ /* 0x000fea000b800000 */
[----:B------:R-:W0:Y:S01]  /*0340*/  S2UR UR7, SR_CgaCtaId ;  /* 0x00000000000779c3 */ /* 0x000e220000008800 */
[----:B------:R-:W-:Y:S01]  /*0350*/  UMOV UR6, 0x400 ;  /* 0x0000040000067882 */ /* 0x000fe20000000000 */
[----:B------:R-:W-:Y:S01]  /*0360*/  IMAD.U32 R19, RZ, RZ, UR10 ;  /* 0x0000000aff137e24 */ /* 0x000fe2000f8e00ff */
[----:B0-----:R-:W-:-:S09]  /*0370*/  ULEA UR6, UR7, UR6, 0x18 ;  /* 0x0000000607067291 */ /* 0x001fd2000f8ec0ff */
[----:B------:R-:W0:Y:S02]  /*0380*/  LDS.64 R4, [UR6] ;  /* 0x00000006ff047984 */ /* 0x000e240008000a00 */
[----:B0-----:R-:W-:Y:S01]  /*0390*/  IMAD.IADD R6, R5, 0x1, R7 ;  /* 0x0000000105067824 */ /* 0x001fe200078e0207 */
[----:B------:R-:W-:Y:S01]  /*03a0*/  IADD3 R9, PT, PT, -R4, R5, RZ ;  /* 0x0000000504097210 */ /* 0x000fe20007ffe1ff */
[----:B------:R-:W-:-:S03]  /*03b0*/  IMAD.IADD R20, R7, 0x1, -R4 ;  /* 0x0000000107147824 */ /* 0x000fc600078e0a04 */
[----:B------:R-:W-:Y:S02]  /*03c0*/  SHF.R.S32.HI R8, RZ, 0x1f, R6 ;  /* 0x0000001fff087819 */ /* 0x000fe40000011406 */
[----:B------:R-:W-:-:S03]  /*03d0*/  IADD3 R16, P0, PT, R20, R9, RZ ;  /* 0x0000000914107210 */ /* 0x000fc60007f1e0ff */
[----:B------:R-:W-:Y:S01]  /*03e0*/  IMAD R5, R8, UR12, RZ ;  /* 0x0000000c08057c24 */ /* 0x000fe2000f8e02ff */
[----:B------:R-:W-:-:S03]  /*03f0*/  SHF.R.S32.HI R8, RZ, 0x1f, R20 ;  /* 0x0000001fff087819 */ /* 0x000fc60000011414 */
[C---:B------:R-:W-:Y:S01]  /*0400*/  IMAD R11, R6.reuse, UR4, R5 ;  /* 0x00000004060b7c24 */ /* 0x040fe2000f8e0205 */
[----:B------:R-:W-:Y:S01]  /*0410*/  LEA.HI.X.SX32 R17, R9, R8, 0x1, P0 ;  /* 0x0000000809117211 */ /* 0x000fe200000f0eff */
[----:B------:R-:W-:-:S04]  /*0420*/  IMAD.WIDE.U32 R4, R6, UR12, RZ ;  /* 0x0000000c06047c25 */ /* 0x000fc8000f8e00ff */
[----:B------:R-:W-:-:S07]  /*0430*/  IMAD.IADD R6, R5, 0x1, R11 ;  /* 0x0000000105067824 */ /* 0x000fce00078e020b */
.L_x_552:
[----:B0-----:R-:W0:Y:S01]  /*0440*/  S2R R11, SR_TID.X ;  /* 0x00000000000b7919 */ /* 0x001e220000002100 */
[----:B------:R-:W-:Y:S01]  /*0450*/  BSSY.RECONVERGENT B0, `(.L_x_549) ;  /* 0x000004e000007945 */ /* 0x000fe20003800200 */
[----:B0-----:R-:W-:-:S04]  /*0460*/  LOP3.LUT R11, R11, 0xf, RZ, 0xc0, !PT ;  /* 0x0000000f0b0b7812 */ /* 0x001fc800078ec0ff */
[----:B------:R-:W-:-:S13]  /*0470*/  ISETP.GE.AND P0, PT, R11, R2, PT ;  /* 0x000000020b00720c */ /* 0x000fda0003f06270 */
[----:B------:R-:W-:Y:S05]  /*0480*/  @P0 BRA `(.L_x_550) ;  /* 0x0000000400280947 */ /* 0x000fea0003800000 */
[----:B------:R-:W0:Y:S01]  /*0490*/  LDCU.64 UR16, c[0x0][0x3b0] ;  /* 0x00007600ff1077ac */ /* 0x000e220008000a00 */
[----:B------:R-:W-:Y:S02]  /*04a0*/  SHF.R.S32.HI R9, RZ, 0x1f, R19 ;  /* 0x0000001fff097819 */ /* 0x000fe40000011413 */
[----:B------:R-:W-:Y:S01]  /*04b0*/  SHF.R.S32.HI R21, RZ, 0x1f, R20 ;  /* 0x0000001fff157819 */ /* 0x000fe20000011414 */
[----:B------:R-:W1:Y:S01]  /*04c0*/  LDCU UR6, c[0x0][0x3b8] ;  /* 0x00007700ff0677ac */ /* 0x000e620008000800 */
[----:B------:R-:W2:Y:S01]  /*04d0*/  LDCU.128 UR12, c[0x0][0x390] ;  /* 0x00007200ff0c77ac */ /* 0x000ea20008000c00 */
[----:B0-----:R-:W-:Y:S02]  /*04e0*/  IMAD R10, R9, UR17, RZ ;  /* 0x00000011090a7c24 */ /* 0x001fe4000f8e02ff */
[----:B------:R-:W-:-:S04]  /*04f0*/  IMAD.WIDE.U32 R22, R19, UR17, R16 ;  /* 0x0000001113167c25 */ /* 0x000fc8000f8e0010 */
[----:B-1----:R-:W-:Y:S02]  /*0500*/  IMAD R8, R9, UR6, RZ ;  /* 0x0000000609087c24 */ /* 0x002fe4000f8e02ff */
[C---:B------:R-:W-:Y:S01]  /*0510*/  IMAD R13, R19.reuse, R0, R10 ;  /* 0x00000000130d7224 */ /* 0x040fe200078e020a */
[----:B--2---:R-:W-:Y:S01]  /*0520*/  LEA R12, P1, R22, UR12, 0x2 ;  /* 0x0000000c160c7c11 */ /* 0x004fe2000f8210ff */
[----:B------:R-:W-:-:S04]  /*0530*/  IMAD.WIDE.U32 R26, R19, UR6, R20 ;  /* 0x00000006131a7c25 */ /* 0x000fc8000f8e0014 */
[----:B------:R-:W-:Y:S01]  /*0540*/  HFMA2 R25, -RZ, RZ, 3.7421875, 0 ;  /* 0x437c0000ff197431 */ /* 0x000fe200000001ff */
[----:B------:R-:W0:Y:S01]  /*0550*/  LDCU UR6, c[0x0][0x3ac] ;  /* 0x00007580ff0677ac */ /* 0x000e220008000800 */
[----:B------:R-:W-:Y:S01]  /*0560*/  IMAD R15, R19, UR5, R8 ;  /* 0x00000005130f7c24 */ /* 0x000fe2000f8e0208 */
[----:B------:R-:W-:Y:S01]  /*0570*/  LEA R14, P0, R26, UR14, 0x2 ;  /* 0x0000000e1a0e7c11 */ /* 0x000fe2000f8010ff */
[----:B------:R-:W-:-:S03]  /*0580*/  IMAD.IADD R13, R23, 0x1, R13 ;  /* 0x00000001170d7824 */ /* 0x000fc600078e020d */
[----:B------:R-:W-:Y:S02]  /*0590*/  IADD3 R15, PT, PT, R27, R15, RZ ;  /* 0x0000000f1b0f7210 */ /* 0x000fe40007ffe0ff */
[----:B------:R-:W-:Y:S02]  /*05a0*/  LEA.HI.X R13, R22, UR13, R13, 0x2, P1 ;  /* 0x0000000d160d7c11 */ /* 0x000fe400088f140d */
[----:B------:R-:W-:Y:S01]  /*05b0*/  LEA.HI.X R15, R26, UR15, R15, 0x2, P0 ;  /* 0x0000000f1a0f7c11 */ /* 0x000fe200080f140f */
[----:B------:R-:W-:Y:S01]  /*05c0*/  IMAD.MOV.U32 R23, RZ, RZ, 0x3bbb989d ;  /* 0x3bbb989dff177424 */ /* 0x000fe200078e00ff */
[----:B------:R-:W1:Y:S02]  /*05d0*/  LDCU.128 UR12, c[0x0][0x380] ;  /* 0x00007000ff0c77ac */ /* 0x000e640008000c00 */
[----:B------:R-:W2:Y:S04]  /*05e0*/  LDG.E R13, desc[UR8][R12.64] ;  /* 0x000000080c0d7981 */ /* 0x000ea8000c1e1900 */
[----:B------:R-:W2:Y:S01]  /*05f0*/  LDG.E R14, desc[UR8][R14.64] ;  /* 0x000000080e0e7981 */ /* 0x000ea2000c1e1900 */
[----:B------:R-:W-:Y:S01]  /*0600*/  IMAD.MOV.U32 R8, RZ, RZ, R19 ;  /* 0x000000ffff087224 */ /* 0x000fe200078e0013 */
[----:B------:R-:W-:-:S02]  /*0610*/  IADD3 R26, P0, PT, R19, R4, RZ ;  /* 0x00000004131a7210 */ /* 0x000fc40007f1e0ff */
[----:B------:R-:W-:Y:S01]  /*0620*/  MOV R31, R11 ;  /* 0x0000000b001f7202 */ /* 0x000fe20000000f00 */
[----:B--2---:R-:W-:-:S04]  /*0630*/  FADD R22, R14, -R13 ;  /* 0x8000000d0e167221 */ /* 0x004fc80000000000 */
[----:B------:R-:W-:-:S04]  /*0640*/  FFMA.SAT R10, R22, R23, 0.5 ;  /* 0x3f000000160a7423 */ /* 0x000fc80000002017 */
[----:B------:R-:W-:-:S04]  /*0650*/  FFMA.RM R10, R10, R25, 12582913 ;  /* 0x4b4000010a0a7423 */ /* 0x000fc80000004019 */
[----:B------:R-:W-:-:S04]  /*0660*/  FADD R23, R10, -12583039 ;  /* 0xcb40007f0a177421 */ /* 0x000fc80000000000 */
[----:B------:R-:W-:Y:S01]  /*0670*/  FFMA R23, R22, 1.4426950216293334961, -R23 ;  /* 0x3fb8aa3b16177823 */ /* 0x000fe20000000817 */
[----:B0-----:R-:W-:-:S04]  /*0680*/  IMAD.WIDE.U32 R12, R7, UR6, R8 ;  /* 0x00000006070c7c25 */ /* 0x001fc8000f8e0008 */
[----:B------:R-:W-:Y:S01]  /*0690*/  FFMA R25, R22, 1.925963033500011079e-08, R23 ;  /* 0x32a5706016197823 */ /* 0x000fe20000000017 */
[----:B------:R-:W-:Y:S02]  /*06a0*/  IMAD.X R8, R9, 0x1, R6, P0 ;  /* 0x0000000109087824 */ /* 0x000fe400000e0606 */
[----:B------:R-:W-:-:S03]  /*06b0*/  IMAD R9, R7, UR4, R13 ;  /* 0x0000000407097c24 */ /* 0x000fc6000f8e020d */
[----:B------:R-:W0:Y:S01]  /*06c0*/  MUFU.EX2 R25, R25 ;  /* 0x0000001900197308 */ /* 0x000e220000000800 */
[----:B------:R-:W-:Y:S02]  /*06d0*/  IMAD R22, R8, UR16, RZ ;  /* 0x0000001008167c24 */ /* 0x000fe4000f8e02ff */
[----:B------:R-:W-:Y:S02]  /*06e0*/  IMAD R13, R9, UR16, RZ ;  /* 0x00000010090d7c24 */ /* 0x000fe4000f8e02ff */
[----:B------:R-:W-:-:S04]  /*06f0*/  IMAD.WIDE.U32 R8, R26, UR16, RZ ;  /* 0x000000101a087c25 */ /* 0x000fc8000f8e00ff */
[----:B------:R-:W-:-:S04]  /*0700*/  IMAD.WIDE.U32 R14, R12, UR16, RZ ;  /* 0x000000100c0e7c25 */ /* 0x000fc8000f8e00ff */
[C---:B------:R-:W-:Y:S02]  /*0710*/  IMAD R23, R3.reuse, R26, R22 ;  /* 0x0000001a03177224 */ /* 0x040fe400078e0216 */
[----:B------:R-:W-:Y:S01]  /*0720*/  IMAD R13, R3, R12, R13 ;  /* 0x0000000c030d7224 */ /* 0x000fe200078e020d */
[----:B-1----:R-:W-:Y:S01]  /*0730*/  LEA R22, P1, R8, UR12, 0x2 ;  /* 0x0000000c08167c11 */ /* 0x002fe2000f8210ff */
[----:B------:R-:W-:Y:S01]  /*0740*/  IMAD.SHL.U32 R10, R10, 0x800000, RZ ;  /* 0x008000000a0a7824 */ /* 0x000fe200078e00ff */
[----:B------:R-:W-:Y:S01]  /*0750*/  LEA R26, P0, R14, UR14, 0x2 ;  /* 0x0000000e0e1a7c11 */ /* 0x000fe2000f8010ff */
[----:B------:R-:W-:Y:S01]  /*0760*/  IMAD.IADD R13, R15, 0x1, R13 ;  /* 0x000000010f0d7824 */ /* 0x000fe200078e020d */
[----:B------:R-:W-:Y:S01]  /*0770*/  IADD3 R9, PT, PT, R9, R23, RZ ;  /* 0x0000001709097210 */ /* 0x000fe20007ffe0ff */
[----:B0-----:R-:W-:-:S03]  /*0780*/  FMUL R25, R25, R10 ;  /* 0x0000000a19197220 */ /* 0x001fc60000400000 */
[----:B------:R-:W-:Y:S02]  /*0790*/  LEA.HI.X R23, R8, UR13, R9, 0x2, P1 ;  /* 0x0000000d08177c11 */ /* 0x000fe400088f1409 */
[----:B------:R-:W-:-:S07]  /*07a0*/  LEA.HI.X R27, R14, UR15, R13, 0x2, P0 ;  /* 0x0000000f0e1b7c11 */ /* 0x000fce00080f140d */
.L_x_551:
[----:B------:R-:W-:-:S06]  /*07b0*/  IMAD.WIDE.U32 R8, R31, 0x10, R26 ;  /* 0x000000101f087825 */ /* 0x000fcc00078e001a */
[----:B------:R-:W2:Y:S01]  /*07c0*/  LDG.E.128 R8, desc[UR8][R8.64] ;  /* 0x0000000808087981 */ /* 0x000ea2000c1e1d00 */
[----:B0-----:R-:W-:-:S05]  /*07d0*/  IMAD.WIDE.U32 R28, R31, 0x10, R22 ;  /* 0x000000101f1c7825 */ /* 0x001fca00078e0016 */
[----:B------:R-:W3:Y:S01]  /*07e0*/  LDG.E.128 R12, desc[UR8][R28.64] ;  /* 0x000000081c0c7981 */ /* 0x000ee2000c1e1d00 */
[----:B------:R-:W-:Y:S01]  /*07f0*/  VIADD R31, R31, 0x10 ;  /* 0x000000101f1f7836 */ /* 0x000fe20000000000 */
[----:B--2---:R-:W-:Y:S01]  /*0800*/  FSETP.NEU.AND P2, PT, R10, RZ, PT ;  /* 0x000000ff0a00720b */ /* 0x004fe20003f4d000 */
[C---:B------:R-:W-:Y:S01]  /*0810*/  FMUL R30, R25.reuse, R8 ;  /* 0x00000008191e7220 */ /* 0x040fe20000400000 */
[C---:B------:R-:W-:Y:S01]  /*0820*/  FMUL R32, R25.reuse, R9 ;  /* 0x0000000919207220 */ /* 0x040fe20000400000 */
[C---:B------:R-:W-:Y:S01]  /*0830*/  FMUL R10, R25.reuse, R10 ;  /* 0x0000000a190a7220 */ /* 0x040fe20000400000 */
[----:B------:R-:W-:Y:S01]  /*0840*/  FMUL R33, R25, R11 ;  /* 0x0000000b19217220 */ /* 0x000fe20000400000 */
[----:B------:R-:W-:Y:S02]  /*0850*/  FSETP.NEU.AND P0, PT, R8, RZ, PT ;  /* 0x000000ff0800720b */ /* 0x000fe40003f0d000 */
[----:B------:R-:W-:Y:S02]  /*0860*/  FSETP.NEU.AND P1, PT, R9, RZ, PT ;  /* 0x000000ff0900720b */ /* 0x000fe40003f2d000 */
[----:B------:R-:W-:-:S02]  /*0870*/  FSETP.NEU.AND P3, PT, R11, RZ, PT ;  /* 0x000000ff0b00720b */ /* 0x000fc40003f6d000 */
[----:B------:R-:W-:Y:S02]  /*0880*/  FSEL R9, R30, RZ, P0 ;  /* 0x000000ff1e097208 */ /* 0x000fe40000000000 */
[----:B------:R-:W-:Y:S02]  /*0890*/  FSEL R32, R32, RZ, P1 ;  /* 0x000000ff20207208 */ /* 0x000fe40000800000 */
[----:B------:R-:W-:Y:S01]  /*08a0*/  FSEL R11, R10, RZ, P2 ;  /* 0x000000ff0a0b7208 */ /* 0x000fe20001000000 */
[----:B---3--:R-:W-:Y:S01]  /*08b0*/  FADD R12, R12, R9 ;  /* 0x000000090c0c7221 */ /* 0x008fe20000000000 */
[----:B------:R-:W-:Y:S01]  /*08c0*/  FSEL R8, R33, RZ, P3 ;  /* 0x000000ff21087208 */ /* 0x000fe20001800000 */
[----:B------:R-:W-:Y:S01]  /*08d0*/  FADD R13, R13, R32 ;  /* 0x000000200d0d7221 */ /* 0x000fe20000000000 */
[----:B------:R-:W-:Y:S01]  /*08e0*/  ISETP.GE.AND P0, PT, R31, R2, PT ;  /* 0x000000021f00720c */ /* 0x000fe20003f06270 */
[----:B------:R-:W-:Y:S02]  /*08f0*/  FADD R14, R14, R11 ;  /* 0x0000000b0e0e7221 */ /* 0x000fe40000000000 */
[----:B------:R-:W-:-:S05]  /*0900*/  FADD R15, R15, R8 ;  /* 0x000000080f0f7221 */ /* 0x000fca0000000000 */
[----:B------:R0:W-:Y:S05]  /*0910*/  STG.E.128 desc[UR8][R28.64], R12 ;  /* 0x0000000c1c007986 */ /* 0x0001ea000c101d08 */
[----:B------:R-:W-:Y:S05]  /*0920*/  @!P0 BRA `(.L_x_551) ;  /* 0xfffffffc00a08947 */ /* 0x000fea000383ffff */
.L_x_550:
[----:B------:R-:W-:Y:S05]  /*0930*/  BSYNC.RECONVERGENT B0 ;  /* 0x0000000000007941 */ /* 0x000fea0003800200 */
.L_x_549:
[----:B------:R-:W1:Y:S01]  /*0940*/  LDCU UR6, c[0x0][0x3ac] ;  /* 0x00007580ff0677ac */ /* 0x000e620008000800 */
[----:B------:R-:W-:-:S05]  /*0950*/  VIADD R19, R19, UR11 ;  /* 0x0000000b13137c36 */ /* 0x000fca0008000000 */
[----:B-1----:R-:W-:-:S13]  /*0960*/  ISETP.GE.AND P0, PT, R19, UR6, PT ;  /* 0x0000000613007c0c */ /* 0x002fda000bf06270 */
[----:B------:R-:W-:Y:S05]  /*0970*/  @!P0 BRA `(.L_x_552) ;  /* 0xfffffff800b08947 */ /* 0x000fea000383ffff */
.L_x_548:
[----:B------:R-:W-:-:S04]  /*0980*/  LEA.HI R7, R24, R7, RZ, 0x1c ;  /* 0x0000000718077211 */ /* 0x000fc800078fe0ff */
[----:B------:R-:W-:-:S13]  /*0990*/  ISETP.GE.AND P0, PT, R7, R18, PT ;  /* 0x000000120700720c */ /* 0x000fda0003f06270 */
[----:B------:R-:W-:Y:S05]  /*09a0*/  @!P0 BRA `(.L_x_553) ;  /* 0xfffffff800588947 */ /* 0x000fea000383ffff */
[----:B------:R-:W-:Y:S05]  /*09b0*/  EXIT ;  /* 0x000000000000794d */ /* 0x000fea0003800000 */
.L_x_547:
[----:B------:R-:W0:Y:S02]  /*09c0*/  S2R R3, SR_TID.X ;  /* 0x0000000000037919 */ /* 0x000e240000002100 */
[----:B0-----:R-:W-:-:S07]  /*09d0*/  LOP3.LUT R3, R3, 0xf, RZ, 0xc0, !PT ;  /* 0x0000000f03037812 */ /* 0x001fce00078ec0ff */
.L_x_565:
[----:B0-----:R-:W0:Y:S01]  /*09e0*/  S2R R9, SR_CgaCtaId ;  /* 0x0000000000097919 */ /* 0x001e220000008800 */
[----:B------:R-:W1:Y:S01]  /*09f0*/  LDCU UR4, c[0x0][0x3a8] ;  /* 0x00007500ff0477ac */ /* 0x000e620008000800 */
[----:B------:R-:W-:Y:S01]  /*0a00*/  MOV R4, 0x400 ;  /* 0x0000040000047802 */ /* 0x000fe20000000f00 */
[----:B------:R-:W-:Y:S01]  /*0a10*/  HFMA2 R5, -RZ, RZ, 0, 5.9604644775390625e-08 ;  /* 0x00000001ff057431 */ /* 0x000fe200000001ff */
[----:B------:R-:W-:Y:S02]  /*0a20*/  BSSY.RECONVERGENT B0, `(.L_x_554) ;  /* 0x000000d000007945 */ /* 0x000fe40003800200 */
[----:B0-----:R-:W-:Y:S01]  /*0a30*/  LEA R8, R9, R4, 0x18 ;  /* 0x0000000409087211 */ /* 0x001fe200078ec0ff */
[----:B-1----:R-:W-:-:S07]  /*0a40*/  IMAD.U32 R4, RZ, RZ, UR4 ;  /* 0x00000004ff047e24 */ /* 0x002fce000f8e00ff */
.L_x_555:
        /* <DEDUP_REMOVED lines=11> */
.L_x_554:
[----:B------:R-:W0:Y:S02]  /*0b00*/  LDCU UR4, c[0x0][0x3ac] ;  /* 0x00007580ff0477ac */ /* 0x000e240008000800 */
[----:B0-----:R-:W-:-:S09]  /*0b10*/  UISETP.GE.AND UP0, UPT, UR10, UR4, UPT ;  /* 0x000000040a00728c */ /* 0x001fd2000bf06270 */
[----:B------:R-:W-:Y:S05]  /*0b20*/  BRA.U UP0, `(.L_x_556) ;  /* 0x0000000d00ec7547 */ /* 0x000fea000b800000 */
[C---:B------:R-:W-:Y:S01]  /*0b30*/  LEA R6, R5.reuse, R8, 0x2 ;  /* 0x0000000805067211 */ /* 0x040fe200078e10ff */
[----:B------:R-:W0:Y:S01]  /*0b40*/  LDC R10, c[0x0][0x3ac] ;  /* 0x0000eb00ff0a7b82 */ /* 0x000e220000000800 */
[----:B------:R-:W-:Y:S01]  /*0b50*/  VIADD R28, R5, 0xffffffff ;  /* 0xffffffff051c7836 */ /* 0x000fe20000000000 */
[----:B------:R-:W-:Y:S02]  /*0b60*/  MOV R16, UR10 ;  /* 0x0000000a00107c02 */ /* 0x000fe40008000f00 */
[----:B------:R-:W1:Y:S02]  /*0b70*/  LDS R8, [R6+-0x4] ;  /* 0xfffffc0006087984 */ /* 0x000e640000000800 */
[----:B------:R-:W-:Y:S02]  /*0b80*/  SHF.R.S32.HI R9, RZ, 0x1f, R28 ;  /* 0x0000001fff097819 */ /* 0x000fe4000001141c */
[----:B------:R2:W3:Y:S01]  /*0b90*/  LDS R4, [R6] ;  /* 0x0000000006047984 */ /* 0x0004e20000000800 */
[----:B0-----:R-:W-:-:S02]  /*0ba0*/  SHF.R.S32.HI R5, RZ, 0x1f, R10 ;  /* 0x0000001fff057819 */ /* 0x001fc4000001140a */
[----:B------:R-:W-:-:S04]  /*0bb0*/  IMAD R10, R9, UR4, RZ ;  /* 0x00000004090a7c24 */ /* 0x000fc8000f8e02ff */
[C---:B------:R-:W-:Y:S02]  /*0bc0*/  IMAD R11, R28.reuse, R5, R10 ;  /* 0x000000051c0b7224 */ /* 0x040fe400078e020a */
[----:B------:R-:W-:-:S04]  /*0bd0*/  IMAD.WIDE.U32 R28, R28, UR4, RZ ;  /* 0x000000041c1c7c25 */ /* 0x000fc8000f8e00ff */
[----:B--2---:R-:W-:Y:S01]  /*0be0*/  IMAD.IADD R6, R29, 0x1, R11 ;  /* 0x000000011d067824 */ /* 0x004fe200078e020b */
[----:B-1----:R-:W-:Y:S01]  /*0bf0*/  IADD3 R32, PT, PT, -R8, R7, RZ ;  /* 0x0000000708207210 */ /* 0x002fe20007ffe1ff */
[----:B---3--:R-:W-:-:S03]  /*0c00*/  IMAD.IADD R9, R4, 0x1, -R8 ;  /* 0x0000000104097824 */ /* 0x008fc600078e0a08 */
[----:B------:R-:W-:Y:S02]  /*0c10*/  SHF.R.S32.HI R8, RZ, 0x1f, R32 ;  /* 0x0000001fff087819 */ /* 0x000fe40000011420 */
[----:B------:R-:W-:-:S04]  /*0c20*/  IADD3 R30, P0, PT, R32, R9, RZ ;  /* 0x00000009201e7210 */ /* 0x000fc80007f1e0ff */
[----:B------:R-:W-:-:S09]  /*0c30*/  LEA.HI.X.SX32 R31, R9, R8, 0x1, P0 ;  /* 0x00000008091f7211 */ /* 0x000fd200000f0eff */
.L_x_564:
[----:B------:R-:W-:Y:S01]  /*0c40*/  ISETP.GE.AND P0, PT, R3, R2, PT ;  /* 0x000000020300720c */ /* 0x000fe20003f06270 */
[----:B------:R-:W-:-:S12]  /*0c50*/  BSSY.RECONVERGENT B0, `(.L_x_557) ;  /* 0x00000e4000007945 */ /* 0x000fd80003800200 */
[----:B0-----:R-:W-:Y:S05]  /*0c60*/  @P0 BRA `(.L_x_558) ;  /* 0x0000000c00880947 */ /* 0x001fea0003800000 */
[----:B------:R-:W0:Y:S01]  /*0c70*/  LDCU UR4, c[0x0][0x3b8] ;  /* 0x00007700ff0477ac */ /* 0x000e220008000800 */
[----:B------:R-:W-:Y:S02]  /*0c80*/  SHF.R.S32.HI R9, RZ, 0x1f, R16 ;  /* 0x0000001fff097819 */ /* 0x000fe40000011410 */
[----:B------:R-:W-:Y:S01]  /*0c90*/  IADD3 R11, P0, PT, R16, R28, RZ ;  /* 0x0000001c100b7210 */ /* 0x000fe20007f1e0ff */
[----:B------:R-:W1:Y:S01]  /*0ca0*/  LDCU UR6, c[0x0][0x3b4] ;  /* 0x00007680ff0677ac */ /* 0x000e620008000800 */
[----:B------:R-:W-:Y:S02]  /*0cb0*/  SHF.R.S32.HI R33, RZ, 0x1f, R32 ;  /* 0x0000001fff217819 */ /* 0x000fe40000011420 */
[----:B------:R-:W-:Y:S01]  /*0cc0*/  IADD3.X R10, PT, PT, R9, R6, RZ, P0, !PT ;  /* 0x00000006090a7210 */ /* 0x000fe200007fe4ff */
[----:B------:R-:W2:Y:S01]  /*0cd0*/  LDCU.128 UR12, c[0x0][0x390] ;  /* 0x00007200ff0c77ac */ /* 0x000ea20008000c00 */
[----:B------:R-:W3:Y:S03]  /*0ce0*/  LDCU UR7, c[0x0][0x3ac] ;  /* 0x00007580ff0777ac */ /* 0x000ee60008000800 */
[----:B0-----:R-:W-:-:S02]  /*0cf0*/  IMAD R14, R10, UR4, RZ ;  /* 0x000000040a0e7c24 */ /* 0x001fc4000f8e02ff */
[C---:B------:R-:W-:Y:S01]  /*0d00*/  IMAD.WIDE.U32 R12, R11.reuse, UR4, R32 ;  /* 0x000000040b0c7c25 */ /* 0x040fe2000f8e0020 */
[----:B------:R-:W0:Y:S03]  /*0d10*/  LDCU UR4, c[0x0][0x3b0] ;  /* 0x00007600ff0477ac */ /* 0x000e260008000800 */
[----:B-1----:R-:W-:Y:S02]  /*0d20*/  IMAD R10, R10, UR6, RZ ;  /* 0x000000060a0a7c24 */ /* 0x002fe4000f8e02ff */
[C---:B------:R-:W-:Y:S01]  /*0d30*/  IMAD R15, R11.reuse, UR5, R14 ;  /* 0x000000050b0f7c24 */ /* 0x040fe2000f8e020e */
[----:B--2---:R-:W-:Y:S01]  /*0d40*/  LEA R20, P0, R12, UR14, 0x2 ;  /* 0x0000000e0c147c11 */ /* 0x004fe2000f8010ff */
[----:B------:R-:W-:-:S04]  /*0d50*/  IMAD.WIDE.U32 R8, R11, UR6, R30 ;  /* 0x000000060b087c25 */ /* 0x000fc8000f8e001e */
[----:B------:R-:W-:Y:S01]  /*0d60*/  IMAD R17, R0, R11, R10 ;  /* 0x0000000b00117224 */ /* 0x000fe200078e020a */
[----:B------:R-:W-:Y:S01]  /*0d70*/  LEA R10, P1, R8, UR12, 0x2 ;  /* 0x0000000c080a7c11 */ /* 0x000fe2000f8210ff */
[----:B------:R-:W-:-:S03]  /*0d80*/  IMAD.IADD R11, R13, 0x1, R15 ;  /* 0x000000010d0b7824 */ /* 0x000fc600078e020f */
[----:B------:R-:W-:Y:S02]  /*0d90*/  IADD3 R9, PT, PT, R9, R17, RZ ;  /* 0x0000001109097210 */ /* 0x000fe40007ffe0ff */
[----:B------:R-:W-:Y:S02]  /*0da0*/  LEA.HI.X R21, R12, UR15, R11, 0x2, P0 ;  /* 0x0000000f0c157c11 */ /* 0x000fe400080f140b */
[----:B------:R-:W-:Y:S01]  /*0db0*/  LEA.HI.X R11, R8, UR13, R9, 0x2, P1 ;  /* 0x0000000d080b7c11 */ /* 0x000fe200088f1409 */
[----:B------:R-:W-:Y:S01]  /*0dc0*/  IMAD.MOV.U32 R15, RZ, RZ, 0x3bbb989d ;  /* 0x3bbb989dff0f7424 */ /* 0x000fe200078e00ff */
[----:B------:R-:W1:Y:S01]  /*0dd0*/  LDC.64 R12, c[0x0][0x388] ;  /* 0x0000e200ff0c7b82 */ /* 0x000e620000000a00 */
[----:B------:R-:W2:Y:S04]  /*0de0*/  LDG.E R20, desc[UR8][R20.64] ;  /* 0x0000000814147981 */ /* 0x000ea8000c1e1900 */
[----:B------:R4:W2:Y:S01]  /*0df0*/  LDG.E R11, desc[UR8][R10.64] ;  /* 0x000000080a0b7981 */ /* 0x0008a2000c1e1900 */
[----:B------:R-:W-:Y:S01]  /*0e00*/  MOV R8, 0x437c0000 ;  /* 0x437c000000087802 */ /* 0x000fe20000000f00 */
[----:B0-----:R-:W-:Y:S01]  /*0e10*/  USHF.R.S32.HI UR6, URZ, 0x1f, UR4 ;  /* 0x0000001fff067899 */ /* 0x001fe20008011404 */
[----:B------:R-:W-:Y:S01]  /*0e20*/  IADD3 R19, PT, PT, -R3, R2, RZ ;  /* 0x0000000203137210 */ /* 0x000fe20007ffe1ff */
[----:B------:R-:W-:Y:S01]  /*0e30*/  USHF.L.U32 UR12, UR4, 0x2, URZ ;  /* 0x00000002040c7899 */ /* 0x000fe200080006ff */
[----:B------:R-:W-:Y:S01]  /*0e40*/  BSSY.RECONVERGENT B1, `(.L_x_559) ;  /* 0x000007a000017945 */ /* 0x000fe20003800200 */
[----:B------:R-:W-:Y:S01]  /*0e50*/  USHF.L.U64.HI UR6, UR4, 0x2, UR6 ;  /* 0x0000000204067899 */ /* 0x000fe20008010206 */
[----:B------:R-:W-:-:S02]  /*0e60*/  ISETP.GT.AND P1, PT, R19, 0x30, PT ;  /* 0x000000301300780c */ /* 0x000fc40003f24270 */
[----:B------:R-:W-:Y:S01]  /*0e70*/  PLOP3.LUT P0, PT, PT, PT, PT, 0x80, 0x8 ;  /* 0x000000000008781c */ /* 0x000fe20003f0f070 */
[----:B----4-:R-:W-:Y:S02]  /*0e80*/  IMAD.IADD R10, R4, 0x1, R7 ;  /* 0x00000001040a7824 */ /* 0x010fe400078e0207 */
[----:B-1----:R-:W-:-:S04]  /*0e90*/  IMAD.WIDE.U32 R12, R3, 0x10, R12 ;  /* 0x00000010030c7825 */ /* 0x002fc800078e000c */
[----:B--2---:R-:W-:Y:S01]  /*0ea0*/  FADD R14, R20, -R11 ;  /* 0x8000000b140e7221 */ /* 0x004fe20000000000 */
[----:B------:R-:W-:-:S03]  /*0eb0*/  SHF.R.S32.HI R11, RZ, 0x1f, R10 ;  /* 0x0000001fff0b7819 */ /* 0x000fc6000001140a */
[----:B------:R-:W-:Y:S02]  /*0ec0*/  FFMA.SAT R15, R14, R15, 0.5 ;  /* 0x3f0000000e0f7423 */ /* 0x000fe4000000200f */
[----:B---3--:R-:W-:Y:S02]  /*0ed0*/  IMAD R11, R11, UR7, RZ ;  /* 0x000000070b0b7c24 */ /* 0x008fe4000f8e02ff */
[----:B------:R-:W-:Y:S02]  /*0ee0*/  FFMA.RM R15, R15, R8, 12582913 ;  /* 0x4b4000010f0f7423 */ /* 0x000fe40000004008 */
[----:B------:R-:W0:Y:S01]  /*0ef0*/  LDC.64 R8, c[0x0][0x380] ;  /* 0x0000e000ff087b82 */ /* 0x000e220000000a00 */
[----:B------:R-:W-:Y:S02]  /*0f00*/  IMAD R19, R10, R5, R11 ;  /* 0x000000050a137224 */ /* 0x000fe400078e020b */
[----:B------:R-:W-:-:S04]  /*0f10*/  FADD R17, R15, -12583039 ;  /* 0xcb40007f0f117421 */ /* 0x000fc80000000000 */
[----:B------:R-:W-:-:S04]  /*0f20*/  FFMA R17, R14, 1.4426950216293334961, -R17 ;  /* 0x3fb8aa3b0e117823 */ /* 0x000fc80000000811 */
[----:B------:R-:W-:Y:S01]  /*0f30*/  FFMA R14, R14, 1.925963033500011079e-08, R17 ;  /* 0x32a570600e0e7823 */ /* 0x000fe20000000011 */
[----:B------:R-:W-:-:S05]  /*0f40*/  SHF.R.S32.HI R17, RZ, 0x1f, R16 ;  /* 0x0000001fff117819 */ /* 0x000fca0000011410 */
[----:B------:R-:W1:Y:S01]  /*0f50*/  MUFU.EX2 R14, R14 ;  /* 0x0000000e000e7308 */ /* 0x000e620000000800 */
[----:B------:R-:W-:-:S04]  /*0f60*/  IMAD.WIDE.U32 R10, R10, UR7, R16 ;  /* 0x000000070a0a7c25 */ /* 0x000fc8000f8e0010 */
[----:B------:R-:W-:Y:S01]  /*0f70*/  IMAD.WIDE.U32 R36, R7, UR7, R16 ;  /* 0x0000000707247c25 */ /* 0x000fe2000f8e0010 */
[----:B------:R-:W-:-:S03]  /*0f80*/  SHF.L.U32 R17, R15, 0x17, RZ ;  /* 0x000000170f117819 */ /* 0x000fc600000006ff */
[----:B0-----:R-:W-:-:S04]  /*0f90*/  IMAD.WIDE.U32 R8, R3, 0x10, R8 ;  /* 0x0000001003087825 */ /* 0x001fc800078e0008 */
[----:B------:R-:W-:Y:S02]  /*0fa0*/  IMAD.IADD R19, R11, 0x1, R19 ;  /* 0x000000010b137824 */ /* 0x000fe400078e0213 */
[----:B------:R-:W-:Y:S02]  /*0fb0*/  IMAD R20, R10, UR6, RZ ;  /* 0x000000060a147c24 */ /* 0x000fe4000f8e02ff */
[----:B------:R-:W-:Y:S02]  /*0fc0*/  IMAD R11, R7, R5, R37 ;  /* 0x00000005070b7224 */ /* 0x000fe400078e0225 */
[----:B-1----:R-:W-:Y:S01]  /*0fd0*/  FMUL R17, R14, R17 ;  /* 0x000000110e117220 */ /* 0x002fe20000400000 */
[----:B------:R-:W-:Y:S02]  /*0fe0*/  IMAD R22, R36, UR6, RZ ;  /* 0x0000000624167c24 */ /* 0x000fe4000f8e02ff */
[----:B------:R-:W-:-:S04]  /*0ff0*/  IMAD.WIDE.U32 R34, R10, UR12, R8 ;  /* 0x0000000c0a227c25 */ /* 0x000fc8000f8e0008 */
[----:B------:R-:W-:Y:S02]  /*1000*/  IMAD R19, R19, UR12, R20 ;  /* 0x0000000c13137c24 */ /* 0x000fe4000f8e0214 */
[----:B------:R-:W-:-:S04]  /*1010*/  IMAD.WIDE.U32 R36, R36, UR12, R12 ;  /* 0x0000000c24247c25 */ /* 0x000fc8000f8e000c */
[----:B------:R-:W-:Y:S02]  /*1020*/  IMAD R11, R11, UR12, R22 ;  /* 0x0000000c0b0b7c24 */ /* 0x000fe4000f8e0216 */
[----:B------:R-:W-:Y:S02]  /*1030*/  IMAD.IADD R25, R35, 0x1, R19 ;  /* 0x0000000123197824 */ /* 0x000fe400078e0213 */
[----:B------:R-:W-:Y:S01]  /*1040*/  IMAD.MOV.U32 R19, RZ, RZ, R3 ;  /* 0x000000ffff137224 */ /* 0x000fe200078e0003 */
[----:B------:R-:W-:Y:S01]  /*1050*/  IADD3 R27, PT, PT, R37, R11, RZ ;  /* 0x0000000b251b7210 */ /* 0x000fe20007ffe0ff */
[----:B------:R-:W-:Y:S06]  /*1060*/  @!P1 BRA `(.L_x_560) ;  /* 0x00000004005c9947 */ /* 0x000fec0003800000 */
[----:B------:R-:W-:Y:S02]  /*1070*/  PLOP3.LUT P0, PT, PT, PT, PT, 0x8, 0x80 ;  /* 0x000000000080781c */ /* 0x000fe40003f0e170 */
[----:B------:R-:W-:-:S11]  /*1080*/  IADD3 R26, PT, PT, R2, -0x30, RZ ;  /* 0xffffffd0021a7810 */ /* 0x000fd60007ffe0ff */
.L_x_561:
[----:B------:R-:W-:-:S05]  /*1090*/  IMAD.MOV.U32 R37, RZ, RZ, R27 ;  /* 0x000000ffff257224 */ /* 0x000fca00078e001b */
[----:B------:R-:W2:Y:S01]  /*10a0*/  LDG.E.128 R8, desc[UR8][R36.64] ;  /* 0x0000000824087981 */ /* 0x000ea2000c1e1d00 */
        /* <DEDUP_REMOVED lines=57> */
[----:B------:R-:W-:Y:S04]  /*1440*/  STG.E.128 desc[UR8][R34.64+0x200], R20 ;  /* 0x0002001422007986 */ /* 0x000fe8000c101d08 */
[----:B------:R-:W3:Y:S01]  /*1450*/  LDG.E.128 R8, desc[UR8][R36.64+0x300] ;  /* 0x0003000824087981 */ /* 0x000ee2000c1e1d00 */
        /* <DEDUP_REMOVED lines=12> */
[----:B------:R-:W-:Y:S02]  /*1520*/  FSEL R10, R27, RZ, P4 ;  /* 0x000000ff1b0a7208 */ /* 0x000fe40002000000 */
[----:B------:R-:W-:Y:S01]  /*1530*/  ISETP.GE.AND P1, PT, R19, R26, PT ;  /* 0x0000001a1300720c */ /* 0x000fe20003f26270 */
[----:B--2---:R-:W-:Y:S01]  /*1540*/  FADD R12, R12, R9 ;  /* 0x000000090c0c7221 */ /* 0x004fe20000000000 */
[----:B------:R-:W-:Y:S01]  /*1550*/  FADD R13, R13, R8 ;  /* 0x000000080d0d7221 */ /* 0x000fe20000000000 */
[----:B------:R-:W-:Y:S01]  /*1560*/  FADD R14, R14, R11 ;  /* 0x0000000b0e0e7221 */ /* 0x000fe20000000000 */
[----:B------:R-:W-:Y:S01]  /*1570*/  FADD R15, R15, R10 ;  /* 0x0000000a0f0f7221 */ /* 0x000fe20000000000 */
[----:B------:R-:W-:-:S04]  /*1580*/  IADD3 R36, P3, PT, R36, 0x400, RZ ;  /* 0x0000040024247810 */ /* 0x000fc80007f7e0ff */
[----:B------:R0:W-:Y:S01]  /*1590*/  STG.E.128 desc[UR8][R34.64+0x300], R12 ;  /* 0x0003000c22007986 */ /* 0x0001e2000c101d08 */
[----:B------:R-:W-:Y:S01]  /*15a0*/  IMAD.X R27, RZ, RZ, R37, P3 ;  /* 0x000000ffff1b7224 */ /* 0x000fe200018e0625 */
[----:B0-----:R-:W-:-:S04]  /*15b0*/  IADD3 R34, P2, PT, R34, 0x400, RZ ;  /* 0x0000040022227810 */ /* 0x001fc80007f5e0ff */
[----:B------:R-:W-:Y:S01]  /*15c0*/  IADD3.X R25, PT, PT, RZ, R35, RZ, P2, !PT ;  /* 0x00000023ff197210 */ /* 0x000fe200017fe4ff */
[----:B------:R-:W-:Y:S08]  /*15d0*/  @!P1 BRA `(.L_x_561) ;  /* 0xfffffff800ac9947 */ /* 0x000ff0000383ffff */
.L_x_560:
[----:B------:R-:W-:Y:S05]  /*15e0*/  BSYNC.RECONVERGENT B1 ;  /* 0x0000000000017941 */ /* 0x000fea0003800200 */
.L_x_559:
[----:B------:R-:W-:Y:S01]  /*15f0*/  IADD3 R8, PT, PT, -R19, R2, RZ ;  /* 0x0000000213087210 */ /* 0x000fe20007ffe1ff */
[----:B------:R-:W-:Y:S03]  /*1600*/  BSSY.RECONVERGENT B1, `(.L_x_562) ;  /* 0x0000031000017945 */ /* 0x000fe60003800200 */
[----:B------:R-:W-:-:S13]  /*1610*/  ISETP.GT.AND P1, PT, R8, 0x10, PT ;  /* 0x000000100800780c */ /* 0x000fda0003f24270 */
[----:B------:R-:W-:Y:S05]  /*1620*/  @!P1 BRA `(.L_x_563) ;  /* 0x0000000000b89947 */ /* 0x000fea0003800000 */
        /* <DEDUP_REMOVED lines=39> */
[----:B------:R-:W-:Y:S01]  /*18a0*/  FADD R15, R15, R26 ;  /* 0x0000001a0f0f7221 */ /* 0x000fe20000000000 */
[----:B------:R-:W-:-:S04]  /*18b0*/  IADD3 R36, P2, PT, R36, 0x200, RZ ;  /* 0x0000020024247810 */ /* 0x000fc80007f5e0ff */
[----:B------:R0:W-:Y:S01]  /*18c0*/  STG.E.128 desc[UR8][R34.64+0x100], R12 ;  /* 0x0001000c22007986 */ /* 0x0001e2000c101d08 */
[----:B------:R-:W-:Y:S01]  /*18d0*/  PLOP3.LUT P0, PT, PT, PT, PT, 0x8, 0x80 ;  /* 0x000000000080781c */ /* 0x000fe20003f0e170 */
[----:B------:R-:W-:Y:S01]  /*18e0*/  IMAD.X R27, RZ, RZ, R27, P2 ;  /* 0x000000ffff1b7224 */ /* 0x000fe200010e061b */
[----:B0-----:R-:W-:-:S04]  /*18f0*/  IADD3 R34, P1, PT, R34, 0x200, RZ ;  /* 0x0000020022227810 */ /* 0x001fc80007f3e0ff */
[----:B------:R-:W-:-:S09]  /*1900*/  IADD3.X R25, PT, PT, RZ, R25, RZ, P1, !PT ;  /* 0x00000019ff197210 */ /* 0x000fd20000ffe4ff */
.L_x_563:
[----:B------:R-:W-:Y:S05]  /*1910*/  BSYNC.RECONVERGENT B1 ;  /* 0x0000000000017941 */ /* 0x000fea0003800200 */
.L_x_562:
[----:B------:R-:W-:Y:S01]  /*1920*/  ISETP.LT.OR P0, PT, R19, R2, P0 ;  /* 0x000000021300720c */ /* 0x000fe20000701670 */
[----:B------:R-:W-:Y:S01]  /*1930*/  IMAD.MOV.U32 R37, RZ, RZ, R27 ;  /* 0x000000ffff257224 */ /* 0x000fe200078e001b */
[----:B------:R-:W-:-:S11]  /*1940*/  MOV R35, R25 ;  /* 0x0000001900237202 */ /* 0x000fd60000000f00 */
[----:B------:R-:W-:Y:S05]  /*1950*/  @!P0 BRA `(.L_x_558) ;  /* 0x00000000004c8947 */ /* 0x000fea0003800000 */
[----:B------:R-:W2:Y:S04]  /*1960*/  LDG.E.128 R8, desc[UR8][R36.64] ;  /* 0x0000000824087981 */ /* 0x000ea8000c1e1d00 */
[----:B------:R-:W3:Y:S01]  /*1970*/  LDG.E.128 R12, desc[UR8][R34.64] ;  /* 0x00000008220c7981 */ /* 0x000ee2000c1e1d00 */
[----:B--2---:R-:W-:Y:S01]  /*1980*/  FSETP.NEU.AND P0, PT, R8, RZ, PT ;  /* 0x000000ff0800720b */ /* 0x004fe20003f0d000 */
        /* <DEDUP_REMOVED lines=9> */
[----:B------:R-:W-:Y:S01]  /*1a20*/  FSEL R8, R19, RZ, P1 ;  /* 0x000000ff13087208 */ /* 0x000fe20000800000 */
[----:B---3--:R-:W-:Y:S01]  /*1a30*/  FADD R12, R12, R9 ;  /* 0x000000090c0c7221 */ /* 0x008fe20000000000 */
[----:B------:R-:W-:Y:S01]  /*1a40*/  FSEL R10, R17, RZ, P3 ;  /* 0x000000ff110a7208 */ /* 0x000fe20001800000 */
[----:B------:R-:W-:Y:S02]  /*1a50*/  FADD R14, R14, R11 ;  /* 0x0000000b0e0e7221 */ /* 0x000fe40000000000 */
[----:B------:R-:W-:-:S02]  /*1a60*/  FADD R13, R13, R8 ;  /* 0x000000080d0d7221 */ /* 0x000fc40000000000 */
[----:B------:R-:W-:-:S05]  /*1a70*/  FADD R15, R15, R10 ;  /* 0x0000000a0f0f7221 */ /* 0x000fca0000000000 */
[----:B------:R0:W-:Y:S02]  /*1a80*/  STG.E.128 desc[UR8][R34.64], R12 ;  /* 0x0000000c22007986 */ /* 0x0001e4000c101d08 */
.L_x_558:
[----:B------:R-:W-:Y:S05]  /*1a90*/  BSYNC.RECONVERGENT B0 ;  /* 0x0000000000007941 */ /* 0x000fea0003800200 */
.L_x_557:
[----:B------:R-:W1:Y:S01]  /*1aa0*/  LDCU UR4, c[0x0][0x3ac] ;  /* 0x00007580ff0477ac */ /* 0x000e620008000800 */
[----:B------:R-:W-:-:S04]  /*1ab0*/  IADD3 R16, PT, PT, R16, UR11, RZ ;  /* 0x0000000b10107c10 */ /* 0x000fc8000fffe0ff */
[----:B-1----:R-:W-:-:S13]  /*1ac0*/  ISETP.GE.AND P0, PT, R16, UR4, PT ;  /* 0x0000000410007c0c */ /* 0x002fda000bf06270 */
[----:B------:R-:W-:Y:S05]  /*1ad0*/  @!P0 BRA `(.L_x_564) ;  /* 0xfffffff000588947 */ /* 0x000fea000383ffff */
.L_x_556:
[----:B------:R-:W-:-:S04]  /*1ae0*/  LEA.HI R7, R24, R7, RZ, 0x1c ;  /* 0x0000000718077211 */ /* 0x000fc800078fe0ff */
[----:B------:R-:W-:-:S13]  /*1af0*/  ISETP.GE.AND P0, PT, R7, R18, PT ;  /* 0x000000120700720c */ /* 0x000fda0003f06270 */
[----:B------:R-:W-:Y:S05]  /*1b00*/  @!P0 BRA `(.L_x_565) ;  /* 0xffffffec00b48947 */ /* 0x000fea000383ffff */
[----:B------:R-:W-:Y:S05]  /*1b10*/  EXIT ;  /* 0x000000000000794d */ /* 0x000fea0003800000 */
.L_x_566:
        /* <DEDUP_REMOVED lines=14> */
.L_x_705:


//--------------------- .text._ZN18transformer_engine16context_parallel25thd_out_correction_kernelIfLi1ELi16ELb1EEEvPT_S3_PfS4_Piiiiii --------------------------
	.section	.text._ZN18transformer_engine16context_parallel25thd_out_correction_kernelIfLi1ELi16ELb1EEEvPT_S3_PfS4_Piiiiii,"ax",@progbits
	.align	128
        .global         _ZN18transformer_engine16context_parallel25thd_out_correction_kernelIfLi1ELi16ELb1EEEvPT_S3_PfS4_Piiiiii
        .type           _ZN18transformer_engine16context_parallel25thd_out_correction_kernelIfLi1ELi16ELb1EEEvPT_S3_PfS4_Piiiiii,@function
        .size           _ZN18transformer_engine16context_parallel25thd_out_correction_kernelIfLi1ELi16ELb1EEEvPT_S3_PfS4_Piiiiii,(.L_x_706 - _ZN18transformer_engine16context_parallel25thd_out_correction_kernelIfLi1ELi16ELb1EEEvPT_S3_PfS4_Piiiiii)
        .other          _ZN18transformer_engine16context_parallel25thd_out_correction_kernelIfLi1ELi16ELb1EEEvPT_S3_PfS4_Piiiiii,@"STO_CUDA_ENTRY STV_DEFAULT"
_ZN18transformer_engine16context_parallel25thd_out_correction_kernelIfLi1ELi16ELb1EEEvPT_S3_PfS4_Piiiiii:
.text._ZN18transformer_engine16context_parallel25thd_out_correction_kernelIfLi1ELi16ELb1EEEvPT_S3_PfS4_Piiiiii:
        /* <DEDUP_REMOVED lines=13> */
.L_x_569:
        /* <DEDUP_REMOVED lines=9> */
.L_x_568:
[----:B------:R-:W-:Y:S05]  /*0160*/  BSYNC.RECONVERGENT B0 ;  /* 0x0000000000007941 */ /* 0x000fea0003800200 */
.L_x_567:
[----:B------:R-:W1:Y:S08]  /*0170*/  S2UR UR5, SR_CgaCtaId ;  /* 0x00000000000579c3 */ /* 0x000e700000008800 */
[----:B------:R-:W-:Y:S06]  /*0180*/  BAR.SYNC.DEFER_BLOCKING 0x0 ;  /* 0x0000000000007b1d */ /* 0x000fec0000010000 */
[----:B------:R-:W-:-:S02]  /*0190*/  UMOV UR4, 0x400 ;  /* 0x0000040000047882 */ /* 0x000fc40000000000 */
[----:B------:R-:W2:Y:S01]  /*01a0*/  LDC R5, c[0x0][0x360] ;  /* 0x0000d800ff057b82 */ /* 0x000ea20000000800 */
[----:B-1----:R-:W-:Y:S01]  /*01b0*/  ULEA UR4, UR5, UR4, 0x18 ;  /* 0x0000000405047291 */ /* 0x002fe2000f8ec0ff */
[----:B------:R-:W1:Y:S03]  /*01c0*/  LDCU UR5, c[0x0][0x370] ;  /* 0x00006e00ff0577ac */ /* 0x000e660008000800 */
[----:B------:R-:W-:-:S09]  /*01d0*/  ULEA UR4, UR10, UR4, 0x2 ;  /* 0x000000040a047291 */ /* 0x000fd2000f8e10ff */
[----:B0-----:R-:W0:Y:S02]  /*01e0*/  LDS R0, [UR4] ;  /* 0x00000004ff007984 */ /* 0x001e240008000800 */
[----:B------:R-:W2:Y:S02]  /*01f0*/  S2UR UR4, SR_CTAID.X ;  /* 0x00000000000479c3 */ /* 0x000ea40000002500 */
[----:B--2---:R-:W-:-:S05]  /*0200*/  IMAD R2, R5, UR4, R8 ;  /* 0x0000000405027c24 */ /* 0x004fca000f8e0208 */
[----:B------:R-:W-:Y:S01]  /*0210*/  SHF.R.U32.HI R3, RZ, 0x4, R2 ;  /* 0x00000004ff037819 */ /* 0x000fe20000011602 */
[----:B-1----:R-:W-:-:S03]  /*0220*/  IMAD R2, R5, UR5, RZ ;  /* 0x0000000505027c24 */ /* 0x002fc6000f8e02ff */
[----:B0-----:R-:W-:-:S13]  /*0230*/  ISETP.GE.AND P0, PT, R3, R0, PT ;  /* 0x000000000300720c */ /* 0x001fda0003f06270 */
[----:B------:R-:W-:Y:S05]  /*0240*/  @P0 EXIT ;  /* 0x000000000000094d */ /* 0x000fea0003800000 */
[----:B------:R-:W0:Y:S01]  /*0250*/  LDC R20, c[0x0][0x3b0] ;  /* 0x0000ec00ff147b82 */ /* 0x000e220000000800 */
[----:B------:R-:W-:Y:S01]  /*0260*/  UISETP.GT.AND UP0, UPT, UR10, 0x1, UPT ;  /* 0x000000010a00788c */ /* 0x000fe2000bf04270 */
[----:B------:R-:W-:Y:S01]  /*0270*/  LOP3.LUT R5, R8, 0xf, RZ, 0xc0, !PT ;  /* 0x0000000f08057812 */ /* 0x000fe200078ec0ff */
[----:B------:R-:W1:Y:S05]  /*0280*/  LDCU UR9, c[0x0][0x374] ;  /* 0x00006e80ff0977ac */ /* 0x000e6a0008000800 */
[----:B------:R-:W2:Y:S01]  /*0290*/  S2UR UR8, SR_CTAID.Y ;  /* 0x00000000000879c3 */ /* 0x000ea20000002600 */
[----:B0-----:R-:W-:Y:S01]  /*02a0*/  SHF.R.S32.HI R4, RZ, 0x2, R20 ;  /* 0x00000002ff047819 */ /* 0x001fe20000011414 */
[----:B-12---:R-:W-:Y:S06]  /*02b0*/  BRA.U UP0, `(.L_x_570) ;  /* 0x00000005005c7547 */ /* 0x006fec000b800000 */
[----:B------:R-:W-:-:S07]  /*02c0*/  SHF.R.S32.HI R20, RZ, 0x1f, R20 ;  /* 0x0000001fff147819 */ /* 0x000fce0000011414 */
.L_x_576:
[----:B0-----:R-:W0:Y:S02]  /*02d0*/  LDCU UR4, c[0x0][0x3ac] ;  /* 0x00007580ff0477ac */ /* 0x001e240008000800 */
[----:B0-----:R-:W-:-:S09]  /*02e0*/  UISETP.GE.AND UP0, UPT, UR8, UR4, UPT ;  /* 0x000000040800728c */ /* 0x001fd2000bf06270 */
[----:B------:R-:W-:Y:S05]  /*02f0*/  BRA.U UP0, `(.L_x_571) ;  /* 0x00000005003c7547 */ /* 0x000fea000b800000 */
[----:B------:R-:W0:Y:S01]  /*0300*/  S2UR UR5, SR_CgaCtaId ;  /* 0x00000000000579c3 */ /* 0x000e220000008800 */
[----:B------:R-:W-:Y:S01]  /*0310*/  UMOV UR4, 0x400 ;  /* 0x0000040000047882 */ /* 0x000fe20000000000 */
[----:B------:R-:W-:Y:S01]  /*0320*/  IMAD.U32 R22, RZ, RZ, UR8 ;  /* 0x00000008ff167e24 */ /* 0x000fe2000f8e00ff */
[----:B0-----:R-:W-:-:S09]  /*0330*/  ULEA UR4, UR5, UR4, 0x18 ;  /* 0x0000000405047291 */ /* 0x001fd2000f8ec0ff */
[----:B------:R-:W0:Y:S02]  /*0340*/  LDS R6, [UR4+0x4] ;  /* 0x00000404ff067984 */ /* 0x000e240008000800 */
[----:B0-----:R-:W-:-:S07]  /*0350*/  IADD3 R21, PT, PT, R6, R3, RZ ;  /* 0x0000000306157210 */ /* 0x001fce0007ffe0ff */
.L_x_575:
[----:B------:R-:W-:Y:S01]  /*0360*/  ISETP.GE.AND P0, PT, R5, R4, PT ;  /* 0x000000040500720c */ /* 0x000fe20003f06270 */
[----:B------:R-:W-:-:S12]  /*0370*/  BSSY.RECONVERGENT B0, `(.L_x_572) ;  /* 0x0000043000007945 */ /* 0x000fd80003800200 */
[----:B0-----:R-:W-:Y:S05]  /*0380*/  @P0 BRA `(.L_x_573) ;  /* 0x0000000400040947 */ /* 0x001fea0003800000 */
[----:B------:R-:W0:Y:S01]  /*0390*/  LDC.64 R6, c[0x0][0x398] ;  /* 0x0000e600ff067b82 */ /* 0x000e220000000a00 */
[----:B------:R-:W1:Y:S01]  /*03a0*/  LDCU UR4, c[0x0][0x3b8] ;  /* 0x00007700ff0477ac */ /* 0x000e620008000800 */
[----:B------:R-:W2:Y:S06]  /*03b0*/  LDCU.64 UR10, c[0x0][0x3b0] ;  /* 0x00007600ff0a77ac */ /* 0x000eac0008000a00 */
[----:B------:R-:W3:Y:S01]  /*03c0*/  LDC.64 R8, c[0x0][0x390] ;  /* 0x0000e400ff087b82 */ /* 0x000ee20000000a00 */
[----:B------:R-:W4:Y:S01]  /*03d0*/  LDCU UR5, c[0x0][0x3ac] ;  /* 0x00007580ff0577ac */ /* 0x000f220008000800 */
[----:B------:R-:W-:Y:S01]  /*03e0*/  SHF.R.S32.HI R23, RZ, 0x1f, R22 ;  /* 0x0000001fff177819 */ /* 0x000fe20000011416 */
[----:B------:R-:W5:Y:S01]  /*03f0*/  LDCU.128 UR12, c[0x0][0x380] ;  /* 0x00007000ff0c77ac */ /* 0x000f620008000c00 */
[----:B-1----:R-:W-:-:S02]  /*0400*/  IMAD R11, R22, UR4, R3 ;  /* 0x00000004160b7c24 */ /* 0x002fc4000f8e0203 */
[----:B--2---:R-:W-:Y:S02]  /*0410*/  IMAD R13, R22, UR11, R21 ;  /* 0x0000000b160d7c24 */ /* 0x004fe4000f8e0215 */
[----:B0-----:R-:W-:-:S06]  /*0420*/  IMAD.WIDE R6, R11, 0x4, R6 ;  /* 0x000000040b067825 */ /* 0x001fcc00078e0206 */
[----:B------:R-:W2:Y:S01]  /*0430*/  LDG.E R6, desc[UR6][R6.64] ;  /* 0x0000000606067981 */ /* 0x000ea2000c1e1900 */
[----:B---3--:R-:W-:-:S06]  /*0440*/  IMAD.WIDE R8, R13, 0x4, R8 ;  /* 0x000000040d087825 */ /* 0x008fcc00078e0208 */
[----:B------:R-:W2:Y:S01]  /*0450*/  LDG.E R9, desc[UR6][R8.64] ;  /* 0x0000000608097981 */ /* 0x000ea2000c1e1900 */
[----:B------:R-:W-:Y:S02]  /*0460*/  HFMA2 R13, -RZ, RZ, 3.7421875, 0 ;  /* 0x437c0000ff0d7431 */ /* 0x000fe400000001ff */
[----:B------:R-:W-:Y:S01]  /*0470*/  IMAD.MOV.U32 R11, RZ, RZ, 0x3bbb989d ;  /* 0x3bbb989dff0b7424 */ /* 0x000fe200078e00ff */
[----:B----4-:R-:W-:Y:S02]  /*0480*/  USHF.R.S32.HI UR4, URZ, 0x1f, UR5 ;  /* 0x0000001fff047899 */ /* 0x010fe40008011405 */
[----:B------:R-:W-:-:S04]  /*0490*/  IMAD.WIDE R14, R21, UR5, R22 ;  /* 0x00000005150e7c25 */ /* 0x000fc8000f8e0216 */
[----:B------:R-:W-:-:S04]  /*04a0*/  IMAD R15, R15, UR10, RZ ;  /* 0x0000000a0f0f7c24 */ /* 0x000fc8000f8e02ff */
[----:B------:R-:W-:Y:S01]  /*04b0*/  IMAD R17, R14, R20, R15 ;  /* 0x000000140e117224 */ /* 0x000fe200078e020f */
[----:B------:R-:W-:Y:S01]  /*04c0*/  MOV R25, R5 ;  /* 0x0000000500197202 */ /* 0x000fe20000000f00 */
[----:B--2---:R-:W-:-:S04]  /*04d0*/  FADD R10, R6, -R9 ;  /* 0x80000009060a7221 */ /* 0x004fc80000000000 */
[----:B------:R-:W-:-:S04]  /*04e0*/  FFMA.SAT R12, R10, R11, 0.5 ;  /* 0x3f0000000a0c7423 */ /* 0x000fc8000000200b */
[----:B------:R-:W-:-:S04]  /*04f0*/  FFMA.RM R12, R12, R13, 12582913 ;  /* 0x4b4000010c0c7423 */ /* 0x000fc8000000400d */
[----:B------:R-:W-:-:S04]  /*0500*/  FADD R11, R12, -12583039 ;  /* 0xcb40007f0c0b7421 */ /* 0x000fc80000000000 */
[----:B------:R-:W-:Y:S01]  /*0510*/  FFMA R11, R10, 1.4426950216293334961, -R11 ;  /* 0x3fb8aa3b0a0b7823 */ /* 0x000fe2000000080b */
[----:B------:R-:W-:-:S04]  /*0520*/  IMAD.WIDE.U32 R6, R3, UR5, R22 ;  /* 0x0000000503067c25 */ /* 0x000fc8000f8e0016 */
[----:B------:R-:W-:Y:S01]  /*0530*/  FFMA R13, R10, 1.925963033500011079e-08, R11 ;  /* 0x32a570600a0d7823 */ /* 0x000fe2000000000b */
[----:B------:R-:W-:-:S03]  /*0540*/  IMAD R7, R3, UR4, R7 ;  /* 0x0000000403077c24 */ /* 0x000fc6000f8e0207 */
[----:B------:R-:W0:Y:S01]  /*0550*/  MUFU.EX2 R23, R13 ;  /* 0x0000000d00177308 */ /* 0x000e220000000800 */
[----:B------:R-:W-:Y:S02]  /*0560*/  IMAD R7, R7, UR10, RZ ;  /* 0x0000000a07077c24 */ /* 0x000fe4000f8e02ff */
[----:B------:R-:W-:-:S04]  /*0570*/  IMAD.WIDE.U32 R10, R14, UR10, RZ ;  /* 0x0000000a0e0a7c25 */ /* 0x000fc8000f8e00ff */
[----:B------:R-:W-:-:S04]  /*0580*/  IMAD.WIDE.U32 R8, R6, UR10, RZ ;  /* 0x0000000a06087c25 */ /* 0x000fc8000f8e00ff */
[----:B------:R-:W-:Y:S01]  /*0590*/  IMAD R15, R20, R6, R7 ;  /* 0x00000006140f7224 */ /* 0x000fe200078e0207 */
[----:B-----5:R-:W-:Y:S01]  /*05a0*/  LEA R16, P1, R10, UR12, 0x2 ;  /* 0x0000000c0a107c11 */ /* 0x020fe2000f8210ff */
[----:B------:R-:W-:Y:S01]  /*05b0*/  IMAD.IADD R7, R11, 0x1, R17 ;  /* 0x000000010b077824 */ /* 0x000fe200078e0211 */
[----:B------:R-:W-:Y:S01]  /*05c0*/  LEA R6, P0, R8, UR14, 0x2 ;  /* 0x0000000e08067c11 */ /* 0x000fe2000f8010ff */
[----:B------:R-:W-:Y:S01]  /*05d0*/  IMAD.SHL.U32 R12, R12, 0x800000, RZ ;  /* 0x008000000c0c7824 */ /* 0x000fe200078e00ff */
[----:B------:R-:W-:Y:S02]  /*05e0*/  IADD3 R9, PT, PT, R9, R15, RZ ;  /* 0x0000000f09097210 */ /* 0x000fe40007ffe0ff */
[----:B------:R-:W-:Y:S01]  /*05f0*/  LEA.HI.X R17, R10, UR13, R7, 0x2, P1 ;  /* 0x0000000d0a117c11 */ /* 0x000fe200088f1407 */
[----:B0-----:R-:W-:Y:S01]  /*0600*/  FMUL R23, R23, R12 ;  /* 0x0000000c17177220 */ /* 0x001fe20000400000 */
[----:B------:R-:W-:-:S07]  /*0610*/  LEA.HI.X R7, R8, UR15, R9, 0x2, P0 ;  /* 0x0000000f08077c11 */ /* 0x000fce00080f1409 */
.L_x_574:
        /* <DEDUP_REMOVED lines=24> */
.L_x_573:
[----:B------:R-:W-:Y:S05]  /*07a0*/  BSYNC.RECONVERGENT B0 ;  /* 0x0000000000007941 */ /* 0x000fea0003800200 */
.L_x_572:
[----:B------:R-:W1:Y:S01]  /*07b0*/  LDCU UR4, c[0x0][0x3ac] ;  /* 0x00007580ff0477ac */ /* 0x000e620008000800 */
[----:B------:R-:W-:-:S04]  /*07c0*/  IADD3 R22, PT, PT, R22, UR9, RZ ;  /* 0x0000000916167c10 */ /* 0x000fc8000fffe0ff */
[----:B-1----:R-:W-:-:S13]  /*07d0*/  ISETP.GE.AND P0, PT, R22, UR4, PT ;  /* 0x0000000416007c0c */ /* 0x002fda000bf06270 */
[----:B------:R-:W-:Y:S05]  /*07e0*/  @!P0 BRA `(.L_x_575) ;  /* 0xfffffff800dc8947 */ /* 0x000fea000383ffff */
.L_x_571:
[----:B------:R-:W-:-:S04]  /*07f0*/  LEA.HI R3, R2, R3, RZ, 0x1c ;  /* 0x0000000302037211 */ /* 0x000fc800078fe0ff */
[----:B------:R-:W-:-:S13]  /*0800*/  ISETP.GE.AND P0, PT, R3, R0, PT ;  /* 0x000000000300720c */ /* 0x000fda0003f06270 */
[----:B------:R-:W-:Y:S05]  /*0810*/  @!P0 BRA `(.L_x_576) ;  /* 0xfffffff800ac8947 */ /* 0x000fea000383ffff */
[----:B------:R-:W-:Y:S05]  /*0820*/  EXIT ;  /* 0x000000000000794d */ /* 0x000fea0003800000 */
.L_x_570:
[----:B------:R-:W0:Y:S02]  /*0830*/  LDC.64 R24, c[0x0][0x388] ;  /* 0x0000e200ff187b82 */ /* 0x000e240000000a00 */
[----:B0-----:R-:W-:-:S07]  /*0840*/  IMAD.WIDE.U32 R24, R5, 0x10, R24 ;  /* 0x0000001005187825 */ /* 0x001fce00078e0018 */
.L_x_588:
[----:B0-----:R-:W0:Y:S01]  /*0850*/  S2R R8, SR_CgaCtaId ;  /* 0x0000000000087919 */ /* 0x001e220000008800 */
[----:B------:R-:W1:Y:S01]  /*0860*/  LDCU UR4, c[0x0][0x3a8] ;  /* 0x00007500ff0477ac */ /* 0x000e620008000800 */
[----:B------:R-:W-:Y:S01]  /*0870*/  MOV R7, 0x400 ;  /* 0x0000040000077802 */ /* 0x000fe20000000f00 */
[----:B------:R-:W-:Y:S01]  /*0880*/  BSSY.RECONVERGENT B0, `(.L_x_577) ;  /* 0x000000e000007945 */ /* 0x000fe20003800200 */
[----:B------:R-:W-:Y:S02]  /*0890*/  IMAD.MOV.U32 R6, RZ, RZ, 0x1 ;  /* 0x00000001ff067424 */ /* 0x000fe400078e00ff */
[----:B0-----:R-:W-:Y:S02]  /*08a0*/  LEA R11, R8, R7, 0x18 ;  /* 0x00000007080b7211 */ /* 0x001fe400078ec0ff */
[----:B-1----:R-:W-:-:S07]  /*08b0*/  MOV R7, UR4 ;  /* 0x0000000400077c02 */ /* 0x002fce0008000f00 */
.L_x_578:
[----:B------:R-:W-:-:S05]  /*08c0*/  IMAD.IADD R8, R7, 0x1, R6 ;  /* 0x0000000107087824 */ /* 0x000fca00078e0206 */
[----:B------:R-:W-:-:S04]  /*08d0*/  LEA.HI R8, R8, R8, RZ, 0x1 ;  /* 0x0000000808087211 */ /* 0x000fc800078f08ff */
[----:B------:R-:W-:-:S04]  /*08e0*/  SHF.R.S32.HI R8, RZ, 0x1, R8 ;  /* 0x00000001ff087819 */ /* 0x000fc80000011408 */
[----:B------:R-:W-:-:S05]  /*08f0*/  LEA R9, R8, R11, 0x2 ;  /* 0x0000000b08097211 */ /* 0x000fca00078e10ff */
[----:B------:R-:W0:Y:S02]  /*0900*/  LDS R10, [R9] ;  /* 0x00000000090a7984 */ /* 0x000e240000000800 */
[----:B0-----:R-:W-:-:S04]  /*0910*/  ISETP.GT.AND P0, PT, R10, R3, PT ;  /* 0x000000030a00720c */ /* 0x001fc80003f04270 */
[----:B------:R-:W-:-:S09]  /*0920*/  SEL R7, R8, R7, P0 ;  /* 0x0000000708077207 */ /* 0x000fd20000000000 */
[----:B------:R-:W-:-:S05]  /*0930*/  @!P0 VIADD R6, R8, 0x1 ;  /* 0x0000000108068836 */ /* 0x000fca0000000000 */
[----:B------:R-:W-:-:S13]  /*0940*/  ISETP.GE.AND P0, PT, R6, R7, PT ;  /* 0x000000070600720c */ /* 0x000fda0003f06270 */
[----:B------:R-:W-:Y:S05]  /*0950*/  @!P0 BRA `(.L_x_578) ;  /* 0xfffffffc00d88947 */ /* 0x000fea000383ffff */
[----:B------:R-:W-:Y:S05]  /*0960*/  BSYNC.RECONVERGENT B0 ;  /* 0x0000000000007941 */ /* 0x000fea0003800200 */
.L_x_577:
[----:B------:R-:W0:Y:S02]  /*0970*/  LDCU UR4, c[0x0][0x3ac] ;  /* 0x00007580ff0477ac */ /* 0x000e240008000800 */
[----:B0-----:R-:W-:-:S09]  /*0980*/  UISETP.GE.AND UP0, UPT, UR8, UR4, UPT ;  /* 0x000000040800728c */ /* 0x001fd2000bf06270 */
[----:B------:R-:W-:Y:S05]  /*0990*/  BRA.U UP0, `(.L_x_579) ;  /* 0x0000000d006c7547 */ /* 0x000fea000b800000 */
[----:B------:R-:W-:Y:S01]  /*09a0*/  LEA R7, R6, R11, 0x2 ;  /* 0x0000000b06077211 */ /* 0x000fe200078e10ff */
[----:B------:R-:W-:-:S04]  /*09b0*/  IMAD.U32 R20, RZ, RZ, UR8 ;  /* 0x00000008ff147e24 */ /* 0x000fc8000f8e00ff */
[----:B------:R-:W0:Y:S02]  /*09c0*/  LDS R6, [R7] ;  /* 0x0000000007067984 */ /* 0x000e240000000800 */
[----:B0-----:R-:W-:-:S07]  /*09d0*/  IADD3 R6, PT, PT, R6, R3, RZ ;  /* 0x0000000306067210 */ /* 0x001fce0007ffe0ff */
.L_x_587:
[----:B------:R-:W-:Y:S01]  /*09e0*/  ISETP.GE.AND P0, PT, R5, R4, PT ;  /* 0x000000040500720c */ /* 0x000fe20003f06270 */
[----:B------:R-:W-:-:S12]  /*09f0*/  BSSY.RECONVERGENT B0, `(.L_x_580) ;  /* 0x00000d1000007945 */ /* 0x000fd80003800200 */
[----:B0-----:R-:W-:Y:S05]  /*0a00*/  @P0 BRA `(.L_x_581) ;  /* 0x0000000c003c0947 */ /* 0x001fea0003800000 */
[----:B------:R-:W0:Y:S01]  /*0a10*/  LDC.64 R10, c[0x0][0x398] ;  /* 0x0000e600ff0a7b82 */ /* 0x000e220000000a00 */
[----:B------:R-:W1:Y:S01]  /*0a20*/  LDCU UR10, c[0x0][0x3b8] ;  /* 0x00007700ff0a77ac */ /* 0x000e620008000800 */
[----:B------:R-:W2:Y:S06]  /*0a30*/  LDCU.64 UR4, c[0x0][0x3b0] ;  /* 0x00007600ff0477ac */ /* 0x000eac0008000a00 */
[----:B------:R-:W3:Y:S01]  /*0a40*/  LDC.64 R14, c[0x0][0x390] ;  /* 0x0000e400ff0e7b82 */ /* 0x000ee20000000a00 */
[----:B-1----:R-:W-:Y:S02]  /*0a50*/  IMAD R7, R20, UR10, R3 ;  /* 0x0000000a14077c24 */ /* 0x002fe4000f8e0203 */
[----:B------:R-:W-:-:S02]  /*0a60*/  HFMA2 R13, -RZ, RZ, 3.7421875, 0 ;  /* 0x437c0000ff0d7431 */ /* 0x000fc400000001ff */
[----:B------:R-:W-:Y:S01]  /*0a70*/  IMAD.MOV.U32 R12, RZ, RZ, 0x3bbb989d ;  /* 0x3bbb989dff0c7424 */ /* 0x000fe200078e00ff */
[----:B------:R-:W1:Y:S01]  /*0a80*/  LDCU UR10, c[0x0][0x3ac] ;  /* 0x00007580ff0a77ac */ /* 0x000e620008000800 */
[----:B--2---:R-:W-:Y:S02]  /*0a90*/  IMAD R9, R20, UR5, R6 ;  /* 0x0000000514097c24 */ /* 0x004fe4000f8e0206 */
[----:B0-----:R-:W-:-:S06]  /*0aa0*/  IMAD.WIDE R10, R7, 0x4, R10 ;  /* 0x00000004070a7825 */ /* 0x001fcc00078e020a */
[----:B------:R-:W2:Y:S01]  /*0ab0*/  LDG.E R10, desc[UR6][R10.64] ;  /* 0x000000060a0a7981 */ /* 0x000ea2000c1e1900 */
[----:B---3--:R-:W-:Y:S02]  /*0ac0*/  IMAD.WIDE R14, R9, 0x4, R14 ;  /* 0x00000004090e7825 */ /* 0x008fe400078e020e */
[----:B------:R-:W0:Y:S04]  /*0ad0*/  LDC.64 R8, c[0x0][0x380] ;  /* 0x0000e000ff087b82 */ /* 0x000e280000000a00 */
[----:B------:R3:W2:Y:S01]  /*0ae0*/  LDG.E R15, desc[UR6][R14.64] ;  /* 0x000000060e0f7981 */ /* 0x0006a2000c1e1900 */
[----:B------:R-:W-:Y:S01]  /*0af0*/  SHF.R.S32.HI R21, RZ, 0x1f, R20 ;  /* 0x0000001fff157819 */ /* 0x000fe20000011414 */
[----:B------:R-:W-:Y:S02]  /*0b00*/  UIMAD.WIDE UR4, UR4, 0x4, URZ ;  /* 0x00000004040478a5 */ /* 0x000fe4000f8e02ff */
[----:B-1----:R-:W-:-:S02]  /*0b10*/  USHF.R.S32.HI UR11, URZ, 0x1f, UR10 ;  /* 0x0000001fff0b7899 */ /* 0x002fc4000801140a */
[----:B------:R-:W-:-:S04]  /*0b20*/  IMAD.WIDE.U32 R28, R3, UR10, R20 ;  /* 0x0000000a031c7c25 */ /* 0x000fc8000f8e0014 */
[----:B---3--:R-:W-:Y:S01]  /*0b30*/  IMAD R14, R28, UR5, RZ ;  /* 0x000000051c0e7c24 */ /* 0x008fe2000f8e02ff */
[----:B------:R-:W-:Y:S01]  /*0b40*/  BSSY.RECONVERGENT B1, `(.L_x_582) ;  /* 0x0000071000017945 */ /* 0x000fe20003800200 */
[----:B0-----:R-:W-:Y:S01]  /*0b50*/  IMAD.WIDE.U32 R8, R5, 0x10, R8 ;  /* 0x0000001005087825 */ /* 0x001fe200078e0008 */
[----:B------:R-:W-:-:S03]  /*0b60*/  PLOP3.LUT P0, PT, PT, PT, PT, 0x80, 0x8 ;  /* 0x000000000008781c */ /* 0x000fc60003f0f070 */
[----:B--2---:R-:W-:-:S04]  /*0b70*/  FADD R7, R10, -R15 ;  /* 0x8000000f0a077221 */ /* 0x004fc80000000000 */
[----:B------:R-:W-:-:S04]  /*0b80*/  FFMA.SAT R12, R7, R12, 0.5 ;  /* 0x3f000000070c7423 */ /* 0x000fc8000000200c */
[----:B------:R-:W-:-:S04]  /*0b90*/  FFMA.RM R12, R12, R13, 12582913 ;  /* 0x4b4000010c0c7423 */ /* 0x000fc8000000400d */
[----:B------:R-:W-:-:S04]  /*0ba0*/  FADD R16, R12, -12583039 ;  /* 0xcb40007f0c107421 */ /* 0x000fc80000000000 */
[----:B------:R-:W-:Y:S01]  /*0bb0*/  FFMA R16, R7, 1.4426950216293334961, -R16 ;  /* 0x3fb8aa3b07107823 */ /* 0x000fe20000000810 */
[----:B------:R-:W-:-:S03]  /*0bc0*/  IMAD.IADD R15, R4, 0x1, -R5 ;  /* 0x00000001040f7824 */ /* 0x000fc600078e0a05 */
[----:B------:R-:W-:Y:S02]  /*0bd0*/  FFMA R7, R7, 1.925963033500011079e-08, R16 ;  /* 0x32a5706007077823 */ /* 0x000fe40000000010 */
[----:B------:R-:W-:-:S04]  /*0be0*/  ISETP.GT.AND P1, PT, R15, 0x30, PT ;  /* 0x000000300f00780c */ /* 0x000fc80003f24270 */
[----:B------:R-:W0:Y:S01]  /*0bf0*/  MUFU.EX2 R7, R7 ;  /* 0x0000000700077308 */ /* 0x000e220000000800 */
[----:B------:R-:W-:Y:S01]  /*0c00*/  IMAD.WIDE R10, R6, UR10, R20 ;  /* 0x0000000a060a7c25 */ /* 0x000fe2000f8e0214 */
[----:B------:R-:W-:-:S03]  /*0c10*/  SHF.L.U32 R12, R12, 0x17, RZ ;  /* 0x000000170c0c7819 */ /* 0x000fc600000006ff */
[----:B------:R-:W-:Y:S02]  /*0c20*/  IMAD R13, R3, UR11, R29 ;  /* 0x0000000b030d7c24 */ /* 0x000fe4000f8e021d */
[C---:B------:R-:W-:Y:S02]  /*0c30*/  IMAD R15, R10.reuse, UR5, RZ ;  /* 0x000000050a0f7c24 */ /* 0x040fe4000f8e02ff */
[----:B------:R-:W-:-:S04]  /*0c40*/  IMAD.WIDE.U32 R8, R10, UR4, R8 ;  /* 0x000000040a087c25 */ /* 0x000fc8000f8e0008 */
[----:B------:R-:W-:-:S04]  /*0c50*/  IMAD.WIDE.U32 R28, R28, UR4, R24 ;  /* 0x000000041c1c7c25 */ /* 0x000fc8000f8e0018 */
[----:B------:R-:W-:Y:S02]  /*0c60*/  IMAD R13, R13, UR4, R14 ;  /* 0x000000040d0d7c24 */ /* 0x000fe4000f8e020e */
[----:B------:R-:W-:Y:S02]  /*0c70*/  IMAD R15, R11, UR4, R15 ;  /* 0x000000040b0f7c24 */ /* 0x000fe4000f8e020f */
[----:B0-----:R-:W-:Y:S01]  /*0c80*/  FMUL R7, R7, R12 ;  /* 0x0000000c07077220 */ /* 0x001fe20000400000 */
[----:B------:R-:W-:Y:S01]  /*0c90*/  IMAD.IADD R27, R29, 0x1, R13 ;  /* 0x000000011d1b7824 */ /* 0x000fe200078e020d */
[----:B------:R-:W-:Y:S01]  /*0ca0*/  MOV R26, R8 ;  /* 0x00000008001a7202 */ /* 0x000fe20000000f00 */
[----:B------:R-:W-:Y:S01]  /*0cb0*/  IMAD.IADD R23, R9, 0x1, R15 ;  /* 0x0000000109177824 */ /* 0x000fe200078e020f */
[----:B------:R-:W-:Y:S01]  /*0cc0*/  MOV R21, R5 ;  /* 0x0000000500157202 */ /* 0x000fe20000000f00 */
[----:B------:R-:W-:Y:S06]  /*0cd0*/  @!P1 BRA `(.L_x_583) ;  /* 0x00000004005c9947 */ /* 0x000fec0003800000 */
[----:B------:R-:W-:Y:S01]  /*0ce0*/  PLOP3.LUT P0, PT, PT, PT, PT, 0x8, 0x80 ;  /* 0x000000000080781c */ /* 0x000fe20003f0e170 */
[----:B------:R-:W-:-:S12]  /*0cf0*/  VIADD R22, R4, 0xffffffd0 ;  /* 0xffffffd004167836 */ /* 0x000fd80000000000 */
.L_x_584:
[----:B------:R-:W-:-:S05]  /*0d00*/  MOV R29, R27 ;  /* 0x0000001b001d7202 */ /* 0x000fca0000000f00 */
[----:B------:R-:W2:Y:S01]  /*0d10*/  LDG.E.128 R8, desc[UR6][R28.64] ;  /* 0x000000061c087981 */ /* 0x000ea2000c1e1d00 */
        /* <DEDUP_REMOVED lines=78> */
[----:B------:R0:W-:Y:S02]  /*1200*/  STG.E.128 desc[UR6][R26.64+0x300], R12 ;  /* 0x0003000c1a007986 */ /* 0x0001e4000c101d06 */
[----:B0-----:R-:W-:-:S05]  /*1210*/  IADD3 R26, P2, PT, R26, 0x400, RZ ;  /* 0x000004001a1a7810 */ /* 0x001fca0007f5e0ff */
[----:B------:R-:W-:Y:S01]  /*1220*/  IMAD.X R23, RZ, RZ, R27, P2 ;  /* 0x000000ffff177224 */ /* 0x000fe200010e061b */
[----:B------:R-:W-:Y:S01]  /*1230*/  IADD3.X R27, PT, PT, RZ, R29, RZ, P3, !PT ;  /* 0x0000001dff1b7210 */ /* 0x000fe20001ffe4ff */
[----:B------:R-:W-:Y:S06]  /*1240*/  @!P1 BRA `(.L_x_584) ;  /* 0xfffffff800ac9947 */ /* 0x000fec000383ffff */
.L_x_583:
[----:B------:R-:W-:Y:S05]  /*1250*/  BSYNC.RECONVERGENT B1 ;  /* 0x0000000000017941 */ /* 0x000fea0003800200 */
.L_x_582:
[----:B------:R-:W-:Y:S01]  /*1260*/  IMAD.IADD R8, R4, 0x1, -R21 ;  /* 0x0000000104087824 */ /* 0x000fe200078e0a15 */
[----:B------:R-:W-:Y:S04]  /*1270*/  BSSY.RECONVERGENT B1, `(.L_x_585) ;  /* 0x0000031000017945 */ /* 0x000fe80003800200 */
[----:B------:R-:W-:-:S13]  /*1280*/  ISETP.GT.AND P1, PT, R8, 0x10, PT ;  /* 0x000000100800780c */ /* 0x000fda0003f24270 */
[----:B------:R-:W-:Y:S05]  /*1290*/  @!P1 BRA `(.L_x_586) ;  /* 0x0000000000b89947 */ /* 0x000fea0003800000 */
[----:B------:R-:W-:-:S05]  /*12a0*/  MOV R29, R27 ;  /* 0x0000001b001d7202 */ /* 0x000fca0000000f00 */
[----:B------:R-:W2:Y:S01]  /*12b0*/  LDG.E.128 R8, desc[UR6][R28.64] ;  /* 0x000000061c087981 */ /* 0x000ea2000c1e1d00 */
[----:B------:R-:W-:-:S05]  /*12c0*/  MOV R22, R26 ;  /* 0x0000001a00167202 */ /* 0x000fca0000000f00 */
[----:B------:R-:W3:Y:S01]  /*12d0*/  LDG.E.128 R12, desc[UR6][R22.64] ;  /* 0x00000006160c7981 */ /* 0x000ee2000c1e1d00 */
[----:B--2---:R-:W-:Y:S01]  /*12e0*/  FSETP.NEU.AND P0, PT, R8, RZ, PT ;  /* 0x000000ff0800720b */ /* 0x004fe20003f0d000 */
[C---:B------:R-:W-:Y:S01]  /*12f0*/  FMUL R8, R7.reuse, R8 ;  /* 0x0000000807087220 */ /* 0x040fe20000400000 */
[----:B------:R-:W-:Y:S01]  /*1300*/  FSETP.NEU.AND P1, PT, R10, RZ, PT ;  /* 0x000000ff0a00720b */ /* 0x000fe20003f2d000 */
[----:B------:R-:W-:Y:S01]  /*1310*/  FMUL R10, R7, R10 ;  /* 0x0000000a070a7220 */ /* 0x000fe20000400000 */
[----:B------:R-:W-:Y:S01]  /*1320*/  FSETP.NEU.AND P2, PT, R11, RZ, PT ;  /* 0x000000ff0b00720b */ /* 0x000fe20003f4d000 */
[----:B------:R-:W-:Y:S01]  /*1330*/  FMUL R11, R7, R11 ;  /* 0x0000000b070b7220 */ /* 0x000fe20000400000 */
[----:B------:R-:W-:Y:S02]  /*1340*/  FSEL R17, R8, RZ, P0 ;  /* 0x000000ff08117208 */ /* 0x000fe40000000000 */
[----:B------:R-:W-:Y:S01]  /*1350*/  FSETP.NEU.AND P0, PT, R9, RZ, PT ;  /* 0x000000ff0900720b */ /* 0x000fe20003f0d000 */
[----:B------:R-:W-:-:S02]  /*1360*/  FMUL R9, R7, R9 ;  /* 0x0000000907097220 */ /* 0x000fc40000400000 */
[----:B---3--:R-:W-:-:S03]  /*1370*/  FADD R16, R12, R17 ;  /* 0x000000110c107221 */ /* 0x008fc60000000000 */
[----:B------:R-:W-:Y:S02]  /*1380*/  FSEL R8, R9, RZ, P0 ;  /* 0x000000ff09087208 */ /* 0x000fe40000000000 */
[----:B------:R-:W-:Y:S02]  /*1390*/  FSEL R9, R10, RZ, P1 ;  /* 0x000000ff0a097208 */ /* 0x000fe40000800000 */
        /* <DEDUP_REMOVED lines=24> */
[----:B------:R-:W-:Y:S02]  /*1520*/  IADD3 R26, P1, PT, R26, 0x200, RZ ;  /* 0x000002001a1a7810 */ /* 0x000fe40007f3e0ff */
[----:B------:R-:W-:Y:S02]  /*1530*/  IADD3 R28, P2, PT, R28, 0x200, RZ ;  /* 0x000002001c1c7810 */ /* 0x000fe40007f5e0ff */
[----:B------:R0:W-:Y:S01]  /*1540*/  STG.E.128 desc[UR6][R22.64+0x100], R12 ;  /* 0x0001000c16007986 */ /* 0x0001e2000c101d06 */
[----:B------:R-:W-:Y:S02]  /*1550*/  PLOP3.LUT P0, PT, PT, PT, PT, 0x8, 0x80 ;  /* 0x000000000080781c */ /* 0x000fe40003f0e170 */
[----:B------:R-:W-:Y:S02]  /*1560*/  IADD3.X R27, PT, PT, RZ, R27, RZ, P2, !PT ;  /* 0x0000001bff1b7210 */ /* 0x000fe400017fe4ff */
[----:B0-----:R-:W-:-:S09]  /*1570*/  IADD3.X R23, PT, PT, RZ, R23, RZ, P1, !PT ;  /* 0x00000017ff177210 */ /* 0x001fd20000ffe4ff */
.L_x_586:
[----:B------:R-:W-:Y:S05]  /*1580*/  BSYNC.RECONVERGENT B1 ;  /* 0x0000000000017941 */ /* 0x000fea0003800200 */
.L_x_585:
[----:B------:R-:W-:Y:S01]  /*1590*/  ISETP.LT.OR P0, PT, R21, R4, P0 ;  /* 0x000000041500720c */ /* 0x000fe20000701670 */
[----:B------:R-:W-:Y:S01]  /*15a0*/  IMAD.MOV.U32 R22, RZ, RZ, R26 ;  /* 0x000000ffff167224 */ /* 0x000fe200078e001a */
[----:B------:R-:W-:-:S11]  /*15b0*/  MOV R29, R27 ;  /* 0x0000001b001d7202 */ /* 0x000fd60000000f00 */
[----:B------:R-:W-:Y:S05]  /*15c0*/  @!P0 BRA `(.L_x_581) ;  /* 0x00000000004c8947 */ /* 0x000fea0003800000 */
[----:B------:R-:W2:Y:S04]  /*15d0*/  LDG.E.128 R8, desc[UR6][R28.64] ;  /* 0x000000061c087981 */ /* 0x000ea8000c1e1d00 */
[----:B------:R-:W3:Y:S01]  /*15e0*/  LDG.E.128 R12, desc[UR6][R22.64] ;  /* 0x00000006160c7981 */ /* 0x000ee2000c1e1d00 */
        /* <DEDUP_REMOVED lines=17> */
.L_x_581:
[----:B------:R-:W-:Y:S05]  /*1700*/  BSYNC.RECONVERGENT B0 ;  /* 0x0000000000007941 */ /* 0x000fea0003800200 */
.L_x_580:
[----:B------:R-:W1:Y:S01]  /*1710*/  LDCU UR4, c[0x0][0x3ac] ;  /* 0x00007580ff0477ac */ /* 0x000e620008000800 */
[----:B------:R-:W-:-:S04]  /*1720*/  IADD3 R20, PT, PT, R20, UR9, RZ ;  /* 0x0000000914147c10 */ /* 0x000fc8000fffe0ff */
[----:B-1----:R-:W-:-:S13]  /*1730*/  ISETP.GE.AND P0, PT, R20, UR4, PT ;  /* 0x0000000414007c0c */ /* 0x002fda000bf06270 */
[----:B------:R-:W-:Y:S05]  /*1740*/  @!P0 BRA `(.L_x_587) ;  /* 0xfffffff000a48947 */ /* 0x000fea000383ffff */
.L_x_579:
[----:B------:R-:W-:-:S04]  /*1750*/  LEA.HI R3, R2, R3, RZ, 0x1c ;  /* 0x0000000302037211 */ /* 0x000fc800078fe0ff */
[----:B------:R-:W-:-:S13]  /*1760*/  ISETP.GE.AND P0, PT, R3, R0, PT ;  /* 0x000000000300720c */ /* 0x000fda0003f06270 */
[----:B------:R-:W-:Y:S05]  /*1770*/  @!P0 BRA `(.L_x_588) ;  /* 0xfffffff000348947 */ /* 0x000fea000383ffff */
[----:B------:R-:W-:Y:S05]  /*1780*/  EXIT ;  /* 0x000000000000794d */ /* 0x000fea0003800000 */
.L_x_589:
        /* <DEDUP_REMOVED lines=15> */
.L_x_706:


//--------------------- .text._ZN18transformer_engine16context_parallel14thd_lse_kernelILb0ENS0_14ReadLseFunctorEEEvPfS3_Piiiii --------------------------
	.section	.text._ZN18transformer_engine16context_parallel14thd_lse_kernelILb0ENS0_14ReadLseFunctorEEEvPfS3_Piiiii,"ax",@progbits
	.align	128
        .global         _ZN18transformer_engine16context_parallel14thd_lse_kernelILb0ENS0_14ReadLseFunctorEEEvPfS3_Piiiii
        .type           _ZN18transformer_engine16context_parallel14thd_lse_kernelILb0ENS0_14ReadLseFunctorEEEvPfS3_Piiiii,@function
        .size           _ZN18transformer_engine16context_parallel14thd_lse_kernelILb0ENS0_14ReadLseFunctorEEEvPfS3_Piiiii,(.L_x_707 - _ZN18transformer_engine16context_parallel14thd_lse_kernelILb0ENS0_14ReadLseFunctorEEEvPfS3_Piiiii)
        .other          _ZN18transformer_engine16context_parallel14thd_lse_kernelILb0ENS0_14ReadLseFunctorEEEvPfS3_Piiiii,@"STO_CUDA_ENTRY STV_DEFAULT"
_ZN18transformer_engine16context_parallel14thd_lse_kernelILb0ENS0_14ReadLseFunctorEEEvPfS3_Piiiii:
.text._ZN18transformer_engine16context_parallel14thd_lse_kernelILb0ENS0_14ReadLseFunctorEEEvPfS3_Piiiii:
        /* <DEDUP_REMOVED lines=13> */
.L_x_592:
        /* <DEDUP_REMOVED lines=9> */
.L_x_591:
[----:B------:R-:W-:Y:S05]  /*0160*/  BSYNC.RECONVERGENT B0 ;  /* 0x0000000000007941 */ /* 0x000fea0003800200 */
.L_x_590:
[----:B------:R-:W1:Y:S08]  /*0170*/  S2UR UR5, SR_CgaCtaId ;  /* 0x00000000000579c3 */ /* 0x000e700000008800 */
[----:B------:R-:W-:Y:S06]  /*0180*/  BAR.SYNC.DEFER_BLOCKING 0x0 ;  /* 0x0000000000007b1d */ /* 0x000fec0000010000 */
[----:B------:R-:W-:-:S02]  /*0190*/  UMOV UR4, 0x400 ;  /* 0x0000040000047882 */ /* 0x000fc40000000000 */
[----:B------:R-:W2:Y:S01]  /*01a0*/  LDC R5, c[0x0][0x360] ;  /* 0x0000d800ff057b82 */ /* 0x000ea20000000800 */
[----:B-1----:R-:W-:Y:S01]  /*01b0*/  ULEA UR8, UR5, UR4, 0x18 ;  /* 0x0000000405087291 */ /* 0x002fe2000f8ec0ff */
[----:B------:R-:W2:Y:S03]  /*01c0*/  LDCU UR5, c[0x0][0x370] ;  /* 0x00006e00ff0577ac */ /* 0x000ea60008000800 */
[----:B------:R-:W-:-:S09]  /*01d0*/  ULEA UR4, UR9, UR8, 0x2 ;  /* 0x0000000809047291 */ /* 0x000fd2000f8e10ff */
[----:B0-----:R-:W0:Y:S02]  /*01e0*/  LDS R0, [UR4] ;  /* 0x00000004ff007984 */ /* 0x001e240008000800 */
[----:B------:R-:W1:Y:S01]  /*01f0*/  S2UR UR4, SR_CTAID.X ;  /* 0x00000000000479c3 */ /* 0x000e620000002500 */
[C---:B--2---:R-:W-:Y:S02]  /*0200*/  IMAD R2, R5.reuse, UR5, RZ ;  /* 0x0000000505027c24 */ /* 0x044fe4000f8e02ff */
[----:B-1----:R-:W-:-:S05]  /*0210*/  IMAD R3, R5, UR4, R8 ;  /* 0x0000000405037c24 */ /* 0x002fca000f8e0208 */
[----:B0-----:R-:W-:-:S13]  /*0220*/  ISETP.GE.AND P0, PT, R3, R0, PT ;  /* 0x000000000300720c */ /* 0x001fda0003f06270 */
[----:B------:R-:W-:Y:S05]  /*0230*/  @P0 EXIT ;  /* 0x000000000000094d */ /* 0x000fea0003800000 */
[----:B------:R-:W0:Y:S01]  /*0240*/  S2UR UR5, SR_CTAID.Y ;  /* 0x00000000000579c3 */ /* 0x000e220000002600 */
[----:B------:R-:W1:Y:S01]  /*0250*/  LDCU.64 UR6, c[0x0][0x3a0] ;  /* 0x00007400ff0677ac */ /* 0x000e620008000a00 */
[----:B------:R-:W-:Y:S01]  /*0260*/  UISETP.GT.AND UP0, UPT, UR9, 0x1, UPT ;  /* 0x000000010900788c */ /* 0x000fe2000bf04270 */
[----:B------:R-:W2:Y:S01]  /*0270*/  LDCU UR16, c[0x0][0x374] ;  /* 0x00006e80ff1077ac */ /* 0x000ea20008000800 */
[----:B------:R-:W3:Y:S01]  /*0280*/  LDCU.64 UR18, c[0x0][0x3a0] ;  /* 0x00007400ff1277ac */ /* 0x000ee20008000a00 */
[----:B------:R-:W4:Y:S01]  /*0290*/  LDCU.128 UR12, c[0x0][0x380] ;  /* 0x00007000ff0c77ac */ /* 0x000f220008000c00 */
[----:B-1----:R-:W-:Y:S02]  /*02a0*/  USHF.R.S32.HI UR6, URZ, 0x1f, UR6 ;  /* 0x0000001fff067899 */ /* 0x002fe40008011406 */
[----:B------:R-:W-:-:S03]  /*02b0*/  USHF.R.S32.HI UR7, URZ, 0x1f, UR7 ;  /* 0x0000001fff077899 */ /* 0x000fc60008011407 */
[----:B--23--:R-:W-:Y:S09]  /*02c0*/  BRA.U UP0, `(.L_x_593) ;  /* 0x0000000100947547 */ /* 0x00cff2000b800000 */
[----:B------:R-:W-:Y:S01]  /*02d0*/  BSSY.RECONVERGENT B0, `(.L_x_594) ;  /* 0x0000023000007945 */ /* 0x000fe20003800200 */
.L_x_597:
[----:B0-----:R-:W0:Y:S02]  /*02e0*/  LDC R14, c[0x0][0x39c] ;  /* 0x0000e700ff0e7b82 */ /* 0x001e240000000800 */
[----:B0-----:R-:W-:-:S13]  /*02f0*/  ISETP.LE.AND P0, PT, R14, UR5, PT ;  /* 0x000000050e007c0c */ /* 0x001fda000bf03270 */
[----:B------:R-:W-:Y:S05]  /*0300*/  @P0 BRA `(.L_x_595) ;  /* 0x0000000000700947 */ /* 0x000fea0003800000 */
[----:B------:R-:W0:Y:S01]  /*0310*/  S2UR UR9, SR_CgaCtaId ;  /* 0x00000000000979c3 */ /* 0x000e220000008800 */
[----:B------:R-:W-:Y:S01]  /*0320*/  UMOV UR4, 0x400 ;  /* 0x0000040000047882 */ /* 0x000fe20000000000 */
[----:B------:R-:W-:Y:S01]  /*0330*/  MOV R15, UR5 ;  /* 0x00000005000f7c02 */ /* 0x000fe20008000f00 */
[----:B0-----:R-:W-:-:S09]  /*0340*/  ULEA UR4, UR9, UR4, 0x18 ;  /* 0x0000000409047291 */ /* 0x001fd2000f8ec0ff */
[----:B------:R-:W0:Y:S02]  /*0350*/  LDS.64 R4, [UR4] ;  /* 0x00000004ff047984 */ /* 0x000e240008000a00 */
[--C-:B0-----:R-:W-:Y:S02]  /*0360*/  IMAD.IADD R7, R5, 0x1, -R4.reuse ;  /* 0x0000000105077824 */ /* 0x101fe400078e0a04 */
[----:B------:R-:W-:-:S05]  /*0370*/  IMAD.IADD R4, R3, 0x1, -R4 ;  /* 0x0000000103047824 */ /* 0x000fca00078e0a04 */
[----:B------:R-:W-:Y:S02]  /*0380*/  IADD3 R6, P0, PT, R4, R7, RZ ;  /* 0x0000000704067210 */ /* 0x000fe40007f1e0ff */
[----:B------:R-:W-:-:S04]  /*0390*/  SHF.R.S32.HI R5, RZ, 0x1f, R4 ;  /* 0x0000001fff057819 */ /* 0x000fc80000011404 */
[----:B------:R-:W-:-:S07]  /*03a0*/  LEA.HI.X.SX32 R7, R7, R5, 0x1, P0 ;  /* 0x0000000507077211 */ /* 0x000fce00000f0eff */
.L_x_596:
[----:B0-----:R-:W-:Y:S01]  /*03b0*/  SHF.R.S32.HI R12, RZ, 0x1f, R15 ;  /* 0x0000001fff0c7819 */ /* 0x001fe2000001140f */
[----:B------:R-:W-:-:S04]  /*03c0*/  IMAD.WIDE.U32 R8, R15, UR18, R6 ;  /* 0x000000120f087c25 */ /* 0x000fc8000f8e0006 */
[----:B------:R-:W-:-:S04]  /*03d0*/  IMAD R10, R12, UR18, RZ ;  /* 0x000000120c0a7c24 */ /* 0x000fc8000f8e02ff */
[----:B------:R-:W-:Y:S01]  /*03e0*/  IMAD R11, R15, UR6, R10 ;  /* 0x000000060f0b7c24 */ /* 0x000fe2000f8e020a */
[----:B----4-:R-:W-:-:S03]  /*03f0*/  LEA R10, P0, R8, UR12, 0x2 ;  /* 0x0000000c080a7c11 */ /* 0x010fc6000f8010ff */
[----:B------:R-:W-:-:S05]  /*0400*/  IMAD.IADD R9, R9, 0x1, R11 ;  /* 0x0000000109097824 */ /* 0x000fca00078e020b */
[----:B------:R-:W-:-:S06]  /*0410*/  LEA.HI.X R11, R8, UR13, R9, 0x2, P0 ;  /* 0x0000000d080b7c11 */ /* 0x000fcc00080f1409 */
[----:B------:R-:W2:Y:S01]  /*0420*/  LDG.E R11, desc[UR10][R10.64] ;  /* 0x0000000a0a0b7981 */ /* 0x000ea2000c1e1900 */
[----:B------:R-:W-:Y:S02]  /*0430*/  IMAD R12, R12, UR19, RZ ;  /* 0x000000130c0c7c24 */ /* 0x000fe4000f8e02ff */
[----:B------:R-:W-:-:S04]  /*0440*/  IMAD.WIDE.U32 R8, R15, UR19, R4 ;  /* 0x000000130f087c25 */ /* 0x000fc8000f8e0004 */
[C---:B------:R-:W-:Y:S01]  /*0450*/  IMAD R13, R15.reuse, UR7, R12 ;  /* 0x000000070f0d7c24 */ /* 0x040fe2000f8e020c */
[----:B------:R-:W-:Y:S01]  /*0460*/  LEA R12, P0, R8, UR14, 0x2 ;  /* 0x0000000e080c7c11 */ /* 0x000fe2000f8010ff */
[----:B------:R-:W-:Y:S02]  /*0470*/  VIADD R15, R15, UR16 ;  /* 0x000000100f0f7c36 */ /* 0x000fe40008000000 */
[----:B------:R-:W-:-:S05]  /*0480*/  IMAD.IADD R9, R9, 0x1, R13 ;  /* 0x0000000109097824 */ /* 0x000fca00078e020d */
[----:B------:R-:W-:Y:S02]  /*0490*/  LEA.HI.X R13, R8, UR15, R9, 0x2, P0 ;  /* 0x0000000f080d7c11 */ /* 0x000fe400080f1409 */
[----:B------:R-:W-:-:S03]  /*04a0*/  ISETP.GE.AND P0, PT, R15, R14, PT ;  /* 0x0000000e0f00720c */ /* 0x000fc60003f06270 */
[----:B--2---:R0:W-:Y:S10]  /*04b0*/  STG.E desc[UR10][R12.64], R11 ;  /* 0x0000000b0c007986 */ /* 0x0041f4000c10190a */
[----:B------:R-:W-:Y:S05]  /*04c0*/  @!P0 BRA `(.L_x_596) ;  /* 0xfffffffc00b88947 */ /* 0x000fea000383ffff */
.L_x_595:
[----:B------:R-:W-:-:S05]  /*04d0*/  IMAD.IADD R3, R2, 0x1, R3 ;  /* 0x0000000102037824 */ /* 0x000fca00078e0203 */
[----:B------:R-:W-:-:S13]  /*04e0*/  ISETP.GE.AND P0, PT, R3, R0, PT ;  /* 0x000000000300720c */ /* 0x000fda0003f06270 */
[----:B------:R-:W-:Y:S05]  /*04f0*/  @!P0 BRA `(.L_x_597) ;  /* 0xfffffffc00788947 */ /* 0x000fea000383ffff */
[----:B----4-:R-:W-:Y:S05]  /*0500*/  BSYNC.RECONVERGENT B0 ;  /* 0x0000000000007941 */ /* 0x010fea0003800200 */
.L_x_594:
[----:B------:R-:W-:Y:S05]  /*0510*/  EXIT ;  /* 0x000000000000794d */ /* 0x000fea0003800000 */
.L_x_593:
[----:B------:R-:W-:Y:S01]  /*0520*/  BSSY.RECONVERGENT B0, `(.L_x_598) ;  /* 0x0000037000007945 */ /* 0x000fe20003800200 */
.L_x_603:
[----:B------:R-:W1:Y:S01]  /*0530*/  LDCU UR4, c[0x0][0x398] ;  /* 0x00007300ff0477ac */ /* 0x000e620008000800 */
[----:B------:R-:W-:Y:S01]  /*0540*/  HFMA2 R7, -RZ, RZ, 0, 5.9604644775390625e-08 ;  /* 0x00000001ff077431 */ /* 0x000fe200000001ff */
[----:B------:R-:W-:Y:S01]  /*0550*/  BSSY.RECONVERGENT B1, `(.L_x_599) ;  /* 0x000000c000017945 */ /* 0x000fe20003800200 */
[----:B01----:R-:W-:-:S07]  /*0560*/  IMAD.U32 R4, RZ, RZ, UR4 ;  /* 0x00000004ff047e24 */ /* 0x003fce000f8e00ff */
.L_x_600:
[----:B------:R-:W-:-:S05]  /*0570*/  IMAD.IADD R5, R4, 0x1, R7 ;  /* 0x0000000104057824 */ /* 0x000fca00078e0207 */
[----:B------:R-:W-:-:S04]  /*0580*/  LEA.HI R5, R5, R5, RZ, 0x1 ;  /* 0x0000000505057211 */ /* 0x000fc800078f08ff */
[----:B------:R-:W-:-:S04]  /*0590*/  SHF.R.S32.HI R5, RZ, 0x1, R5 ;  /* 0x00000001ff057819 */ /* 0x000fc80000011405 */
[----:B------:R-:W-:-:S06]  /*05a0*/  LEA R6, R5, UR8, 0x2 ;  /* 0x0000000805067c11 */ /* 0x000fcc000f8e10ff */
[----:B------:R-:W1:Y:S02]  /*05b0*/  LDS R6, [R6] ;  /* 0x0000000006067984 */ /* 0x000e640000000800 */
[----:B-1----:R-:W-:-:S04]  /*05c0*/  ISETP.GT.AND P0, PT, R6, R3, PT ;  /* 0x000000030600720c */ /* 0x002fc80003f04270 */
[----:B------:R-:W-:-:S09]  /*05d0*/  SEL R4, R5, R4, P0 ;  /* 0x0000000405047207 */ /* 0x000fd20000000000 */
[----:B------:R-:W-:-:S05]  /*05e0*/  @!P0 VIADD R7, R5, 0x1 ;  /* 0x0000000105078836 */ /* 0x000fca0000000000 */
[----:B------:R-:W-:-:S13]  /*05f0*/  ISETP.GE.AND P0, PT, R7, R4, PT ;  /* 0x000000040700720c */ /* 0x000fda0003f06270 */
[----:B------:R-:W-:Y:S05]  /*0600*/  @!P0 BRA `(.L_x_600) ;  /* 0xfffffffc00d88947 */ /* 0x000fea000383ffff */
[----:B0---4-:R-:W-:Y:S05]  /*0610*/  BSYNC.RECONVERGENT B1 ;  /* 0x0000000000017941 */ /* 0x011fea0003800200 */
.L_x_599:
[----:B------:R-:W0:Y:S02]  /*0620*/  LDCU UR17, c[0x0][0x39c] ;  /* 0x00007380ff1177ac */ /* 0x000e240008000800 */
[----:B0-----:R-:W-:-:S09]  /*0630*/  UISETP.GE.AND UP0, UPT, UR5, UR17, UPT ;  /* 0x000000110500728c */ /* 0x001fd2000bf06270 */
[----:B------:R-:W-:Y:S05]  /*0640*/  BRA.U UP0, `(.L_x_601) ;  /* 0x0000000100847547 */ /* 0x000fea000b800000 */
[C---:B------:R-:W-:Y:S01]  /*0650*/  LEA R8, R7.reuse, UR8, 0x2 ;  /* 0x0000000807087c11 */ /* 0x040fe2000f8e10ff */
[----:B------:R-:W-:Y:S01]  /*0660*/  VIADD R15, R7, 0xffffffff ;  /* 0xffffffff070f7836 */ /* 0x000fe20000000000 */
[----:B------:R-:W0:Y:S03]  /*0670*/  LDCU.64 UR20, c[0x0][0x3a0] ;  /* 0x00007400ff1477ac */ /* 0x000e260008000a00 */
[----:B------:R-:W-:Y:S01]  /*0680*/  LDS R4, [R8+-0x4] ;  /* 0xfffffc0008047984 */ /* 0x000fe20000000800 */
[----:B------:R-:W1:Y:S03]  /*0690*/  LDCU.128 UR24, c[0x0][0x380] ;  /* 0x00007000ff1877ac */ /* 0x000e660008000c00 */
[----:B------:R-:W2:Y:S01]  /*06a0*/  LDS R5, [R8] ;  /* 0x0000000008057984 */ /* 0x000ea20000000800 */
[----:B------:R-:W-:Y:S01]  /*06b0*/  UMOV UR4, UR5 ;  /* 0x0000000500047c82 */ /* 0x000fe20008000000 */
[----:B--2---:R-:W-:Y:S01]  /*06c0*/  IMAD.IADD R9, R5, 0x1, -R4 ;  /* 0x0000000105097824 */ /* 0x004fe200078e0a04 */
[----:B------:R-:W-:-:S04]  /*06d0*/  IADD3 R4, PT, PT, -R4, R3, RZ ;  /* 0x0000000304047210 */ /* 0x000fc80007ffe1ff */
[----:B------:R-:W-:Y:S02]  /*06e0*/  IADD3 R6, P0, PT, R4, R9, RZ ;  /* 0x0000000904067210 */ /* 0x000fe40007f1e0ff */
[----:B------:R-:W-:-:S04]  /*06f0*/  SHF.R.S32.HI R5, RZ, 0x1f, R4 ;  /* 0x0000001fff057819 */ /* 0x000fc80000011404 */
[----:B01----:R-:W-:-:S07]  /*0700*/  LEA.HI.X.SX32 R7, R9, R5, 0x1, P0 ;  /* 0x0000000509077211 */ /* 0x003fce00000f0eff */
.L_x_602:
[----:B------:R-:W-:Y:S02]  /*0710*/  USHF.R.S32.HI UR9, URZ, 0x1f, UR4 ;  /* 0x0000001fff097899 */ /* 0x000fe40008011404 */
[----:B0-----:R-:W-:-:S04]  /*0720*/  IMAD.U32 R8, RZ, RZ, UR4 ;  /* 0x00000004ff087e24 */ /* 0x001fc8000f8e00ff */
[----:B------:R-:W-:Y:S02]  /*0730*/  IMAD.U32 R9, RZ, RZ, UR9 ;  /* 0x00000009ff097e24 */ /* 0x000fe4000f8e00ff */
[----:B------:R-:W-:-:S04]  /*0740*/  IMAD.WIDE R8, R15, UR17, R8 ;  /* 0x000000110f087c25 */ /* 0x000fc8000f8e0208 */
[----:B------:R-:W-:Y:S02]  /*0750*/  IMAD R13, R9, UR20, RZ ;  /* 0x00000014090d7c24 */ /* 0x000fe4000f8e02ff */
[----:B------:R-:W-:-:S04]  /*0760*/  IMAD.WIDE.U32 R10, R8, UR20, R6 ;  /* 0x00000014080a7c25 */ /* 0x000fc8000f8e0006 */
[----:B------:R-:W-:Y:S01]  /*0770*/  IMAD R13, R8, UR6, R13 ;  /* 0x00000006080d7c24 */ /* 0x000fe2000f8e020d */
[----:B------:R-:W-:-:S04]  /*0780*/  LEA R12, P0, R10, UR24, 0x2 ;  /* 0x000000180a0c7c11 */ /* 0x000fc8000f8010ff */
[----:B------:R-:W-:-:S04]  /*0790*/  IADD3 R11, PT, PT, R11, R13, RZ ;  /* 0x0000000d0b0b7210 */ /* 0x000fc80007ffe0ff */
[----:B------:R-:W-:-:S06]  /*07a0*/  LEA.HI.X R13, R10, UR25, R11, 0x2, P0 ;  /* 0x000000190a0d7c11 */ /* 0x000fcc00080f140b */
[----:B------:R-:W2:Y:S01]  /*07b0*/  LDG.E R13, desc[UR10][R12.64] ;  /* 0x0000000a0c0d7981 */ /* 0x000ea2000c1e1900 */
[----:B------:R-:W-:Y:S01]  /*07c0*/  IMAD R9, R9, UR21, RZ ;  /* 0x0000001509097c24 */ /* 0x000fe2000f8e02ff */
[----:B------:R-:W-:Y:S01]  /*07d0*/  UIADD3 UR4, UPT, UPT, UR16, UR4, URZ ;  /* 0x0000000410047290 */ /* 0x000fe2000fffe0ff */
[----:B------:R-:W-:-:S03]  /*07e0*/  IMAD.WIDE.U32 R10, R8, UR21, R4 ;  /* 0x00000015080a7c25 */ /* 0x000fc6000f8e0004 */
[----:B------:R-:W-:Y:S01]  /*07f0*/  UISETP.GE.AND UP0, UPT, UR4, UR17, UPT ;  /* 0x000000110400728c */ /* 0x000fe2000bf06270 */
[----:B------:R-:W-:Y:S01]  /*0800*/  IMAD R9, R8, UR7, R9 ;  /* 0x0000000708097c24 */ /* 0x000fe2000f8e0209 */
[----:B------:R-:W-:-:S03]  /*0810*/  LEA R8, P0, R10, UR26, 0x2 ;  /* 0x0000001a0a087c11 */ /* 0x000fc6000f8010ff */
[----:B------:R-:W-:-:S05]  /*0820*/  IMAD.IADD R9, R11, 0x1, R9 ;  /* 0x000000010b097824 */ /* 0x000fca00078e0209 */
[----:B------:R-:W-:-:S05]  /*0830*/  LEA.HI.X R9, R10, UR27, R9, 0x2, P0 ;  /* 0x0000001b0a097c11 */ /* 0x000fca00080f1409 */
[----:B--2---:R0:W-:Y:S01]  /*0840*/  STG.E desc[UR10][R8.64], R13 ;  /* 0x0000000d08007986 */ /* 0x0041e2000c10190a */
[----:B------:R-:W-:Y:S05]  /*0850*/  BRA.U !UP0, `(.L_x_602) ;  /* 0xfffffffd08ac7547 */ /* 0x000fea000b83ffff */
.L_x_601:
[----:B------:R-:W-:-:S05]  /*0860*/  IMAD.IADD R3, R2, 0x1, R3 ;  /* 0x0000000102037824 */ /* 0x000fca00078e0203 */
[----:B------:R-:W-:-:S13]  /*0870*/  ISETP.GE.AND P0, PT, R3, R0, PT ;  /* 0x000000000300720c */ /* 0x000fda0003f06270 */
[----:B------:R-:W-:Y:S05]  /*0880*/  @!P0 BRA `(.L_x_603) ;  /* 0xfffffffc00288947 */ /* 0x000fea000383ffff */
[----:B------:R-:W-:Y:S05]  /*0890*/  BSYNC.RECONVERGENT B0 ;  /* 0x0000000000007941 */ /* 0x000fea0003800200 */
.L_x_598:
[----:B------:R-:W-:Y:S05]  /*08a0*/  EXIT ;  /* 0x000000000000794d */ /* 0x000fea0003800000 */
.L_x_604:
        /* <DEDUP_REMOVED lines=13> */
.L_x_707:


//--------------------- .text._ZN18transformer_engine16context_parallel14thd_lse_kernelILb1ENS0_14ReadLseFunctorEEEvPfS3_Piiiii --------------------------
	.section	.text._ZN18transformer_engine16context_parallel14thd_lse_kernelILb1ENS0_14ReadLseFunctorEEEvPfS3_Piiiii,"ax",@progbits
	.align	128
        .global         _ZN18transformer_engine16context_parallel14thd_lse_kernelILb1ENS0_14ReadLseFunctorEEEvPfS3_Piiiii
        .type           _ZN18transformer_engine16context_parallel14thd_lse_kernelILb1ENS0_14ReadLseFunctorEEEvPfS3_Piiiii,@function
        .size           _ZN18transformer_engine16context_parallel14thd_lse_kernelILb1ENS0_14ReadLseFunctorEEEvPfS3_Piiiii,(.L_x_708 - _ZN18transformer_engine16context_parallel14thd_lse_kernelILb1ENS0_14ReadLseFunctorEEEvPfS3_Piiiii)
        .other          _ZN18transformer_engine16context_parallel14thd_lse_kernelILb1ENS0_14ReadLseFunctorEEEvPfS3_Piiiii,@"STO_CUDA_ENTRY STV_DEFAULT"
_ZN18transformer_engine16context_parallel14thd_lse_kernelILb1ENS0_14ReadLseFunctorEEEvPfS3_Piiiii:
.text._ZN18transformer_engine16context_parallel14thd_lse_kernelILb1ENS0_14ReadLseFunctorEEEvPfS3_Piiiii:
        /* <DEDUP_REMOVED lines=13> */
.L_x_607:
        /* <DEDUP_REMOVED lines=9> */
.L_x_606:
[----:B------:R-:W-:Y:S05]  /*0160*/  BSYNC.RECONVERGENT B0 ;  /* 0x0000000000007941 */ /* 0x000fea0003800200 */
.L_x_605:
        /* <DEDUP_REMOVED lines=14> */
[----:B------:R-:W-:Y:S01]  /*0250*/  UISETP.GT.AND UP0, UPT, UR7, 0x1, UPT ;  /* 0x000000010700788c */ /* 0x000fe2000bf04270 */
[----:B------:R-:W1:Y:S01]  /*0260*/  LDCU UR10, c[0x0][0x374] ;  /* 0x00006e80ff0a77ac */ /* 0x000e620008000800 */
[----:B------:R-:W2:Y:S07]  /*0270*/  LDCU.64 UR12, c[0x0][0x3a0] ;  /* 0x00007400ff0c77ac */ /* 0x000eae0008000a00 */
[----:B------:R-:W-:Y:S05]  /*0280*/  BRA.U UP0, `(.L_x_608) ;  /* 0x0000000100607547 */ /* 0x000fea000b800000 */
.L_x_611:
[----:B0-----:R-:W0:Y:S02]  /*0290*/  LDC R13, c[0x0][0x39c] ;  /* 0x0000e700ff0d7b82 */ /* 0x001e240000000800 */
[----:B0-----:R-:W-:-:S13]  /*02a0*/  ISETP.LE.AND P0, PT, R13, UR5, PT ;  /* 0x000000050d007c0c */ /* 0x001fda000bf03270 */
[----:B------:R-:W-:Y:S05]  /*02b0*/  @P0 BRA `(.L_x_609) ;  /* 0x0000000000440947 */ /* 0x000fea0003800000 */
[----:B------:R-:W0:Y:S01]  /*02c0*/  S2UR UR7, SR_CgaCtaId ;  /* 0x00000000000779c3 */ /* 0x000e220000008800 */
[----:B------:R-:W-:Y:S01]  /*02d0*/  UMOV UR4, 0x400 ;  /* 0x0000040000047882 */ /* 0x000fe20000000000 */
[----:B------:R-:W-:-:S06]  /*02e0*/  MOV R12, UR5 ;  /* 0x00000005000c7c02 */ /* 0x000fcc0008000f00 */
[----:B------:R-:W3:Y:S08]  /*02f0*/  LDC.64 R8, c[0x0][0x380] ;  /* 0x0000e000ff087b82 */ /* 0x000ef00000000a00 */
[----:B------:R-:W4:Y:S01]  /*0300*/  LDC.64 R10, c[0x0][0x388] ;  /* 0x0000e200ff0a7b82 */ /* 0x000f220000000a00 */
[----:B0-----:R-:W-:-:S09]  /*0310*/  ULEA UR4, UR7, UR4, 0x18 ;  /* 0x0000000407047291 */ /* 0x001fd2000f8ec0ff */
[----:B------:R-:W0:Y:S02]  /*0320*/  LDS R4, [UR4+0x4] ;  /* 0x00000404ff047984 */ /* 0x000e240008000800 */
[----:B0--34-:R-:W-:-:S07]  /*0330*/  IMAD.IADD R15, R4, 0x1, R3 ;  /* 0x00000001040f7824 */ /* 0x019fce00078e0203 */
.L_x_610:
[----:B0-2---:R-:W-:-:S04]  /*0340*/  IMAD R5, R12, UR12, R15 ;  /* 0x0000000c0c057c24 */ /* 0x005fc8000f8e020f */
[----:B------:R-:W-:-:S06]  /*0350*/  IMAD.WIDE R4, R5, 0x4, R8 ;  /* 0x0000000405047825 */ /* 0x000fcc00078e0208 */
[----:B------:R-:W2:Y:S01]  /*0360*/  LDG.E R5, desc[UR8][R4.64] ;  /* 0x0000000804057981 */ /* 0x000ea2000c1e1900 */
[C---:B------:R-:W-:Y:S02]  /*0370*/  IMAD R7, R12.reuse, UR13, R3 ;  /* 0x0000000d0c077c24 */ /* 0x040fe4000f8e0203 */
[----:B-1----:R-:W-:Y:S02]  /*0380*/  VIADD R12, R12, UR10 ;  /* 0x0000000a0c0c7c36 */ /* 0x002fe40008000000 */
[----:B------:R-:W-:-:S03]  /*0390*/  IMAD.WIDE R6, R7, 0x4, R10 ;  /* 0x0000000407067825 */ /* 0x000fc600078e020a */
[----:B------:R-:W-:Y:S02]  /*03a0*/  ISETP.GE.AND P0, PT, R12, R13, PT ;  /* 0x0000000d0c00720c */ /* 0x000fe40003f06270 */
[----:B--2---:R0:W-:Y:S11]  /*03b0*/  STG.E desc[UR8][R6.64], R5 ;  /* 0x0000000506007986 */ /* 0x0041f6000c101908 */
[----:B------:R-:W-:Y:S05]  /*03c0*/  @!P0 BRA `(.L_x_610) ;  /* 0xfffffffc00dc8947 */ /* 0x000fea000383ffff */
.L_x_609:
[----:B------:R-:W-:-:S04]  /*03d0*/  IADD3 R3, PT, PT, R2, R3, RZ ;  /* 0x0000000302037210 */ /* 0x000fc80007ffe0ff */
[----:B------:R-:W-:-:S13]  /*03e0*/  ISETP.GE.AND P0, PT, R3, R0, PT ;  /* 0x000000000300720c */ /* 0x000fda0003f06270 */
[----:B------:R-:W-:Y:S05]  /*03f0*/  @!P0 BRA `(.L_x_611) ;  /* 0xfffffffc00a48947 */ /* 0x000fea000383ffff */
[----:B-12---:R-:W-:Y:S05]  /*0400*/  EXIT ;  /* 0x000000000000794d */ /* 0x006fea0003800000 */
.L_x_608:
[----:B------:R-:W3:Y:S01]  /*0410*/  LDCU UR4, c[0x0][0x398] ;  /* 0x00007300ff0477ac */ /* 0x000ee20008000800 */
[----:B------:R-:W-:Y:S01]  /*0420*/  BSSY.RECONVERGENT B0, `(.L_x_612) ;  /* 0x000000d000007945 */ /* 0x000fe20003800200 */
[----:B------:R-:W-:Y:S02]  /*0430*/  IMAD.MOV.U32 R4, RZ, RZ, 0x1 ;  /* 0x00000001ff047424 */ /* 0x000fe400078e00ff */
[----:B-1-3--:R-:W-:-:S07]  /*0440*/  IMAD.U32 R5, RZ, RZ, UR4 ;  /* 0x00000004ff057e24 */ /* 0x00afce000f8e00ff */
.L_x_613:
[----:B------:R-:W-:-:S04]  /*0450*/  IADD3 R6, PT, PT, R5, R4, RZ ;  /* 0x0000000405067210 */ /* 0x000fc80007ffe0ff */
[----:B------:R-:W-:-:S04]  /*0460*/  LEA.HI R6, R6, R6, RZ, 0x1 ;  /* 0x0000000606067211 */ /* 0x000fc800078f08ff */
[----:B------:R-:W-:-:S04]  /*0470*/  SHF.R.S32.HI R6, RZ, 0x1, R6 ;  /* 0x00000001ff067819 */ /* 0x000fc80000011406 */
[----:B------:R-:W-:-:S05]  /*0480*/  LEA R7, R6, UR6, 0x2 ;  /* 0x0000000606077c11 */ /* 0x000fca000f8e10ff */
[----:B------:R-:W3:Y:S02]  /*0490*/  LDS R8, [R7] ;  /* 0x0000000007087984 */ /* 0x000ee40000000800 */
[----:B---3--:R-:W-:-:S04]  /*04a0*/  ISETP.GT.AND P0, PT, R8, R3, PT ;  /* 0x000000030800720c */ /* 0x008fc80003f04270 */
[----:B------:R-:W-:-:S09]  /*04b0*/  SEL R5, R6, R5, P0 ;  /* 0x0000000506057207 */ /* 0x000fd20000000000 */
[----:B------:R-:W-:-:S05]  /*04c0*/  @!P0 VIADD R4, R6, 0x1 ;  /* 0x0000000106048836 */ /* 0x000fca0000000000 */
[----:B------:R-:W-:-:S13]  /*04d0*/  ISETP.GE.AND P0, PT, R4, R5, PT ;  /* 0x000000050400720c */ /* 0x000fda0003f06270 */
[----:B------:R-:W-:Y:S05]  /*04e0*/  @!P0 BRA `(.L_x_613) ;  /* 0xfffffffc00d88947 */ /* 0x000fea000383ffff */
[----:B012---:R-:W-:Y:S05]  /*04f0*/  BSYNC.RECONVERGENT B0 ;  /* 0x0000000000007941 */ /* 0x007fea0003800200 */
.L_x_612:
[----:B------:R-:W0:Y:S02]  /*0500*/  LDCU UR7, c[0x0][0x39c] ;  /* 0x00007380ff0777ac */ /* 0x000e240008000800 */
[----:B0-----:R-:W-:-:S09]  /*0510*/  UISETP.GE.AND UP0, UPT, UR5, UR7, UPT ;  /* 0x000000070500728c */ /* 0x001fd2000bf06270 */
[----:B------:R-:W-:Y:S05]  /*0520*/  BRA.U UP0, `(.L_x_614) ;  /* 0x0000000100407547 */ /* 0x000fea000b800000 */
[----:B------:R-:W-:Y:S01]  /*0530*/  LEA R4, R4, UR6, 0x2 ;  /* 0x0000000604047c11 */ /* 0x000fe2000f8e10ff */
[----:B------:R-:W0:Y:S01]  /*0540*/  LDC.64 R8, c[0x0][0x380] ;  /* 0x0000e000ff087b82 */ /* 0x000e220000000a00 */
[----:B------:R-:W-:-:S04]  /*0550*/  UMOV UR4, UR5 ;  /* 0x0000000500047c82 */ /* 0x000fc80008000000 */
[----:B------:R-:W1:Y:S03]  /*0560*/  LDS R4, [R4] ;  /* 0x0000000004047984 */ /* 0x000e660000000800 */
[----:B------:R-:W2:Y:S08]  /*0570*/  LDC.64 R10, c[0x0][0x388] ;  /* 0x0000e200ff0a7b82 */ /* 0x000eb00000000a00 */
[----:B------:R-:W3:Y:S01]  /*0580*/  LDC.64 R14, c[0x0][0x3a0] ;  /* 0x0000e800ff0e7b82 */ /* 0x000ee20000000a00 */
[----:B-1----:R-:W-:-:S07]  /*0590*/  IMAD.IADD R13, R4, 0x1, R3 ;  /* 0x00000001040d7824 */ /* 0x002fce00078e0203 */
.L_x_615:
[----:B-1-3--:R-:W-:-:S04]  /*05a0*/  IMAD R5, R14, UR4, R13 ;  /* 0x000000040e057c24 */ /* 0x00afc8000f8e020d */
[----:B0-----:R-:W-:-:S06]  /*05b0*/  IMAD.WIDE R4, R5, 0x4, R8 ;  /* 0x0000000405047825 */ /* 0x001fcc00078e0208 */
[----:B------:R-:W3:Y:S01]  /*05c0*/  LDG.E R5, desc[UR8][R4.64] ;  /* 0x0000000804057981 */ /* 0x000ee2000c1e1900 */
[----:B------:R-:W-:Y:S01]  /*05d0*/  IMAD R7, R15, UR4, R3 ;  /* 0x000000040f077c24 */ /* 0x000fe2000f8e0203 */
[----:B------:R-:W-:-:S03]  /*05e0*/  UIADD3 UR4, UPT, UPT, UR10, UR4, URZ ;  /* 0x000000040a047290 */ /* 0x000fc6000fffe0ff */
[----:B--2---:R-:W-:Y:S01]  /*05f0*/  IMAD.WIDE R6, R7, 0x4, R10 ;  /* 0x0000000407067825 */ /* 0x004fe200078e020a */
[----:B------:R-:W-:-:S04]  /*0600*/  UISETP.GE.AND UP0, UPT, UR4, UR7, UPT ;  /* 0x000000070400728c */ /* 0x000fc8000bf06270 */
[----:B---3--:R1:W-:Y:S05]  /*0610*/  STG.E desc[UR8][R6.64], R5 ;  /* 0x0000000506007986 */ /* 0x0083ea000c101908 */
[----:B------:R-:W-:Y:S05]  /*0620*/  BRA.U !UP0, `(.L_x_615) ;  /* 0xfffffffd08dc7547 */ /* 0x000fea000b83ffff */
.L_x_614:
[----:B------:R-:W-:-:S04]  /*0630*/  IADD3 R3, PT, PT, R2, R3, RZ ;  /* 0x0000000302037210 */ /* 0x000fc80007ffe0ff */
[----:B------:R-:W-:-:S13]  /*0640*/  ISETP.GE.AND P0, PT, R3, R0, PT ;  /* 0x000000000300720c */ /* 0x000fda0003f06270 */
[----:B------:R-:W-:Y:S05]  /*0650*/  @!P0 BRA `(.L_x_608) ;  /* 0xfffffffc006c8947 */ /* 0x000fea000383ffff */
[----:B------:R-:W-:Y:S05]  /*0660*/  EXIT ;  /* 0x000000000000794d */ /* 0x000fea0003800000 */
.L_x_616:
        /* <DEDUP_REMOVED lines=9> */
.L_x_708:


//--------------------- .text._ZN18transformer_engine16context_parallel14thd_lse_kernelILb0ENS0_20LseCorrectionFunctorEEEvPfS3_Piiiii --------------------------
	.section	.text._ZN18transformer_engine16context_parallel14thd_lse_kernelILb0ENS0_20LseCorrectionFunctorEEEvPfS3_Piiiii,"ax",@progbits
	.align	128
        .global         _ZN18transformer_engine16context_parallel14thd_lse_kernelILb0ENS0_20LseCorrectionFunctorEEEvPfS3_Piiiii
        .type           _ZN18transformer_engine16context_parallel14thd_lse_kernelILb0ENS0_20LseCorrectionFunctorEEEvPfS3_Piiiii,@function
        .size           _ZN18transformer_engine16context_parallel14thd_lse_kernelILb0ENS0_20LseCorrectionFunctorEEEvPfS3_Piiiii,(.L_x_709 - _ZN18transformer_engine16context_parallel14thd_lse_kernelILb0ENS0_20LseCorrectionFunctorEEEvPfS3_Piiiii)
        .other          _ZN18transformer_engine16context_parallel14thd_lse_kernelILb0ENS0_20LseCorrectionFunctorEEEvPfS3_Piiiii,@"STO_CUDA_ENTRY STV_DEFAULT"
_ZN18transformer_engine16context_parallel14thd_lse_kernelILb0ENS0_20LseCorrectionFunctorEEEvPfS3_Piiiii:
.text._ZN18transformer_engine16context_parallel14thd_lse_kernelILb0ENS0_20LseCorrectionFunctorEEEvPfS3_Piiiii:
        /* <DEDUP_REMOVED lines=13> */
.L_x_619:
[----:B--2---:R-:W-:-:S06]  /*00d0*/  IMAD.WIDE R2, R7, 0x4, R4 ;  /* 0x0000000407027825 */ /* 0x004fcc00078e0204 */
[----:B------:R-:W2:Y:S01]  /*00e0*/  LDG.E R2, desc[UR10][R2.64] ;  /* 0x0000000a02027981 */ /* 0x000ea2000c1e1900 */
[----:B0-----:R-:W-:Y:S01]  /*00f0*/  LEA R9, R7, R6, 0x2 ;  /* 0x0000000607097211 */ /* 0x001fe200078e10ff */
[----:B-1----:R-:W-:-:S05]  /*0100*/  IMAD.IADD R7, R10, 0x1, R7 ;  /* 0x000000010a077824 */ /* 0x002fca00078e0207 */
[----:B------:R-:W-:Y:S02]  /*0110*/  ISETP.GT.AND P0, PT, R7, UR17, PT ;  /* 0x0000001107007c0c */ /* 0x000fe4000bf04270 */
[----:B--2---:R-:W-:-:S04]  /*0120*/  LEA.HI R0, R2, R2, RZ, 0x1 ;  /* 0x0000000202007211 */ /* 0x004fc800078f08ff */
[----:B------:R-:W-:-:S05]  /*0130*/  SHF.R.S32.HI R0, RZ, 0x1, R0 ;  /* 0x00000001ff007819 */ /* 0x000fca0000011400 */
[----:B------:R0:W-:Y:S02]  /*0140*/  STS [R9], R0 ;  /* 0x0000000009007388 */ /* 0x0001e40000000800 */
[----:B------:R-:W-:Y:S05]  /*0150*/  @!P0 BRA `(.L_x_619) ;  /* 0xfffffffc00dc8947 */ /* 0x000fea000383ffff */
.L_x_618:
[----:B------:R-:W-:Y:S05]  /*0160*/  BSYNC.RECONVERGENT B0 ;  /* 0x0000000000007941 */ /* 0x000fea0003800200 */
.L_x_617:
        /* <DEDUP_REMOVED lines=17> */
[----:B------:R-:W3:Y:S01]  /*0280*/  LDCU UR20, c[0x0][0x39c] ;  /* 0x00007380ff1477ac */ /* 0x000ee20008000800 */
[----:B------:R-:W4:Y:S01]  /*0290*/  LDCU.64 UR18, c[0x0][0x3a0] ;  /* 0x00007400ff1277ac */ /* 0x000f220008000a00 */
[----:B------:R-:W0:Y:S01]  /*02a0*/  LDCU.128 UR12, c[0x0][0x380] ;  /* 0x00007000ff0c77ac */ /* 0x000e220008000c00 */
[----:B-1----:R-:W-:Y:S02]  /*02b0*/  USHF.R.S32.HI UR7, URZ, 0x1f, UR4 ;  /* 0x0000001fff077899 */ /* 0x002fe40008011404 */
[----:B------:R-:W-:Y:S02]  /*02c0*/  USHF.R.S32.HI UR8, URZ, 0x1f, UR5 ;  /* 0x0000001fff087899 */ /* 0x000fe40008011405 */
[----:B--23--:R-:W-:Y:S10]  /*02d0*/  BRA.U UP0, `(.L_x_620) ;  /* 0x0000000500407547 */ /* 0x00cff4000b800000 */
[----:B------:R-:W-:Y:S01]  /*02e0*/  BSSY.RECONVERGENT B0, `(.L_x_621) ;  /* 0x000004e000007945 */ /* 0x000fe20003800200 */
.L_x_624:
        /* <DEDUP_REMOVED lines=8> */
[C---:B0-----:R-:W-:Y:S02]  /*0370*/  IADD3 R7, PT, PT, -R4.reuse, R5, RZ ;  /* 0x0000000504077210 */ /* 0x041fe40007ffe1ff */
[----:B------:R-:W-:-:S04]  /*0380*/  IADD3 R4, PT, PT, -R4, R3, RZ ;  /* 0x0000000304047210 */ /* 0x000fc80007ffe1ff */
[----:B------:R-:W-:Y:S02]  /*0390*/  IADD3 R6, P0, PT, R4, R7, RZ ;  /* 0x0000000704067210 */ /* 0x000fe40007f1e0ff */
[----:B------:R-:W-:-:S04]  /*03a0*/  SHF.R.S32.HI R5, RZ, 0x1f, R4 ;  /* 0x0000001fff057819 */ /* 0x000fc80000011404 */
[----:B------:R-:W-:-:S07]  /*03b0*/  LEA.HI.X.SX32 R7, R7, R5, 0x1, P0 ;  /* 0x0000000507077211 */ /* 0x000fce00000f0eff */
.L_x_623:
[----:B0-----:R-:W-:Y:S01]  /*03c0*/  SHF.R.S32.HI R8, RZ, 0x1f, R11 ;  /* 0x0000001fff087819 */ /* 0x001fe2000001140b */
[----:B----4-:R-:W-:-:S04]  /*03d0*/  IMAD.WIDE.U32 R12, R11, UR19, R4 ;  /* 0x000000130b0c7c25 */ /* 0x010fc8000f8e0004 */
[----:B------:R-:W-:Y:S01]  /*03e0*/  IMAD R10, R8, UR19, RZ ;  /* 0x00000013080a7c24 */ /* 0x000fe2000f8e02ff */
[----:B------:R-:W-:Y:S01]  /*03f0*/  LEA R16, P1, R12, UR14, 0x2 ;  /* 0x0000000e0c107c11 */ /* 0x000fe2000f8210ff */
[----:B------:R-:W-:Y:S02]  /*0400*/  IMAD R8, R8, UR18, RZ ;  /* 0x0000001208087c24 */ /* 0x000fe4000f8e02ff */
[C---:B------:R-:W-:Y:S02]  /*0410*/  IMAD R9, R11.reuse, UR8, R10 ;  /* 0x000000080b097c24 */ /* 0x040fe4000f8e020a */
[----:B------:R-:W-:-:S03]  /*0420*/  IMAD.WIDE.U32 R14, R11, UR18, R6 ;  /* 0x000000120b0e7c25 */ /* 0x000fc6000f8e0006 */
[----:B------:R-:W-:Y:S01]  /*0430*/  IADD3 R9, PT, PT, R13, R9, RZ ;  /* 0x000000090d097210 */ /* 0x000fe20007ffe0ff */
[----:B------:R-:W-:Y:S01]  /*0440*/  IMAD R17, R11, UR7, R8 ;  /* 0x000000070b117c24 */ /* 0x000fe2000f8e0208 */
[----:B------:R-:W-:-:S04]  /*0450*/  LEA R8, P0, R14, UR12, 0x2 ;  /* 0x0000000c0e087c11 */ /* 0x000fc8000f8010ff */
[----:B------:R-:W-:Y:S02]  /*0460*/  IADD3 R13, PT, PT, R15, R17, RZ ;  /* 0x000000110f0d7210 */ /* 0x000fe40007ffe0ff */
[----:B------:R-:W-:Y:S02]  /*0470*/  LEA.HI.X R17, R12, UR15, R9, 0x2, P1 ;  /* 0x0000000f0c117c11 */ /* 0x000fe400088f1409 */
[----:B------:R-:W-:-:S04]  /*0480*/  LEA.HI.X R9, R14, UR13, R13, 0x2, P0 ;  /* 0x0000000d0e097c11 */ /* 0x000fc800080f140d */
[----:B------:R-:W2:Y:S04]  /*0490*/  LDG.E R17, desc[UR10][R16.64] ;  /* 0x0000000a10117981 */ /* 0x000ea8000c1e1900 */
[----:B------:R-:W2:Y:S01]  /*04a0*/  LDG.E R12, desc[UR10][R8.64] ;  /* 0x0000000a080c7981 */ /* 0x000ea2000c1e1900 */
[----:B------:R-:W-:Y:S02]  /*04b0*/  HFMA2 R15, -RZ, RZ, 3.7421875, 0 ;  /* 0x437c0000ff0f7431 */ /* 0x000fe400000001ff */
[----:B------:R-:W-:Y:S01]  /*04c0*/  IMAD.MOV.U32 R18, RZ, RZ, 0x3d39bf78 ;  /* 0x3d39bf78ff127424 */ /* 0x000fe200078e00ff */
[----:B------:R-:W-:Y:S02]  /*04d0*/  IADD3 R11, PT, PT, R11, UR16, RZ ;  /* 0x000000100b0b7c10 */ /* 0x000fe4000fffe0ff */
[----:B--2---:R-:W-:-:S02]  /*04e0*/  FMNMX R10, R12, R17, !PT ;  /* 0x000000110c0a7209 */ /* 0x004fc40007800000 */
[----:B------:R-:W-:Y:S01]  /*04f0*/  FMNMX R13, R12, R17, PT ;  /* 0x000000110c0d7209 */ /* 0x000fe20003800000 */
[----:B------:R-:W-:Y:S01]  /*0500*/  IMAD.MOV.U32 R12, RZ, RZ, 0x3bbb989d ;  /* 0x3bbb989dff0c7424 */ /* 0x000fe200078e00ff */
[----:B------:R-:W-:-:S03]  /*0510*/  MOV R17, 0x3e800000 ;  /* 0x3e80000000117802 */ /* 0x000fc60000000f00 */
[----:B------:R-:W-:-:S04]  /*0520*/  FADD R13, -R10, R13 ;  /* 0x0000000d0a0d7221 */ /* 0x000fc80000000100 */
[----:B------:R-:W-:-:S04]  /*0530*/  FFMA.SAT R12, R13, R12, 0.5 ;  /* 0x3f0000000d0c7423 */ /* 0x000fc8000000200c */
[----:B------:R-:W-:-:S04]  /*0540*/  FFMA.RM R12, R12, R15, 12582913 ;  /* 0x4b4000010c0c7423 */ /* 0x000fc8000000400f */
[C---:B------:R-:W-:Y:S01]  /*0550*/  FADD R14, R12.reuse, -12583039 ;  /* 0xcb40007f0c0e7421 */ /* 0x040fe20000000000 */
[----:B------:R-:W-:-:S03]  /*0560*/  SHF.L.U32 R12, R12, 0x17, RZ ;  /* 0x000000170c0c7819 */ /* 0x000fc600000006ff */
[----:B------:R-:W-:-:S04]  /*0570*/  FFMA R14, R13, 1.4426950216293334961, -R14 ;  /* 0x3fb8aa3b0d0e7823 */ /* 0x000fc8000000080e */
[----:B------:R-:W-:-:S04]  /*0580*/  FFMA R14, R13, 1.925963033500011079e-08, R14 ;  /* 0x32a570600d0e7823 */ /* 0x000fc8000000000e */
[----:B------:R-:W0:Y:S02]  /*0590*/  MUFU.EX2 R13, R14 ;  /* 0x0000000e000d7308 */ /* 0x000e240000000800 */
[----:B0-----:R-:W-:-:S04]  /*05a0*/  FMUL R12, R12, R13 ;  /* 0x0000000d0c0c7220 */ /* 0x001fc80000400000 */
[C---:B------:R-:W-:Y:S01]  /*05b0*/  FADD.RZ R13, R12.reuse, 1 ;  /* 0x3f8000000c0d7421 */ /* 0x040fe2000000c000 */
[----:B------:R-:W-:-:S03]  /*05c0*/  ISETP.GE.U32.AND P0, PT, R12, 0x7f800000, PT ;  /* 0x7f8000000c00780c */ /* 0x000fc60003f06070 */
[----:B------:R-:W-:Y:S01]  /*05d0*/  VIADD R13, R13, 0xc0c00000 ;  /* 0xc0c000000d0d7836 */ /* 0x000fe20000000000 */
[----:B------:R-:W-:-:S04]  /*05e0*/  ISETP.GT.AND P1, PT, R12, -0x40800000, P0 ;  /* 0xbf8000000c00780c */ /* 0x000fc80000724270 */
[----:B------:R-:W-:-:S04]  /*05f0*/  LOP3.LUT R13, R13, 0xff800000, RZ, 0xc0, !PT ;  /* 0xff8000000d0d7812 */ /* 0x000fc800078ec0ff */
[----:B------:R-:W-:Y:S02]  /*0600*/  IADD3 R16, PT, PT, -R13, 0x40800000, RZ ;  /* 0x408000000d107810 */ /* 0x000fe40007ffe1ff */
[-C--:B------:R-:W-:Y:S02]  /*0610*/  IADD3 R15, PT, PT, R12, -R13.reuse, RZ ;  /* 0x8000000d0c0f7210 */ /* 0x080fe40007ffe0ff */
[----:B------:R-:W-:Y:S01]  /*0620*/  I2FP.F32.S32 R13, R13 ;  /* 0x0000000d000d7245 */ /* 0x000fe20000201400 */
[----:B------:R-:W-:-:S04]  /*0630*/  FFMA R16, R16, R17, -1 ;  /* 0xbf80000010107423 */ /* 0x000fc80000000011 */
[----:B------:R-:W-:Y:S01]  /*0640*/  FADD R15, R15, R16 ;  /* 0x000000100f0f7221 */ /* 0x000fe20000000000 */
[----:B------:R-:W-:-:S03]  /*0650*/  FMUL R13, R13, 1.1920928955078125e-07 ;  /* 0x340000000d0d7820 */ /* 0x000fc60000400000 */
[----:B------:R-:W-:-:S04]  /*0660*/  FFMA R14, R15, -R18, 0.10546888411045074463 ;  /* 0x3dd800120f0e7423 */ /* 0x000fc80000000812 */
[----:B------:R-:W-:-:S04]  /*0670*/  FFMA R14, R15, R14, -0.13229703903198242188 ;  /* 0xbe0778e00f0e7423 */ /* 0x000fc8000000000e */
[----:B------:R-:W-:-:S04]  /*0680*/  FFMA R14, R15, R14, 0.14491446316242218018 ;  /* 0x3e1464750f0e7423 */ /* 0x000fc8000000000e */
[----:B------:R-:W-:-:S04]  /*0690*/  FFMA R14, R15, R14, -0.16641564667224884033 ;  /* 0xbe2a68dd0f0e7423 */ /* 0x000fc8000000000e */
[----:B------:R-:W-:-:S04]  /*06a0*/  FFMA R14, R15, R14, 0.19988867640495300293 ;  /* 0x3e4caf9e0f0e7423 */ /* 0x000fc8000000000e */
[----:B------:R-:W-:-:S04]  /*06b0*/  FFMA R14, R15, R14, -0.25000196695327758789 ;  /* 0xbe8000420f0e7423 */ /* 0x000fc8000000000e */
[----:B------:R-:W-:-:S04]  /*06c0*/  FFMA R14, R15, R14, 0.33333510160446166992 ;  /* 0x3eaaaae60f0e7423 */ /* 0x000fc8000000000e */
[----:B------:R-:W-:-:S04]  /*06d0*/  FFMA R14, R15, R14, -0.5 ;  /* 0xbf0000000f0e7423 */ /* 0x000fc8000000000e */
[----:B------:R-:W-:-:S04]  /*06e0*/  FMUL R14, R15, R14 ;  /* 0x0000000e0f0e7220 */ /* 0x000fc80000400000 */
[----:B------:R-:W-:Y:S01]  /*06f0*/  FFMA R14, R15, R14, R15 ;  /* 0x0000000e0f0e7223 */ /* 0x000fe2000000000f */
[----:B------:R-:W-:-:S03]  /*0700*/  @P0 MOV R15, 0x7f800000 ;  /* 0x7f800000000f0802 */ /* 0x000fc60000000f00 */
[----:B------:R-:W-:Y:S02]  /*0710*/  FFMA R13, R13, 0.69314718246459960938, R14 ;  /* 0x3f3172180d0d7823 */ /* 0x000fe4000000000e */
[C---:B------:R-:W-:Y:S01]  /*0720*/  @P1 FFMA R13, R12.reuse, R15, +INF ;  /* 0x7f8000000c0d1423 */ /* 0x040fe2000000000f */
[----:B------:R-:W-:-:S04]  /*0730*/  @P0 FSETP.NEU.AND P1, PT, R12, RZ, PT ;  /* 0x000000ff0c00020b */ /* 0x000fc80003f2d000 */
[----:B------:R-:W-:Y:S02]  /*0740*/  @P0 FSEL R13, R13, -RZ, P1 ;  /* 0x800000ff0d0d0208 */ /* 0x000fe40000800000 */
[----:B------:R-:W-:-:S03]  /*0750*/  ISETP.GE.AND P0, PT, R11, UR20, PT ;  /* 0x000000140b007c0c */ /* 0x000fc6000bf06270 */
[----:B------:R-:W-:-:S05]  /*0760*/  FADD R13, R10, R13 ;  /* 0x0000000d0a0d7221 */ /* 0x000fca0000000000 */
[----:B------:R0:W-:Y:S05]  /*0770*/  STG.E desc[UR10][R8.64], R13 ;  /* 0x0000000d08007986 */ /* 0x0001ea000c10190a */
[----:B------:R-:W-:Y:S05]  /*0780*/  @!P0 BRA `(.L_x_623) ;  /* 0xfffffffc000c8947 */ /* 0x000fea000383ffff */
.L_x_622:
[----:B------:R-:W-:-:S05]  /*0790*/  IMAD.IADD R3, R2, 0x1, R3 ;  /* 0x0000000102037824 */ /* 0x000fca00078e0203 */
[----:B------:R-:W-:-:S13]  /*07a0*/  ISETP.GE.AND P0, PT, R3, R0, PT ;  /* 0x000000000300720c */ /* 0x000fda0003f06270 */
[----:B------:R-:W-:Y:S05]  /*07b0*/  @!P0 BRA `(.L_x_624) ;  /* 0xfffffff800cc8947 */ /* 0x000fea000383ffff */
[----:B----4-:R-:W-:Y:S05]  /*07c0*/  BSYNC.RECONVERGENT B0 ;  /* 0x0000000000007941 */ /* 0x010fea0003800200 */
.L_x_621:
[----:B------:R-:W-:Y:S05]  /*07d0*/  EXIT ;  /* 0x000000000000794d */ /* 0x000fea0003800000 */
.L_x_620:
[----:B------:R-:W-:Y:S01]  /*07e0*/  BSSY.RECONVERGENT B0, `(.L_x_625) ;  /* 0x0000061000007945 */ /* 0x000fe20003800200 */
.L_x_630:
[----:B------:R-:W1:Y:S01]  /*07f0*/  LDCU UR4, c[0x0][0x398] ;  /* 0x00007300ff0477ac */ /* 0x000e620008000800 */
[----:B------:R-:W-:Y:S01]  /*0800*/  HFMA2 R11, -RZ, RZ, 0, 5.9604644775390625e-08 ;  /* 0x00000001ff0b7431 */ /* 0x000fe200000001ff */
[----:B------:R-:W-:Y:S01]  /*0810*/  BSSY.RECONVERGENT B1, `(.L_x_626) ;  /* 0x000000c000017945 */ /* 0x000fe20003800200 */
[----:B-1----:R-:W-:-:S07]  /*0820*/  MOV R4, UR4 ;  /* 0x0000000400047c02 */ /* 0x002fce0008000f00 */
.L_x_627:
[----:B------:R-:W-:-:S05]  /*0830*/  IMAD.IADD R5, R4, 0x1, R11 ;  /* 0x0000000104057824 */ /* 0x000fca00078e020b */
[----:B------:R-:W-:-:S04]  /*0840*/  LEA.HI R5, R5, R5, RZ, 0x1 ;  /* 0x0000000505057211 */ /* 0x000fc800078f08ff */
[----:B------:R-:W-:-:S04]  /*0850*/  SHF.R.S32.HI R5, RZ, 0x1, R5 ;  /* 0x00000001ff057819 */ /* 0x000fc80000011405 */
[----:B------:R-:W-:-:S06]  /*0860*/  LEA R6, R5, UR9, 0x2 ;  /* 0x0000000905067c11 */ /* 0x000fcc000f8e10ff */
[----:B------:R-:W1:Y:S02]  /*0870*/  LDS R6, [R6] ;  /* 0x0000000006067984 */ /* 0x000e640000000800 */
[----:B-1----:R-:W-:-:S04]  /*0880*/  ISETP.GT.AND P0, PT, R6, R3, PT ;  /* 0x000000030600720c */ /* 0x002fc80003f04270 */
[----:B------:R-:W-:-:S09]  /*0890*/  SEL R4, R5, R4, P0 ;  /* 0x0000000405047207 */ /* 0x000fd20000000000 */
[----:B------:R-:W-:-:S04]  /*08a0*/  @!P0 IADD3 R11, PT, PT, R5, 0x1, RZ ;  /* 0x00000001050b8810 */ /* 0x000fc80007ffe0ff */
[----:B------:R-:W-:-:S13]  /*08b0*/  ISETP.GE.AND P0, PT, R11, R4, PT ;  /* 0x000000040b00720c */ /* 0x000fda0003f06270 */
[----:B------:R-:W-:Y:S05]  /*08c0*/  @!P0 BRA `(.L_x_627) ;  /* 0xfffffffc00d88947 */ /* 0x000fea000383ffff */
[----:B0---4-:R-:W-:Y:S05]  /*08d0*/  BSYNC.RECONVERGENT B1 ;  /* 0x0000000000017941 */ /* 0x011fea0003800200 */
.L_x_626:
[----:B------:R-:W0:Y:S02]  /*08e0*/  LDCU UR4, c[0x0][0x39c] ;  /* 0x00007380ff0477ac */ /* 0x000e240008000800 */
[----:B0-----:R-:W-:-:S09]  /*08f0*/  UISETP.GE.AND UP0, UPT, UR6, UR4, UPT ;  /* 0x000000040600728c */ /* 0x001fd2000bf06270 */
[----:B------:R-:W-:Y:S05]  /*0900*/  BRA.U UP0, `(.L_x_628) ;  /* 0x00000005002c7547 */ /* 0x000fea000b800000 */
[C---:B------:R-:W-:Y:S01]  /*0910*/  LEA R8, R11.reuse, UR9, 0x2 ;  /* 0x000000090b087c11 */ /* 0x040fe2000f8e10ff */
[----:B------:R-:W0:Y:S01]  /*0920*/  LDC R10, c[0x0][0x39c] ;  /* 0x0000e700ff0a7b82 */ /* 0x000e220000000800 */
[----:B------:R-:W-:Y:S01]  /*0930*/  IADD3 R11, PT, PT, R11, -0x1, RZ ;  /* 0xffffffff0b0b7810 */ /* 0x000fe20007ffe0ff */
[----:B------:R-:W1:Y:S02]  /*0940*/  LDCU.64 UR22, c[0x0][0x3a0] ;  /* 0x00007400ff1677ac */ /* 0x000e640008000a00 */
[----:B------:R-:W-:Y:S01]  /*0950*/  LDS R4, [R8+-0x4] ;  /* 0xfffffc0008047984 */ /* 0x000fe20000000800 */
[----:B------:R-:W2:Y:S03]  /*0960*/  LDCU.128 UR24, c[0x0][0x380] ;  /* 0x00007000ff1877ac */ /* 0x000ea60008000c00 */
[----:B------:R-:W3:Y:S01]  /*0970*/  LDS R5, [R8] ;  /* 0x0000000008057984 */ /* 0x000ee20000000800 */
[----:B------:R-:W-:Y:S01]  /*0980*/  UMOV UR4, UR6 ;  /* 0x0000000600047c82 */ /* 0x000fe20008000000 */
[----:B---3--:R-:W-:Y:S01]  /*0990*/  IADD3 R7, PT, PT, -R4, R5, RZ ;  /* 0x0000000504077210 */ /* 0x008fe20007ffe1ff */
[----:B------:R-:W-:-:S05]  /*09a0*/  IMAD.IADD R4, R3, 0x1, -R4 ;  /* 0x0000000103047824 */ /* 0x000fca00078e0a04 */
[----:B------:R-:W-:Y:S02]  /*09b0*/  IADD3 R6, P0, PT, R4, R7, RZ ;  /* 0x0000000704067210 */ /* 0x000fe40007f1e0ff */
[----:B------:R-:W-:-:S04]  /*09c0*/  SHF.R.S32.HI R5, RZ, 0x1f, R4 ;  /* 0x0000001fff057819 */ /* 0x000fc80000011404 */
[----:B012---:R-:W-:-:S07]  /*09d0*/  LEA.HI.X.SX32 R7, R7, R5, 0x1, P0 ;  /* 0x0000000507077211 */ /* 0x007fce00000f0eff */
.L_x_629:
[----:B------:R-:W-:-:S06]  /*09e0*/  USHF.R.S32.HI UR5, URZ, 0x1f, UR4 ;  /* 0x0000001fff057899 */ /* 0x000fcc0008011404 */
[----:B------:R-:W-:-:S04]  /*09f0*/  IMAD.WIDE R8, R11, R10, UR4 ;  /* 0x000000040b087e25 */ /* 0x000fc8000f8e020a */
[C---:B------:R-:W-:Y:S02]  /*0a00*/  IMAD R17, R9.reuse, UR22, RZ ;  /* 0x0000001609117c24 */ /* 0x040fe4000f8e02ff */
[----:B------:R-:W-:Y:S02]  /*0a10*/  IMAD R19, R9, UR23, RZ ;  /* 0x0000001709137c24 */ /* 0x000fe4000f8e02ff */
[----:B------:R-:W-:-:S04]  /*0a20*/  IMAD.WIDE.U32 R12, R8, UR22, R6 ;  /* 0x00000016080c7c25 */ /* 0x000fc8000f8e0006 */
[C---:B------:R-:W-:Y:S02]  /*0a30*/  IMAD R9, R8.reuse, UR7, R17 ;  /* 0x0000000708097c24 */ /* 0x040fe4000f8e0211 */
[----:B------:R-:W-:-:S03]  /*0a40*/  IMAD.WIDE.U32 R14, R8, UR23, R4 ;  /* 0x00000017080e7c25 */ /* 0x000fc6000f8e0004 */
[----:B------:R-:W-:Y:S01]  /*0a50*/  IADD3 R9, PT, PT, R13, R9, RZ ;  /* 0x000000090d097210 */ /* 0x000fe20007ffe0ff */
[----:B------:R-:W-:Y:S01]  /*0a60*/  IMAD R19, R8, UR8, R19 ;  /* 0x0000000808137c24 */ /* 0x000fe2000f8e0213 */
[----:B------:R-:W-:Y:S02]  /*0a70*/  LEA R8, P0, R12, UR24, 0x2 ;  /* 0x000000180c087c11 */ /* 0x000fe4000f8010ff */
[----:B------:R-:W-:Y:S01]  /*0a80*/  LEA R16, P1, R14, UR26, 0x2 ;  /* 0x0000001a0e107c11 */ /* 0x000fe2000f8210ff */
[----:B------:R-:W-:Y:S01]  /*0a90*/  IMAD.IADD R13, R15, 0x1, R19 ;  /* 0x000000010f0d7824 */ /* 0x000fe200078e0213 */
[----:B------:R-:W-:-:S04]  /*0aa0*/  LEA.HI.X R9, R12, UR25, R9, 0x2, P0 ;  /* 0x000000190c097c11 */ /* 0x000fc800080f1409 */
[----:B------:R-:W-:Y:S02]  /*0ab0*/  LEA.HI.X R17, R14, UR27, R13, 0x2, P1 ;  /* 0x0000001b0e117c11 */ /* 0x000fe400088f140d */
[----:B------:R-:W2:Y:S04]  /*0ac0*/  LDG.E R13, desc[UR10][R8.64] ;  /* 0x0000000a080d7981 */ /* 0x000ea8000c1e1900 */
[----:B------:R0:W2:Y:S01]  /*0ad0*/  LDG.E R16, desc[UR10][R16.64] ;  /* 0x0000000a10107981 */ /* 0x0000a2000c1e1900 */
[----:B------:R-:W-:Y:S01]  /*0ae0*/  HFMA2 R14, -RZ, RZ, 0.96630859375, -0.0022525787353515625 ;  /* 0x3bbb989dff0e7431 */ /* 0x000fe200000001ff */
[----:B------:R-:W-:Y:S01]  /*0af0*/  MOV R15, 0x437c0000 ;  /* 0x437c0000000f7802 */ /* 0x000fe20000000f00 */
[----:B0-----:R-:W-:Y:S01]  /*0b00*/  HFMA2 R17, -RZ, RZ, 1.625, 0 ;  /* 0x3e800000ff117431 */ /* 0x001fe200000001ff */
[----:B------:R-:W-:Y:S01]  /*0b10*/  MOV R20, 0x3d39bf78 ;  /* 0x3d39bf7800147802 */ /* 0x000fe20000000f00 */
[----:B------:R-:W-:Y:S01]  /*0b20*/  UIADD3 UR4, UPT, UPT, UR16, UR4, URZ ;  /* 0x0000000410047290 */ /* 0x000fe2000fffe0ff */
[----:B--2---:R-:W-:-:S02]  /*0b30*/  FMNMX R12, R13, R16, !PT ;  /* 0x000000100d0c7209 */ /* 0x004fc40007800000 */
[----:B------:R-:W-:-:S05]  /*0b40*/  FMNMX R13, R13, R16, PT ;  /* 0x000000100d0d7209 */ /* 0x000fca0003800000 */
[----:B------:R-:W-:-:S04]  /*0b50*/  FADD R13, -R12, R13 ;  /* 0x0000000d0c0d7221 */ /* 0x000fc80000000100 */
[----:B------:R-:W-:-:S04]  /*0b60*/  FFMA.SAT R14, R13, R14, 0.5 ;  /* 0x3f0000000d0e7423 */ /* 0x000fc8000000200e */
[----:B------:R-:W-:-:S04]  /*0b70*/  FFMA.RM R14, R14, R15, 12582913 ;  /* 0x4b4000010e0e7423 */ /* 0x000fc8000000400f */
[----:B------:R-:W-:-:S04]  /*0b80*/  FADD R18, R14, -12583039 ;  /* 0xcb40007f0e127421 */ /* 0x000fc80000000000 */
[----:B------:R-:W-:-:S04]  /*0b90*/  FFMA R18, R13, 1.4426950216293334961, -R18 ;  /* 0x3fb8aa3b0d127823 */ /* 0x000fc80000000812 */
[----:B------:R-:W-:-:S06]  /*0ba0*/  FFMA R18, R13, 1.925963033500011079e-08, R18 ;  /* 0x32a570600d127823 */ /* 0x000fcc0000000012 */
[----:B------:R-:W0:Y:S01]  /*0bb0*/  MUFU.EX2 R18, R18 ;  /* 0x0000001200127308 */ /* 0x000e220000000800 */
[----:B------:R-:W-:-:S04]  /*0bc0*/  IMAD.SHL.U32 R13, R14, 0x800000, RZ ;  /* 0x008000000e0d7824 */ /* 0x000fc800078e00ff */
[----:B0-----:R-:W-:-:S04]  /*0bd0*/  FMUL R13, R13, R18 ;  /* 0x000000120d0d7220 */ /* 0x001fc80000400000 */
[----:B------:R-:W-:-:S05]  /*0be0*/  FADD.RZ R14, R13, 1 ;  /* 0x3f8000000d0e7421 */ /* 0x000fca000000c000 */
[----:B------:R-:W-:-:S04]  /*0bf0*/  IADD3 R14, PT, PT, R14, -0x3f400000, RZ ;  /* 0xc0c000000e0e7810 */ /* 0x000fc80007ffe0ff */
[----:B------:R-:W-:-:S04]  /*0c00*/  LOP3.LUT R14, R14, 0xff800000, RZ, 0xc0, !PT ;  /* 0xff8000000e0e7812 */ /* 0x000fc800078ec0ff */
[----:B------:R-:W-:Y:S01]  /*0c10*/  IADD3 R16, PT, PT, -R14, 0x40800000, RZ ;  /* 0x408000000e107810 */ /* 0x000fe20007ffe1ff */
[----:B------:R-:W-:-:S04]  /*0c20*/  IMAD.IADD R15, R13, 0x1, -R14 ;  /* 0x000000010d0f7824 */ /* 0x000fc800078e0a0e */
[----:B------:R-:W-:-:S04]  /*0c30*/  FFMA R16, R16, R17, -1 ;  /* 0xbf80000010107423 */ /* 0x000fc80000000011 */
[----:B------:R-:W-:-:S04]  /*0c40*/  FADD R15, R15, R16 ;  /* 0x000000100f0f7221 */ /* 0x000fc80000000000 */
[----:B------:R-:W-:-:S04]  /*0c50*/  FFMA R16, R15, -R20, 0.10546888411045074463 ;  /* 0x3dd800120f107423 */ /* 0x000fc80000000814 */
[----:B------:R-:W-:-:S04]  /*0c60*/  FFMA R16, R15, R16, -0.13229703903198242188 ;  /* 0xbe0778e00f107423 */ /* 0x000fc80000000010 */
[----:B------:R-:W-:-:S04]  /*0c70*/  FFMA R16, R15, R16, 0.14491446316242218018 ;  /* 0x3e1464750f107423 */ /* 0x000fc80000000010 */
[----:B------:R-:W-:-:S04]  /*0c80*/  FFMA R16, R15, R16, -0.16641564667224884033 ;  /* 0xbe2a68dd0f107423 */ /* 0x000fc80000000010 */
[----:B------:R-:W-:-:S04]  /*0c90*/  FFMA R16, R15, R16, 0.19988867640495300293 ;  /* 0x3e4caf9e0f107423 */ /* 0x000fc80000000010 */
[----:B------:R-:W-:Y:S01]  /*0ca0*/  FFMA R16, R15, R16, -0.25000196695327758789 ;  /* 0xbe8000420f107423 */ /* 0x000fe20000000010 */
[----:B------:R-:W-:-:S03]  /*0cb0*/  ISETP.GE.U32.AND P0, PT, R13, 0x7f800000, PT ;  /* 0x7f8000000d00780c */ /* 0x000fc60003f06070 */
[----:B------:R-:W-:Y:S01]  /*0cc0*/  FFMA R16, R15, R16, 0.33333510160446166992 ;  /* 0x3eaaaae60f107423 */ /* 0x000fe20000000010 */
[----:B------:R-:W-:-:S03]  /*0cd0*/  ISETP.GT.AND P1, PT, R13, -0x40800000, P0 ;  /* 0xbf8000000d00780c */ /* 0x000fc60000724270 */
[----:B------:R-:W-:Y:S01]  /*0ce0*/  FFMA R16, R15, R16, -0.5 ;  /* 0xbf0000000f107423 */ /* 0x000fe20000000010 */
[----:B------:R-:W-:-:S03]  /*0cf0*/  I2FP.F32.S32 R14, R14 ;  /* 0x0000000e000e7245 */ /* 0x000fc60000201400 */
[C---:B------:R-:W-:Y:S02]  /*0d00*/  FMUL R16, R15.reuse, R16 ;  /* 0x000000100f107220 */ /* 0x040fe40000400000 */
[----:B------:R-:W-:Y:S02]  /*0d10*/  FMUL R14, R14, 1.1920928955078125e-07 ;  /* 0x340000000e0e7820 */ /* 0x000fe40000400000 */
[----:B------:R-:W-:Y:S01]  /*0d20*/  FFMA R15, R15, R16, R15 ;  /* 0x000000100f0f7223 */ /* 0x000fe2000000000f */
[----:B------:R-:W-:-:S03]  /*0d30*/  @P0 MOV R16, 0x7f800000 ;  /* 0x7f80000000100802 */ /* 0x000fc60000000f00 */
[----:B------:R-:W-:Y:S02]  /*0d40*/  FFMA R15, R14, 0.69314718246459960938, R15 ;  /* 0x3f3172180e0f7823 */ /* 0x000fe4000000000f */
[C---:B------:R-:W-:Y:S01]  /*0d50*/  @P1 FFMA R15, R13.reuse, R16, +INF ;  /* 0x7f8000000d0f1423 */ /* 0x040fe20000000010 */
[----:B------:R-:W-:-:S04]  /*0d60*/  @P0 FSETP.NEU.AND P1, PT, R13, RZ, PT ;  /* 0x000000ff0d00020b */ /* 0x000fc80003f2d000 */
[----:B------:R-:W-:-:S05]  /*0d70*/  @P0 FSEL R15, R15, -RZ, P1 ;  /* 0x800000ff0f0f0208 */ /* 0x000fca0000800000 */
[----:B------:R-:W-:-:S05]  /*0d80*/  FADD R15, R12, R15 ;  /* 0x0000000f0c0f7221 */ /* 0x000fca0000000000 */
[----:B------:R0:W-:Y:S01]  /*0d90*/  STG.E desc[UR10][R8.64], R15 ;  /* 0x0000000f08007986 */ /* 0x0001e2000c10190a */
[----:B------:R-:W-:-:S13]  /*0da0*/  ISETP.LE.AND P0, PT, R10, UR4, PT ;  /* 0x000000040a007c0c */ /* 0x000fda000bf03270 */
[----:B0-----:R-:W-:Y:S05]  /*0db0*/  @!P0 BRA `(.L_x_629) ;  /* 0xfffffffc00088947 */ /* 0x001fea000383ffff */
.L_x_628:
[----:B------:R-:W-:-:S04]  /*0dc0*/  IADD3 R3, PT, PT, R2, R3, RZ ;  /* 0x0000000302037210 */ /* 0x000fc80007ffe0ff */
[----:B------:R-:W-:-:S13]  /*0dd0*/  ISETP.GE.AND P0, PT, R3, R0, PT ;  /* 0x000000000300720c */ /* 0x000fda0003f06270 */
[----:B------:R-:W-:Y:S05]  /*0de0*/  @!P0 BRA `(.L_x_630) ;  /* 0xfffffff800808947 */ /* 0x000fea000383ffff */
[----:B------:R-:W-:Y:S05]  /*0df0*/  BSYNC.RECONVERGENT B0 ;  /* 0x0000000000007941 */ /* 0x000fea0003800200 */
.L_x_625:
[----:B------:R-:W-:Y:S05]  /*0e00*/  EXIT ;  /* 0x000000000000794d */ /* 0x000fea0003800000 */
.L_x_631:
        /* <DEDUP_REMOVED lines=15> */
.L_x_709:


//--------------------- .text._ZN18transformer_engine16context_parallel14thd_lse_kernelILb1ENS0_20LseCorrectionFunctorEEEvPfS3_Piiiii --------------------------
	.section	.text._ZN18transformer_engine16context_parallel14thd_lse_kernelILb1ENS0_20LseCorrectionFunctorEEEvPfS3_Piiiii,"ax",@progbits
	.align	128
        .global         _ZN18transformer_engine16context_parallel14thd_lse_kernelILb1ENS0_20LseCorrectionFunctorEEEvPfS3_Piiiii
        .type           _ZN18transformer_engine16context_parallel14thd_lse_kernelILb1ENS0_20LseCorrectionFunctorEEEvPfS3_Piiiii,@function
        .size           _ZN18transformer_engine16context_parallel14thd_lse_kernelILb1ENS0_20LseCorrectionFunctorEEEvPfS3_Piiiii,(.L_x_710 - _ZN18transformer_engine16context_parallel14thd_lse_kernelILb1ENS0_20LseCorrectionFunctorEEEvPfS3_Piiiii)
        .other          _ZN18transformer_engine16context_parallel14thd_lse_kernelILb1ENS0_20LseCorrectionFunctorEEEvPfS3_Piiiii,@"STO_CUDA_ENTRY STV_DEFAULT"
_ZN18transformer_engine16context_parallel14thd_lse_kernelILb1ENS0_20LseCorrectionFunctorEEEvPfS3_Piiiii:
.text._ZN18transformer_engine16context_parallel14thd_lse_kernelILb1ENS0_20LseCorrectionFunctorEEEvPfS3_Piiiii:
        /* <DEDUP_REMOVED lines=13> */
.L_x_634:
        /* <DEDUP_REMOVED lines=9> */
.L_x_633:
[----:B------:R-:W-:Y:S05]  /*0160*/  BSYNC.RECONVERGENT B0 ;  /* 0x0000000000007941 */ /* 0x000fea0003800200 */
.L_x_632:
        /* <DEDUP_REMOVED lines=11> */
[----:B-1----:R-:W-:-:S13]  /*0220*/  ISETP.GE.AND P0, PT, R3, R2, PT ;  /* 0x000000020300720c */ /* 0x002fda0003f06270 */
[----:B------:R-:W-:Y:S05]  /*0230*/  @P0 EXIT ;  /* 0x000000000000094d */ /* 0x000fea0003800000 */
[----:B------:R-:W0:Y:S01]  /*0240*/  S2UR UR5, SR_CTAID.Y ;  /* 0x00000000000579c3 */ /* 0x000e220000002600 */
[----:B------:R-:W-:Y:S01]  /*0250*/  UISETP.GT.AND UP0, UPT, UR7, 0x1, UPT ;  /* 0x000000010700788c */ /* 0x000fe2000bf04270 */
[----:B------:R-:W1:Y:S01]  /*0260*/  LDCU UR10, c[0x0][0x374] ;  /* 0x00006e80ff0a77ac */ /* 0x000e620008000800 */
[----:B------:R-:W2:Y:S01]  /*0270*/  LDCU UR11, c[0x0][0x39c] ;  /* 0x00007380ff0b77ac */ /* 0x000ea20008000800 */
[----:B------:R-:W3:Y:S06]  /*0280*/  LDCU.64 UR12, c[0x0][0x3a0] ;  /* 0x00007400ff0c77ac */ /* 0x000eec0008000a00 */
[----:B------:R-:W-:Y:S05]  /*0290*/  BRA.U UP0, `(.L_x_635) ;  /* 0x00000005000c7547 */ /* 0x000fea000b800000 */
.L_x_638:
[----:B0-----:R-:W0:Y:S02]  /*02a0*/  LDCU UR4, c[0x0][0x39c] ;  /* 0x00007380ff0477ac */ /* 0x001e240008000800 */
[----:B0-----:R-:W-:-:S09]  /*02b0*/  UISETP.GE.AND UP0, UPT, UR5, UR4, UPT ;  /* 0x000000040500728c */ /* 0x001fd2000bf06270 */
[----:B------:R-:W-:Y:S05]  /*02c0*/  BRA.U UP0, `(.L_x_636) ;  /* 0x0000000100f07547 */ /* 0x000fea000b800000 */
[----:B------:R-:W0:Y:S01]  /*02d0*/  S2UR UR7, SR_CgaCtaId ;  /* 0x00000000000779c3 */ /* 0x000e220000008800 */
[----:B------:R-:W-:Y:S01]  /*02e0*/  UMOV UR4, 0x400 ;  /* 0x0000040000047882 */ /* 0x000fe20000000000 */
[----:B------:R-:W-:-:S06]  /*02f0*/  MOV R10, UR5 ;  /* 0x00000005000a7c02 */ /* 0x000fcc0008000f00 */
[----:B------:R-:W4:Y:S08]  /*0300*/  LDC.64 R4, c[0x0][0x380] ;  /* 0x0000e000ff047b82 */ /* 0x000f300000000a00 */
[----:B------:R-:W1:Y:S01]  /*0310*/  LDC.64 R6, c[0x0][0x388] ;  /* 0x0000e200ff067b82 */ /* 0x000e620000000a00 */
[----:B0-----:R-:W-:-:S09]  /*0320*/  ULEA UR4, UR7, UR4, 0x18 ;  /* 0x0000000407047291 */ /* 0x001fd2000f8ec0ff */
[----:B------:R-:W0:Y:S02]  /*0330*/  LDS R8, [UR4+0x4] ;  /* 0x00000404ff087984 */ /* 0x000e240008000800 */
[----:B01--4-:R-:W-:-:S07]  /*0340*/  IADD3 R11, PT, PT, R8, R3, RZ ;  /* 0x00000003080b7210 */ /* 0x013fce0007ffe0ff */
.L_x_637:
[C---:B0--3--:R-:W-:Y:S02]  /*0350*/  IMAD R15, R10.reuse, UR13, R3 ;  /* 0x0000000d0a0f7c24 */ /* 0x049fe4000f8e0203 */
[----:B------:R-:W-:Y:S02]  /*0360*/  IMAD R9, R10, UR12, R11 ;  /* 0x0000000c0a097c24 */ /* 0x000fe4000f8e020b */
[----:B------:R-:W-:-:S04]  /*0370*/  IMAD.WIDE R14, R15, 0x4, R6 ;  /* 0x000000040f0e7825 */ /* 0x000fc800078e0206 */
[----:B------:R-:W-:Y:S02]  /*0380*/  IMAD.WIDE R8, R9, 0x4, R4 ;  /* 0x0000000409087825 */ /* 0x000fe400078e0204 */
[----:B------:R-:W3:Y:S04]  /*0390*/  LDG.E R14, desc[UR8][R14.64] ;  /* 0x000000080e0e7981 */ /* 0x000ee8000c1e1900 */
[----:B------:R-:W3:Y:S01]  /*03a0*/  LDG.E R13, desc[UR8][R8.64] ;  /* 0x00000008080d7981 */ /* 0x000ee2000c1e1900 */
[----:B------:R-:W-:Y:S01]  /*03b0*/  HFMA2 R16, -RZ, RZ, 0.96630859375, -0.0022525787353515625 ;  /* 0x3bbb989dff107431 */ /* 0x000fe200000001ff */
[----:B------:R-:W-:Y:S01]  /*03c0*/  MOV R17, 0x437c0000 ;  /* 0x437c000000117802 */ /* 0x000fe20000000f00 */
[----:B------:R-:W-:Y:S01]  /*03d0*/  VIADD R10, R10, UR10 ;  /* 0x0000000a0a0a7c36 */ /* 0x000fe20008000000 */
[----:B------:R-:W-:-:S02]  /*03e0*/  MOV R20, 0x3d39bf78 ;  /* 0x3d39bf7800147802 */ /* 0x000fc40000000f00 */
[CC--:B---3--:R-:W-:Y:S02]  /*03f0*/  FMNMX R12, R13.reuse, R14.reuse, !PT ;  /* 0x0000000e0d0c7209 */ /* 0x0c8fe40007800000 */
[----:B------:R-:W-:-:S05]  /*0400*/  FMNMX R13, R13, R14, PT ;  /* 0x0000000e0d0d7209 */ /* 0x000fca0003800000 */
[----:B------:R-:W-:-:S04]  /*0410*/  FADD R13, -R12, R13 ;  /* 0x0000000d0c0d7221 */ /* 0x000fc80000000100 */
[----:B------:R-:W-:-:S04]  /*0420*/  FFMA.SAT R16, R13, R16, 0.5 ;  /* 0x3f0000000d107423 */ /* 0x000fc80000002010 */
[----:B------:R-:W-:Y:S01]  /*0430*/  FFMA.RM R16, R16, R17, 12582913 ;  /* 0x4b40000110107423 */ /* 0x000fe20000004011 */
[----:B------:R-:W-:-:S03]  /*0440*/  HFMA2 R17, -RZ, RZ, 1.625, 0 ;  /* 0x3e800000ff117431 */ /* 0x000fc600000001ff */
[----:B------:R-:W-:-:S04]  /*0450*/  FADD R18, R16, -12583039 ;  /* 0xcb40007f10127421 */ /* 0x000fc80000000000 */
[----:B------:R-:W-:-:S04]  /*0460*/  FFMA R18, R13, 1.4426950216293334961, -R18 ;  /* 0x3fb8aa3b0d127823 */ /* 0x000fc80000000812 */
[----:B------:R-:W-:Y:S01]  /*0470*/  FFMA R18, R13, 1.925963033500011079e-08, R18 ;  /* 0x32a570600d127823 */ /* 0x000fe20000000012 */
[----:B------:R-:W-:-:S05]  /*0480*/  SHF.L.U32 R13, R16, 0x17, RZ ;  /* 0x00000017100d7819 */ /* 0x000fca00000006ff */
[----:B------:R-:W0:Y:S02]  /*0490*/  MUFU.EX2 R18, R18 ;  /* 0x0000001200127308 */ /* 0x000e240000000800 */
[----:B0-----:R-:W-:-:S04]  /*04a0*/  FMUL R13, R13, R18 ;  /* 0x000000120d0d7220 */ /* 0x001fc80000400000 */
[C---:B------:R-:W-:Y:S01]  /*04b0*/  FADD.RZ R14, R13.reuse, 1 ;  /* 0x3f8000000d0e7421 */ /* 0x040fe2000000c000 */
[----:B------:R-:W-:-:S04]  /*04c0*/  ISETP.GE.U32.AND P0, PT, R13, 0x7f800000, PT ;  /* 0x7f8000000d00780c */ /* 0x000fc80003f06070 */
[----:B------:R-:W-:Y:S02]  /*04d0*/  IADD3 R14, PT, PT, R14, -0x3f400000, RZ ;  /* 0xc0c000000e0e7810 */ /* 0x000fe40007ffe0ff */
[----:B------:R-:W-:Y:S02]  /*04e0*/  ISETP.GT.AND P1, PT, R13, -0x40800000, P0 ;  /* 0xbf8000000d00780c */ /* 0x000fe40000724270 */
        /* <DEDUP_REMOVED lines=22> */
[----:B--2---:R-:W-:-:S03]  /*0650*/  ISETP.GE.AND P0, PT, R10, UR11, PT ;  /* 0x0000000b0a007c0c */ /* 0x004fc6000bf06270 */
[----:B------:R-:W-:-:S05]  /*0660*/  FADD R15, R12, R15 ;  /* 0x0000000f0c0f7221 */ /* 0x000fca0000000000 */
[----:B------:R0:W-:Y:S05]  /*0670*/  STG.E desc[UR8][R8.64], R15 ;  /* 0x0000000f08007986 */ /* 0x0001ea000c101908 */
[----:B------:R-:W-:Y:S05]  /*0680*/  @!P0 BRA `(.L_x_637) ;  /* 0xfffffffc00308947 */ /* 0x000fea000383ffff */
.L_x_636:
[----:B------:R-:W-:-:S04]  /*0690*/  IADD3 R3, PT, PT, R0, R3, RZ ;  /* 0x0000000300037210 */ /* 0x000fc80007ffe0ff */
[----:B------:R-:W-:-:S13]  /*06a0*/  ISETP.GE.AND P0, PT, R3, R2, PT ;  /* 0x000000020300720c */ /* 0x000fda0003f06270 */
[----:B------:R-:W-:Y:S05]  /*06b0*/  @!P0 BRA `(.L_x_638) ;  /* 0xfffffff800f88947 */ /* 0x000fea000383ffff */
[----:B-123--:R-:W-:Y:S05]  /*06c0*/  EXIT ;  /* 0x000000000000794d */ /* 0x00efea0003800000 */
.L_x_635:
[----:B------:R-:W4:Y:S01]  /*06d0*/  LDCU UR4, c[0x0][0x398] ;  /* 0x00007300ff0477ac */ /* 0x000f220008000800 */
[----:B------:R-:W-:Y:S01]  /*06e0*/  HFMA2 R4, -RZ, RZ, 0, 5.9604644775390625e-08 ;  /* 0x00000001ff047431 */ /* 0x000fe200000001ff */
[----:B------:R-:W-:Y:S01]  /*06f0*/  BSSY.RECONVERGENT B0, `(.L_x_639) ;  /* 0x000000c000007945 */ /* 0x000fe20003800200 */
[----:B-1--4-:R-:W-:-:S07]  /*0700*/  MOV R5, UR4 ;  /* 0x0000000400057c02 */ /* 0x012fce0008000f00 */
.L_x_640:
[----:B------:R-:W-:-:S04]  /*0710*/  IADD3 R6, PT, PT, R5, R4, RZ ;  /* 0x0000000405067210 */ /* 0x000fc80007ffe0ff */
[----:B------:R-:W-:-:S04]  /*0720*/  LEA.HI R6, R6, R6, RZ, 0x1 ;  /* 0x0000000606067211 */ /* 0x000fc800078f08ff */
[----:B------:R-:W-:-:S04]  /*0730*/  SHF.R.S32.HI R6, RZ, 0x1, R6 ;  /* 0x00000001ff067819 */ /* 0x000fc80000011406 */
[----:B------:R-:W-:-:S05]  /*0740*/  LEA R7, R6, UR6, 0x2 ;  /* 0x0000000606077c11 */ /* 0x000fca000f8e10ff */
[----:B------:R-:W4:Y:S02]  /*0750*/  LDS R8, [R7] ;  /* 0x0000000007087984 */ /* 0x000f240000000800 */
[----:B----4-:R-:W-:-:S04]  /*0760*/  ISETP.GT.AND P0, PT, R8, R3, PT ;  /* 0x000000030800720c */ /* 0x010fc80003f04270 */
[----:B------:R-:W-:-:S09]  /*0770*/  SEL R5, R6, R5, P0 ;  /* 0x0000000506057207 */ /* 0x000fd20000000000 */
[----:B------:R-:W-:-:S04]  /*0780*/  @!P0 IADD3 R4, PT, PT, R6, 0x1, RZ ;  /* 0x0000000106048810 */ /* 0x000fc80007ffe0ff */
[----:B------:R-:W-:-:S13]  /*0790*/  ISETP.GE.AND P0, PT, R4, R5, PT ;  /* 0x000000050400720c */ /* 0x000fda0003f06270 */
[----:B------:R-:W-:Y:S05]  /*07a0*/  @!P0 BRA `(.L_x_640) ;  /* 0xfffffffc00d88947 */ /* 0x000fea000383ffff */
[----:B0123--:R-:W-:Y:S05]  /*07b0*/  BSYNC.RECONVERGENT B0 ;  /* 0x0000000000007941 */ /* 0x00ffea0003800200 */
.L_x_639:
[----:B------:R-:W0:Y:S02]  /*07c0*/  LDCU UR4, c[0x0][0x39c] ;  /* 0x00007380ff0477ac */ /* 0x000e240008000800 */
[----:B0-----:R-:W-:-:S09]  /*07d0*/  UISETP.GE.AND UP0, UPT, UR5, UR4, UPT ;  /* 0x000000040500728c */ /* 0x001fd2000bf06270 */
[----:B------:R-:W-:Y:S05]  /*07e0*/  BRA.U UP0, `(.L_x_641) ;  /* 0x0000000100f07547 */ /* 0x000fea000b800000 */
[----:B------:R-:W-:Y:S01]  /*07f0*/  LEA R10, R4, UR6, 0x2 ;  /* 0x00000006040a7c11 */ /* 0x000fe2000f8e10ff */
[----:B------:R-:W0:Y:S01]  /*0800*/  LDC.64 R6, c[0x0][0x388] ;  /* 0x0000e200ff067b82 */ /* 0x000e220000000a00 */
[----:B------:R-:W1:Y:S04]  /*0810*/  LDCU UR7, c[0x0][0x39c] ;  /* 0x00007380ff0777ac */ /* 0x000e680008000800 */
[----:B------:R-:W2:Y:S01]  /*0820*/  LDS R10, [R10] ;  /* 0x000000000a0a7984 */ /* 0x000ea20000000800 */
[----:B------:R-:W-:Y:S02]  /*0830*/  UMOV UR4, UR5 ;  /* 0x0000000500047c82 */ /* 0x000fe40008000000 */
[----:B------:R-:W3:Y:S08]  /*0840*/  LDC.64 R4, c[0x0][0x380] ;  /* 0x0000e000ff047b82 */ /* 0x000ef00000000a00 */
[----:B------:R-:W4:Y:S01]  /*0850*/  LDC.64 R8, c[0x0][0x3a0] ;  /* 0x0000e800ff087b82 */ /* 0x000f220000000a00 */
[----:B-12---:R-:W-:-:S07]  /*0860*/  IADD3 R13, PT, PT, R10, R3, RZ ;  /* 0x000000030a0d7210 */ /* 0x006fce0007ffe0ff */
.L_x_642:
[----:B-1--4-:R-:W-:Y:S02]  /*0870*/  IMAD R15, R9, UR4, R3 ;  /* 0x00000004090f7c24 */ /* 0x012fe4000f8e0203 */
[----:B------:R-:W-:Y:S02]  /*0880*/  IMAD R11, R8, UR4, R13 ;  /* 0x00000004080b7c24 */ /* 0x000fe4000f8e020d */
[----:B0-----:R-:W-:-:S04]  /*0890*/  IMAD.WIDE R14, R15, 0x4, R6 ;  /* 0x000000040f0e7825 */ /* 0x001fc800078e0206 */
[----:B---3--:R-:W-:Y:S02]  /*08a0*/  IMAD.WIDE R10, R11, 0x4, R4 ;  /* 0x000000040b0a7825 */ /* 0x008fe400078e0204 */
[----:B------:R-:W2:Y:S04]  /*08b0*/  LDG.E R15, desc[UR8][R14.64] ;  /* 0x000000080e0f7981 */ /* 0x000ea8000c1e1900 */
[----:B------:R-:W2:Y:S01]  /*08c0*/  LDG.E R16, desc[UR8][R10.64] ;  /* 0x000000080a107981 */ /* 0x000ea2000c1e1900 */
[----:B------:R-:W-:Y:S01]  /*08d0*/  IMAD.MOV.U32 R19, RZ, RZ, 0x437c0000 ;  /* 0x437c0000ff137424 */ /* 0x000fe200078e00ff */
[----:B------:R-:W-:Y:S01]  /*08e0*/  MOV R20, 0x3e800000 ;  /* 0x3e80000000147802 */ /* 0x000fe20000000f00 */
[----:B------:R-:W-:-:S04]  /*08f0*/  UIADD3 UR4, UPT, UPT, UR10, UR4, URZ ;  /* 0x000000040a047290 */ /* 0x000fc8000fffe0ff */
[----:B------:R-:W-:Y:S01]  /*0900*/  UISETP.GE.AND UP0, UPT, UR4, UR7, UPT ;  /* 0x000000070400728c */ /* 0x000fe2000bf06270 */
[CC--:B--2---:R-:W-:Y:S02]  /*0910*/  FMNMX R12, R16.reuse, R15.reuse, !PT ;  /* 0x0000000f100c7209 */ /* 0x0c4fe40007800000 */
[----:B------:R-:W-:Y:S01]  /*0920*/  FMNMX R17, R16, R15, PT ;  /* 0x0000000f10117209 */ /* 0x000fe20003800000 */
[----:B------:R-:W-:-:S04]  /*0930*/  HFMA2 R16, -RZ, RZ, 0.96630859375, -0.0022525787353515625 ;  /* 0x3bbb989dff107431 */ /* 0x000fc800000001ff */
[----:B------:R-:W-:-:S04]  /*0940*/  FADD R17, -R12, R17 ;  /* 0x000000110c117221 */ /* 0x000fc80000000100 */
[----:B------:R-:W-:-:S04]  /*0950*/  FFMA.SAT R16, R17, R16, 0.5 ;  /* 0x3f00000011107423 */ /* 0x000fc80000002010 */
[----:B------:R-:W-:Y:S01]  /*0960*/  FFMA.RM R16, R16, R19, 12582913 ;  /* 0x4b40000110107423 */ /* 0x000fe20000004013 */
[----:B------:R-:W-:-:S03]  /*0970*/  HFMA2 R19, -RZ, RZ, 1.3056640625, -1.8671875 ;  /* 0x3d39bf78ff137431 */ /* 0x000fc600000001ff */
[C---:B------:R-:W-:Y:S01]  /*0980*/  FADD R18, R16.reuse, -12583039 ;  /* 0xcb40007f10127421 */ /* 0x040fe20000000000 */
[----:B------:R-:W-:-:S03]  /*0990*/  SHF.L.U32 R14, R16, 0x17, RZ ;  /* 0x00000017100e7819 */ /* 0x000fc600000006ff */
[----:B------:R-:W-:-:S04]  /*09a0*/  FFMA R18, R17, 1.4426950216293334961, -R18 ;  /* 0x3fb8aa3b11127823 */ /* 0x000fc80000000812 */
[----:B------:R-:W-:-:S04]  /*09b0*/  FFMA R18, R17, 1.925963033500011079e-08, R18 ;  /* 0x32a5706011127823 */ /* 0x000fc80000000012 */
        /* <DEDUP_REMOVED lines=30> */
[----:B------:R-:W-:Y:S05]  /*0ba0*/  BRA.U !UP0, `(.L_x_642) ;  /* 0xfffffffd08307547 */ /* 0x000fea000b83ffff */
.L_x_641:
[----:B------:R-:W-:-:S04]  /*0bb0*/  IADD3 R3, PT, PT, R0, R3, RZ ;  /* 0x0000000300037210 */ /* 0x000fc80007ffe0ff */
[----:B------:R-:W-:-:S13]  /*0bc0*/  ISETP.GE.AND P0, PT, R3, R2, PT ;  /* 0x000000020300720c */ /* 0x000fda0003f06270 */
[----:B------:R-:W-:Y:S05]  /*0bd0*/  @!P0 BRA `(.L_x_635) ;  /* 0xfffffff800bc8947 */ /* 0x000fea000383ffff */
[----:B------:R-:W-:Y:S05]  /*0be0*/  EXIT ;  /* 0x000000000000794d */ /* 0x000fea0003800000 */
.L_x_643:
        /* <DEDUP_REMOVED lines=9> */
.L_x_710:


//--------------------- .text._ZN18transformer_engine16context_parallel27thd_read_half_tensor_kernelEPvS1_Piiiii --------------------------
	.section	.text._ZN18transformer_engine16context_parallel27thd_read_half_tensor_kernelEPvS1_Piiiii,"ax",@progbits
	.align	128
        .global         _ZN18transformer_engine16context_parallel27thd_read_half_tensor_kernelEPvS1_Piiiii
        .type           _ZN18transformer_engine16context_parallel27thd_read_half_tensor_kernelEPvS1_Piiiii,@function
        .size           _ZN18transformer_engine16context_parallel27thd_read_half_tensor_kernelEPvS1_Piiiii,(.L_x_711 - _ZN18transformer_engine16context_parallel27thd_read_half_tensor_kernelEPvS1_Piiiii)
        .other          _ZN18transformer_engine16context_parallel27thd_read_half_tensor_kernelEPvS1_Piiiii,@"STO_CUDA_ENTRY STV_DEFAULT"
_ZN18transformer_engine16context_parallel27thd_read_half_tensor_kernelEPvS1_Piiiii:
.text._ZN18transformer_engine16context_parallel27thd_read_half_tensor_kernelEPvS1_Piiiii:
        /* <DEDUP_REMOVED lines=13> */
.L_x_646:
        /* <DEDUP_REMOVED lines=9> */
.L_x_645:
[----:B------:R-:W-:Y:S05]  /*0160*/  BSYNC.RECONVERGENT B0 ;  /* 0x0000000000007941 */ /* 0x000fea0003800200 */
.L_x_644:
[----:B------:R-:W1:Y:S08]  /*0170*/  S2UR UR5, SR_CgaCtaId ;  /* 0x00000000000579c3 */ /* 0x000e700000008800 */
[----:B------:R-:W-:Y:S06]  /*0180*/  BAR.SYNC.DEFER_BLOCKING 0x0 ;  /* 0x0000000000007b1d */ /* 0x000fec0000010000 */
[----:B------:R-:W-:Y:S01]  /*0190*/  UMOV UR4, 0x400 ;  /* 0x0000040000047882 */ /* 0x000fe20000000000 */
[----:B------:R-:W2:Y:S01]  /*01a0*/  LDCU UR6, c[0x0][0x360] ;  /* 0x00006c00ff0677ac */ /* 0x000ea20008000800 */
[----:B------:R-:W3:Y:S01]  /*01b0*/  LDC R3, c[0x0][0x360] ;  /* 0x0000d800ff037b82 */ /* 0x000ee20000000800 */
[----:B------:R-:W4:Y:S01]  /*01c0*/  LDCU UR13, c[0x0][0x39c] ;  /* 0x00007380ff0d77ac */ /* 0x000f220008000800 */
[----:B------:R-:W2:Y:S06]  /*01d0*/  LDCU UR7, c[0x0][0x370] ;  /* 0x00006e00ff0777ac */ /* 0x000eac0008000800 */
[----:B------:R-:W-:Y:S01]  /*01e0*/  S2UR UR8, SR_CTAID.Y ;  /* 0x00000000000879c3 */ /* 0x000fe20000002600 */
[----:B-1----:R-:W-:-:S07]  /*01f0*/  ULEA UR14, UR5, UR4, 0x18 ;  /* 0x00000004050e7291 */ /* 0x002fce000f8ec0ff */
[----:B------:R-:W3:Y:S01]  /*0200*/  S2UR UR5, SR_CTAID.X ;  /* 0x00000000000579c3 */ /* 0x000ee20000002500 */
[----:B------:R-:W-:Y:S02]  /*0210*/  ULEA UR4, UR20, UR14, 0x2 ;  /* 0x0000000e14047291 */ /* 0x000fe4000f8e10ff */
[----:B--2---:R-:W-:-:S07]  /*0220*/  UIMAD UR6, UR6, UR7, URZ ;  /* 0x00000007060672a4 */ /* 0x004fce000f8e02ff */
[----:B0-----:R-:W0:Y:S02]  /*0230*/  LDS R0, [UR4] ;  /* 0x00000004ff007984 */ /* 0x001e240008000800 */
[----:B------:R-:W4:Y:S01]  /*0240*/  LDCU UR4, c[0x0][0x3a4] ;  /* 0x00007480ff0477ac */ /* 0x000f220008000800 */
[----:B---3--:R-:W-:-:S05]  /*0250*/  IMAD R2, R3, UR5, R8 ;  /* 0x0000000503027c24 */ /* 0x008fca000f8e0208 */
[----:B------:R-:W-:Y:S01]  /*0260*/  SHF.R.U32.HI R2, RZ, 0x5, R2 ;  /* 0x00000005ff027819 */ /* 0x000fe20000011602 */
[----:B----4-:R-:W-:-:S04]  /*0270*/  UIMAD.WIDE UR4, UR4, UR13, URZ ;  /* 0x0000000d040472a5 */ /* 0x010fc8000f8e02ff */
[----:B------:R-:W-:Y:S02]  /*0280*/  USHF.R.U64 UR9, UR4, 0x1, UR5 ;  /* 0x0000000104097899 */ /* 0x000fe40008001205 */
[----:B------:R-:W-:Y:S02]  /*0290*/  USHF.R.U32.HI UR10, URZ, 0x1, UR5 ;  /* 0x00000001ff0a7899 */ /* 0x000fe40008011605 */
[----:B------:R-:W-:Y:S02]  /*02a0*/  UIMAD.WIDE.U32 UR18, UR4, UR8, URZ ;  /* 0x00000008041272a5 */ /* 0x000fe4000f8e00ff */
[----:B------:R-:W-:Y:S02]  /*02b0*/  UIMAD UR12, UR5, UR8, URZ ;  /* 0x00000008050c72a4 */ /* 0x000fe4000f8e02ff */
[----:B------:R-:W-:Y:S02]  /*02c0*/  UIMAD.WIDE.U32 UR4, UR9, UR8, URZ ;  /* 0x00000008090472a5 */ /* 0x000fe4000f8e00ff */
[----:B------:R-:W-:Y:S01]  /*02d0*/  UIMAD UR10, UR10, UR8, URZ ;  /* 0x000000080a0a72a4 */ /* 0x000fe2000f8e02ff */
[----:B0-----:R-:W-:-:S13]  /*02e0*/  ISETP.GE.AND P0, PT, R2, R0, PT ;  /* 0x000000000200720c */ /* 0x001fda0003f06270 */
[----:B------:R-:W-:Y:S05]  /*02f0*/  @P0 EXIT ;  /* 0x000000000000094d */ /* 0x000fea0003800000 */
[----:B------:R-:W-:Y:S01]  /*0300*/  UISETP.GE.AND UP0, UPT, UR20, 0x2, UPT ;  /* 0x000000021400788c */ /* 0x000fe2000bf06270 */
[----:B------:R-:W-:Y:S01]  /*0310*/  LOP3.LUT R6, R8, 0x1f, RZ, 0xc0, !PT ;  /* 0x0000001f08067812 */ /* 0x000fe200078ec0ff */
[----:B------:R-:W-:Y:S02]  /*0320*/  UIADD3 UR11, UPT, UPT, UR5, UR10, URZ ;  /* 0x0000000a050b7290 */ /* 0x000fe4000fffe0ff */
[----:B------:R-:W-:Y:S02]  /*0330*/  UIADD3 UR10, UPT, UPT, UR19, UR12, URZ ;  /* 0x0000000c130a7290 */ /* 0x000fe4000fffe0ff */
[----:B------:R-:W-:Y:S02]  /*0340*/  USHF.R.S32.HI UR15, URZ, 0x4, UR13 ;  /* 0x00000004ff0f7899 */ /* 0x000fe4000801140d */
[----:B------:R-:W-:Y:S01]  /*0350*/  USHF.R.S32.HI UR8, URZ, 0x1f, UR13 ;  /* 0x0000001fff087899 */ /* 0x000fe2000801140d */
[----:B------:R-:W-:Y:S11]  /*0360*/  BRA.U !UP0, `(.L_x_647) ;  /* 0x0000000908e07547 */ /* 0x000ff6000b800000 */
[----:B------:R-:W0:Y:S01]  /*0370*/  LDCU.64 UR12, c[0x0][0x380] ;  /* 0x00007000ff0c77ac */ /* 0x000e220008000a00 */
[----:B------:R-:W-:-:S05]  /*0380*/  LOP3.LUT R3, RZ, R6, RZ, 0x33, !PT ;  /* 0x00000006ff037212 */ /* 0x000fca00078e33ff */
[----:B------:R-:W-:-:S05]  /*0390*/  VIADD R3, R3, UR15 ;  /* 0x0000000f03037c36 */ /* 0x000fca0008000000 */
[----:B------:R-:W-:Y:S01]  /*03a0*/  LOP3.LUT R4, R3, 0x60, RZ, 0xc0, !PT ;  /* 0x0000006003047812 */ /* 0x000fe200078ec0ff */
[----:B0-----:R-:W-:-:S04]  /*03b0*/  UIADD3 UR7, UP0, UPT, UR4, UR12, URZ ;  /* 0x0000000c04077290 */ /* 0x001fc8000ff1e0ff */
[----:B------:R-:W-:-:S12]  /*03c0*/  UIADD3.X UR9, UPT, UPT, UR11, UR13, URZ, UP0, !UPT ;  /* 0x0000000d0b097290 */ /* 0x000fd800087fe4ff */
.L_x_659:
[----:B0123--:R-:W0:Y:S01]  /*03d0*/  S2R R8, SR_CgaCtaId ;  /* 0x0000000000087919 */ /* 0x00fe220000008800 */
[----:B------:R-:W1:Y:S01]  /*03e0*/  LDCU UR12, c[0x0][0x398] ;  /* 0x00007300ff0c77ac */ /* 0x000e620008000800 */
[----:B------:R-:W-:Y:S01]  /*03f0*/  MOV R7, 0x400 ;  /* 0x0000040000077802 */ /* 0x000fe20000000f00 */
[----:B------:R-:W-:Y:S01]  /*0400*/  BSSY.RECONVERGENT B0, `(.L_x_648) ;  /* 0x000000e000007945 */ /* 0x000fe20003800200 */
[----:B------:R-:W-:Y:S02]  /*0410*/  IMAD.MOV.U32 R5, RZ, RZ, 0x1 ;  /* 0x00000001ff057424 */ /* 0x000fe400078e00ff */
[----:B0-----:R-:W-:Y:S01]  /*0420*/  LEA R10, R8, R7, 0x18 ;  /* 0x00000007080a7211 */ /* 0x001fe200078ec0ff */
[----:B-1----:R-:W-:-:S07]  /*0430*/  IMAD.U32 R8, RZ, RZ, UR12 ;  /* 0x0000000cff087e24 */ /* 0x002fce000f8e00ff */
.L_x_649:
[----:B------:R-:W-:-:S05]  /*0440*/  IMAD.IADD R7, R8, 0x1, R5 ;  /* 0x0000000108077824 */ /* 0x000fca00078e0205 */
[----:B------:R-:W-:-:S04]  /*0450*/  LEA.HI R7, R7, R7, RZ, 0x1 ;  /* 0x0000000707077211 */ /* 0x000fc800078f08ff */
[----:B------:R-:W-:-:S05]  /*0460*/  SHF.R.S32.HI R7, RZ, 0x1, R7 ;  /* 0x00000001ff077819 */ /* 0x000fca0000011407 */
[----:B------:R-:W-:-:S06]  /*0470*/  IMAD R9, R7, 0x4, R10 ;  /* 0x0000000407097824 */ /* 0x000fcc00078e020a */
[----:B------:R-:W0:Y:S02]  /*0480*/  LDS R9, [R9] ;  /* 0x0000000009097984 */ /* 0x000e240000000800 */
[----:B0-----:R-:W-:-:S04]  /*0490*/  ISETP.GT.AND P0, PT, R9, R2, PT ;  /* 0x000000020900720c */ /* 0x001fc80003f04270 */
[----:B------:R-:W-:-:S09]  /*04a0*/  SEL R8, R7, R8, P0 ;  /* 0x0000000807087207 */ /* 0x000fd20000000000 */
[----:B------:R-:W-:-:S05]  /*04b0*/  @!P0 VIADD R5, R7, 0x1 ;  /* 0x0000000107058836 */ /* 0x000fca0000000000 */
[----:B------:R-:W-:-:S13]  /*04c0*/  ISETP.GE.AND P0, PT, R5, R8, PT ;  /* 0x000000080500720c */ /* 0x000fda0003f06270 */
[----:B------:R-:W-:Y:S05]  /*04d0*/  @!P0 BRA `(.L_x_649) ;  /* 0xfffffffc00d88947 */ /* 0x000fea000383ffff */
[----:B------:R-:W-:Y:S05]  /*04e0*/  BSYNC.RECONVERGENT B0 ;  /* 0x0000000000007941 */ /* 0x000fea0003800200 */
.L_x_648:
[----:B------:R-:W-:Y:S01]  /*04f0*/  ISETP.GE.AND P0, PT, R6, UR15, PT ;  /* 0x0000000f06007c0c */ /* 0x000fe2000bf06270 */
[----:B------:R-:W-:-:S12]  /*0500*/  BSSY.RECONVERGENT B0, `(.L_x_650) ;  /* 0x0000099000007945 */ /* 0x000fd80003800200 */
[----:B------:R-:W-:Y:S05]  /*0510*/  @P0 BRA `(.L_x_651) ;  /* 0x00000008005c0947 */ /* 0x000fea0003800000 */
[----:B------:R-:W0:Y:S01]  /*0520*/  LDCU UR12, c[0x0][0x3a0] ;  /* 0x00007400ff0c77ac */ /* 0x000e220008000800 */
[----:B------:R-:W-:Y:S01]  /*0530*/  IMAD.U32 R8, RZ, RZ, UR18 ;  /* 0x00000012ff087e24 */ /* 0x000fe2000f8e00ff */
[----:B------:R-:W-:Y:S01]  /*0540*/  BSSY.RECONVERGENT B1, `(.L_x_652) ;  /* 0x0000029000017945 */ /* 0x000fe20003800200 */
[----:B------:R-:W-:Y:S02]  /*0550*/  IMAD.U32 R13, RZ, RZ, UR10 ;  /* 0x0000000aff0d7e24 */ /* 0x000fe4000f8e00ff */
[----:B------:R-:W-:Y:S02]  /*0560*/  IMAD.MOV.U32 R12, RZ, RZ, R8 ;  /* 0x000000ffff0c7224 */ /* 0x000fe400078e0008 */
[----:B------:R-:W-:Y:S02]  /*0570*/  IMAD.U32 R9, RZ, RZ, UR19 ;  /* 0x00000013ff097e24 */ /* 0x000fe4000f8e00ff */
[----:B0-----:R-:W-:Y:S01]  /*0580*/  VIADD R5, R5, UR12 ;  /* 0x0000000c05057c36 */ /* 0x001fe20008000000 */
[----:B------:R-:W0:Y:S03]  /*0590*/  LDCU UR12, c[0x0][0x39c] ;  /* 0x00007380ff0c77ac */ /* 0x000e260008000800 */
[----:B------:R-:W-:-:S06]  /*05a0*/  IMAD R5, R5, 0x4, R10 ;  /* 0x0000000405057824 */ /* 0x000fcc00078e020a */
[----:B------:R-:W1:Y:S01]  /*05b0*/  LDS R5, [R5+-0x4] ;  /* 0xfffffc0005057984 */ /* 0x000e620000000800 */
[----:B0-----:R-:W-:Y:S01]  /*05c0*/  IMAD.WIDE.U32 R16, R2, UR12, RZ ;  /* 0x0000000c02107c25 */ /* 0x001fe2000f8e00ff */
[----:B-1----:R-:W-:-:S04]  /*05d0*/  IADD3 R7, P0, PT, R5, R2, RZ ;  /* 0x0000000205077210 */ /* 0x002fc80007f1e0ff */
[----:B------:R-:W-:Y:S01]  /*05e0*/  LEA.HI.X.SX32 R10, R5, RZ, 0x1, P0 ;  /* 0x000000ff050a7211 */ /* 0x000fe200000f0eff */
[----:B------:R-:W-:Y:S01]  /*05f0*/  IMAD.WIDE.U32 R12, R7, UR12, R12 ;  /* 0x0000000c070c7c25 */ /* 0x000fe2000f8e000c */
[----:B------:R-:W-:-:S03]  /*0600*/  ISETP.NE.AND P0, PT, R4, 0x60, PT ;  /* 0x000000600400780c */ /* 0x000fc60003f05270 */
[----:B------:R-:W-:Y:S02]  /*0610*/  IMAD R10, R10, UR12, RZ ;  /* 0x0000000c0a0a7c24 */ /* 0x000fe4000f8e02ff */
[----:B------:R-:W-:Y:S02]  /*0620*/  IMAD.MOV.U32 R5, RZ, RZ, R6 ;  /* 0x000000ffff057224 */ /* 0x000fe400078e0006 */
[----:B------:R-:W-:Y:S02]  /*0630*/  IMAD R21, R7, UR8, R10 ;  /* 0x0000000807157c24 */ /* 0x000fe4000f8e020a */
[----:B------:R-:W-:Y:S02]  /*0640*/  IMAD R7, R2, UR8, R17 ;  /* 0x0000000802077c24 */ /* 0x000fe4000f8e0211 */
[----:B------:R-:W-:Y:S02]  /*0650*/  IMAD.IADD R21, R13, 0x1, R21 ;  /* 0x000000010d157824 */ /* 0x000fe400078e0215 */
[----:B------:R-:W-:Y:S05]  /*0660*/  @!P0 BRA `(.L_x_653) ;  /* 0x0000000000588947 */ /* 0x000fea0003800000 */
[----:B------:R-:W0:Y:S02]  /*0670*/  LDCU.128 UR20, c[0x0][0x380] ;  /* 0x00007000ff1477ac */ /* 0x000e240008000c00 */
[----:B0-----:R-:W-:-:S04]  /*0680*/  IADD3 R18, P0, PT, R12, UR22, RZ ;  /* 0x000000160c127c10 */ /* 0x001fc8000ff1e0ff */
[----:B------:R-:W-:-:S03]  /*0690*/  IADD3.X R19, PT, PT, R21, UR23, RZ, P0, !PT ;  /* 0x0000001715137c10 */ /* 0x000fc600087fe4ff */
[----:B------:R-:W-:-:S05]  /*06a0*/  IMAD.WIDE.U32 R18, R6, 0x10, R18 ;  /* 0x0000001006127825 */ /* 0x000fca00078e0012 */
[----:B------:R-:W2:Y:S01]  /*06b0*/  LDG.E.128 R8, desc[UR16][R18.64] ;  /* 0x0000001012087981 */ /* 0x000ea2000c1e1d00 */
[----:B------:R-:W-:Y:S01]  /*06c0*/  IMAD.U32 R15, RZ, RZ, UR20 ;  /* 0x00000014ff0f7e24 */ /* 0x000fe2000f8e00ff */
[----:B------:R-:W-:Y:S01]  /*06d0*/  LOP3.LUT R5, R6, 0x20, RZ, 0xfc, !PT ;  /* 0x0000002006057812 */ /* 0x000fe200078efcff */
[----:B------:R-:W-:-:S03]  /*06e0*/  IMAD.U32 R20, RZ, RZ, UR21 ;  /* 0x00000015ff147e24 */ /* 0x000fc6000f8e00ff */
[----:B------:R-:W-:-:S04]  /*06f0*/  IADD3 R14, P0, P1, R16, UR4, R15 ;  /* 0x00000004100e7c10 */ /* 0x000fc8000f91e00f */
[----:B------:R-:W-:Y:S02]  /*0700*/  IADD3.X R15, PT, PT, R7, UR11, R20, P0, P1 ;  /* 0x0000000b070f7c10 */ /* 0x000fe400087e2414 */
[----:B------:R-:W-:Y:S01]  /*0710*/  ISETP.NE.AND P0, PT, R4, RZ, PT ;  /* 0x000000ff0400720c */ /* 0x000fe20003f05270 */
[----:B------:R-:W-:-:S05]  /*0720*/  IMAD.WIDE.U32 R14, R6, 0x10, R14 ;  /* 0x00000010060e7825 */ /* 0x000fca00078e000e */
[----:B--2---:R0:W-:Y:S07]  /*0730*/  STG.E.128 desc[UR16][R14.64], R8 ;  /* 0x000000080e007986 */ /* 0x0041ee000c101d10 */
[----:B------:R-:W-:Y:S05]  /*0740*/  @!P0 BRA `(.L_x_653) ;  /* 0x0000000000208947 */ /* 0x000fea0003800000 */
[----:B0-----:R-:W2:Y:S01]  /*0750*/  LDG.E.128 R8, desc[UR16][R18.64+0x200] ;  /* 0x0002001012087981 */ /* 0x001ea2000c1e1d00 */
[----:B------:R-:W-:Y:S02]  /*0760*/  ISETP.NE.AND P0, PT, R4, 0x20, PT ;  /* 0x000000200400780c */ /* 0x000fe40003f05270 */
[----:B------:R-:W-:Y:S01]  /*0770*/  LOP3.LUT R5, R6, 0x40, RZ, 0xfc, !PT ;  /* 0x0000004006057812 */ /* 0x000fe200078efcff */
[----:B--2---:R1:W-:Y:S10]  /*0780*/  STG.E.128 desc[UR16][R14.64+0x200], R8 ;  /* 0x000200080e007986 */ /* 0x0043f4000c101d10 */
[----:B------:R-:W-:Y:S05]  /*0790*/  @!P0 BRA `(.L_x_653) ;  /* 0x00000000000c8947 */ /* 0x000fea0003800000 */
[----:B-1----:R-:W2:Y:S01]  /*07a0*/  LDG.E.128 R8, desc[UR16][R18.64+0x400] ;  /* 0x0004001012087981 */ /* 0x002ea2000c1e1d00 */
[----:B------:R-:W-:-:S03]  /*07b0*/  LOP3.LUT R5, R6, 0x60, RZ, 0xfc, !PT ;  /* 0x0000006006057812 */ /* 0x000fc600078efcff */
[----:B--2---:R2:W-:Y:S04]  /*07c0*/  STG.E.128 desc[UR16][R14.64+0x400], R8 ;  /* 0x000400080e007986 */ /* 0x0045e8000c101d10 */
.L_x_653:
[----:B------:R-:W-:Y:S05]  /*07d0*/  BSYNC.RECONVERGENT B1 ;  /* 0x0000000000017941 */ /* 0x000fea0003800200 */
.L_x_652:
[----:B------:R-:W-:-:S13]  /*07e0*/  ISETP.GE.U32.AND P0, PT, R3, 0x60, PT ;  /* 0x000000600300780c */ /* 0x000fda0003f06070 */
[----:B------:R-:W-:Y:S05]  /*07f0*/  @!P0 BRA `(.L_x_651) ;  /* 0x0000000400a48947 */ /* 0x000fea0003800000 */
[----:B------:R-:W3:Y:S01]  /*0800*/  LDCU.64 UR12, c[0x0][0x388] ;  /* 0x00007100ff0c77ac */ /* 0x000ee20008000a00 */
[----:B------:R-:W-:Y:S01]  /*0810*/  IMAD.MOV.U32 R20, RZ, RZ, R12 ;  /* 0x000000ffff147224 */ /* 0x000fe200078e000c */
[----:B------:R-:W-:Y:S01]  /*0820*/  BSSY.RECONVERGENT B1, `(.L_x_654) ;  /* 0x000003d000017945 */ /* 0x000fe20003800200 */
[----:B012---:R-:W-:Y:S01]  /*0830*/  IMAD.MOV.U32 R11, RZ, RZ, R7 ;  /* 0x000000ffff0b7224 */ /* 0x007fe200078e0007 */
[C---:B------:R-:W-:Y:S01]  /*0840*/  IADD3 R7, PT, PT, -R5.reuse, UR15, RZ ;  /* 0x0000000f05077c10 */ /* 0x040fe2000fffe1ff */
[----:B------:R-:W-:-:S03]  /*0850*/  IMAD.WIDE.U32 R8, R5, 0x10, R20 ;  /* 0x0000001005087825 */ /* 0x000fc600078e0014 */
[----:B------:R-:W-:Y:S01]  /*0860*/  ISETP.GT.AND P1, PT, R7, 0x180, PT ;  /* 0x000001800700780c */ /* 0x000fe20003f24270 */
[----:B------:R-:W-:Y:S02]  /*0870*/  IMAD.MOV.U32 R10, RZ, RZ, R16 ;  /* 0x000000ffff0a7224 */ /* 0x000fe400078e0010 */
[----:B------:R-:W-:Y:S02]  /*0880*/  IMAD.U32 R29, RZ, RZ, UR7 ;  /* 0x00000007ff1d7e24 */ /* 0x000fe4000f8e00ff */
[----:B------:R-:W-:Y:S01]  /*0890*/  IMAD.WIDE.U32 R10, R5, 0x10, R10 ;  /* 0x00000010050a7825 */ /* 0x000fe200078e000a */
[----:B---3--:R-:W-:Y:S02]  /*08a0*/  IADD3 R30, P3, PT, R8, UR12, RZ ;  /* 0x0000000c081e7c10 */ /* 0x008fe4000ff7e0ff */
[----:B------:R-:W-:Y:S02]  /*08b0*/  IADD3 R28, P0, P2, R29, 0x400, R10 ;  /* 0x000004001d1c7810 */ /* 0x000fe40007a1e00a */
[----:B------:R-:W-:-:S02]  /*08c0*/  IADD3 R30, P4, PT, R30, 0x400, RZ ;  /* 0x000004001e1e7810 */ /* 0x000fc40007f9e0ff */
[----:B------:R-:W-:Y:S02]  /*08d0*/  IADD3.X R29, PT, PT, RZ, UR9, R11, P0, P2 ;  /* 0x00000009ff1d7c10 */ /* 0x000fe400087e440b */
[----:B------:R-:W-:Y:S02]  /*08e0*/  IADD3.X R31, PT, PT, RZ, UR13, R9, P4, P3 ;  /* 0x0000000dff1f7c10 */ /* 0x000fe4000a7e6409 */
[----:B------:R-:W-:Y:S01]  /*08f0*/  PLOP3.LUT P0, PT, PT, PT, PT, 0x80, 0x8 ;  /* 0x000000000008781c */ /* 0x000fe20003f0f070 */
[----:B------:R-:W-:-:S12]  /*0900*/  @!P1 BRA `(.L_x_655) ;  /* 0x0000000000b89947 */ /* 0x000fd80003800000 */
[----:B------:R-:W-:Y:S01]  /*0910*/  IMAD.U32 R7, RZ, RZ, UR15 ;  /* 0x0000000fff077e24 */ /* 0x000fe2000f8e00ff */
[----:B------:R-:W-:-:S03]  /*0920*/  PLOP3.LUT P0, PT, PT, PT, PT, 0x8, 0x80 ;  /* 0x000000000080781c */ /* 0x000fc60003f0e170 */
[----:B------:R-:W-:-:S10]  /*0930*/  VIADD R7, R7, 0xfffffe80 ;  /* 0xfffffe8007077836 */ /* 0x000fd40000000000 */
.L_x_656:
        /* <DEDUP_REMOVED lines=34> */
[----:B------:R-:W-:Y:S02]  /*0b60*/  IADD3 R22, P2, PT, R28, 0x2000, RZ ;  /* 0x000020001c167810 */ /* 0x000fe40007f5e0ff */
[----:B------:R-:W-:-:S03]  /*0b70*/  IADD3.X R21, PT, PT, RZ, R31, RZ, P3, !PT ;  /* 0x0000001fff157210 */ /* 0x000fc60001ffe4ff */
[----:B------:R-:W-:Y:S02]  /*0b80*/  IMAD.X R23, RZ, RZ, R29, P2 ;  /* 0x000000ffff177224 */ /* 0x000fe400010e061d */
[----:B0-----:R-:W-:Y:S02]  /*0b90*/  IMAD.MOV.U32 R30, RZ, RZ, R20 ;  /* 0x000000ffff1e7224 */ /* 0x001fe400078e0014 */
[----:B------:R-:W-:Y:S01]  /*0ba0*/  IMAD.MOV.U32 R31, RZ, RZ, R21 ;  /* 0x000000ffff1f7224 */ /* 0x000fe200078e0015 */
[----:B--2---:R0:W-:Y:S02]  /*0bb0*/  STG.E.128 desc[UR16][R28.64+0x1a00], R16 ;  /* 0x001a00101c007986 */ /* 0x0041e4000c101d10 */
[----:B0-----:R-:W-:Y:S02]  /*0bc0*/  IMAD.MOV.U32 R28, RZ, RZ, R22 ;  /* 0x000000ffff1c7224 */ /* 0x001fe400078e0016 */
[----:B------:R-:W-:Y:S01]  /*0bd0*/  IMAD.MOV.U32 R29, RZ, RZ, R23 ;  /* 0x000000ffff1d7224 */ /* 0x000fe200078e0017 */
[----:B------:R-:W-:Y:S06]  /*0be0*/  @!P1 BRA `(.L_x_656) ;  /* 0xfffffffc00549947 */ /* 0x000fec000383ffff */
.L_x_655:
[----:B------:R-:W-:Y:S05]  /*0bf0*/  BSYNC.RECONVERGENT B1 ;  /* 0x0000000000017941 */ /* 0x000fea0003800200 */
.L_x_654:
        /* <DEDUP_REMOVED lines=30> */
.L_x_658:
[----:B------:R-:W-:Y:S05]  /*0de0*/  BSYNC.RECONVERGENT B1 ;  /* 0x0000000000017941 */ /* 0x000fea0003800200 */
.L_x_657:
[----:B------:R-:W-:-:S13]  /*0df0*/  ISETP.LT.OR P0, PT, R5, UR15, P0 ;  /* 0x0000000f05007c0c */ /* 0x000fda0008701670 */
        /* <DEDUP_REMOVED lines=8> */
[----:B--2---:R3:W-:Y:S02]  /*0e80*/  STG.E.128 desc[UR16][R28.64+0x200], R16 ;  /* 0x000200101c007986 */ /* 0x0047e4000c101d10 */
.L_x_651:
[----:B------:R-:W-:Y:S05]  /*0e90*/  BSYNC.RECONVERGENT B0 ;  /* 0x0000000000007941 */ /* 0x000fea0003800200 */
.L_x_650:
[----:B------:R-:W-:-:S05]  /*0ea0*/  IMAD.U32 R5, RZ, RZ, UR6 ;  /* 0x00000006ff057e24 */ /* 0x000fca000f8e00ff */
[----:B------:R-:W-:-:S04]  /*0eb0*/  LEA.HI R2, R5, R2, RZ, 0x1b ;  /* 0x0000000205027211 */ /* 0x000fc800078fd8ff */
[----:B------:R-:W-:-:S13]  /*0ec0*/  ISETP.GE.AND P0, PT, R2, R0, PT ;  /* 0x000000000200720c */ /* 0x000fda0003f06270 */
[----:B------:R-:W-:Y:S05]  /*0ed0*/  @!P0 BRA `(.L_x_659) ;  /* 0xfffffff4003c8947 */ /* 0x000fea000383ffff */
[----:B------:R-:W-:Y:S05]  /*0ee0*/  EXIT ;  /* 0x000000000000794d */ /* 0x000fea0003800000 */
.L_x_647:
[----:B------:R-:W0:Y:S01]  /*0ef0*/  LDCU UR7, c[0x0][0x3a0] ;  /* 0x00007400ff0777ac */ /* 0x000e220008000800 */
[----:B------:R-:W-:-:S04]  /*0f00*/  LOP3.LUT R3, RZ, R6, RZ, 0x33, !PT ;  /* 0x00000006ff037212 */ /* 0x000fc800078e33ff */
[----:B------:R-:W-:-:S04]  /*0f10*/  IADD3 R3, PT, PT, R3, UR15, RZ ;  /* 0x0000000f03037c10 */ /* 0x000fc8000fffe0ff */
[----:B------:R-:W-:Y:S01]  /*0f20*/  LOP3.LUT R4, R3, 0x60, RZ, 0xc0, !PT ;  /* 0x0000006003047812 */ /* 0x000fe200078ec0ff */
[----:B0-----:R-:W-:-:S09]  /*0f30*/  ULEA UR7, UR7, UR14, 0x2 ;  /* 0x0000000e07077291 */ /* 0x001fd2000f8e10ff */
[----:B------:R-:W0:Y:S03]  /*0f40*/  LDS R5, [UR7] ;  /* 0x00000007ff057984 */ /* 0x000e260008000800 */
.L_x_665:
[----:B------:R-:W-:Y:S01]  /*0f50*/  ISETP.GE.AND P0, PT, R6, UR15, PT ;  /* 0x0000000f06007c0c */ /* 0x000fe2000bf06270 */
[----:B------:R-:W-:-:S12]  /*0f60*/  BSSY.RECONVERGENT B0, `(.L_x_660) ;  /* 0x000003a000007945 */ /* 0x000fd80003800200 */
[----:B0123--:R-:W-:Y:S05]  /*0f70*/  @P0 BRA `(.L_x_661) ;  /* 0x0000000000e00947 */ /* 0x00ffea0003800000 */
[----:B------:R-:W1:Y:S01]  /*0f80*/  LDCU UR7, c[0x0][0x39c] ;  /* 0x00007380ff0777ac */ /* 0x000e620008000800 */
[----:B------:R-:W-:Y:S01]  /*0f90*/  IMAD.U32 R12, RZ, RZ, UR18 ;  /* 0x00000012ff0c7e24 */ /* 0x000fe2000f8e00ff */
[C---:B0-----:R-:W-:Y:S01]  /*0fa0*/  IADD3 R7, P0, PT, R5.reuse, R2, RZ ;  /* 0x0000000205077210 */ /* 0x041fe20007f1e0ff */
[----:B------:R-:W-:Y:S01]  /*0fb0*/  IMAD.U32 R10, RZ, RZ, UR4 ;  /* 0x00000004ff0a7e24 */ /* 0x000fe2000f8e00ff */
[----:B------:R-:W0:Y:S01]  /*0fc0*/  LDCU.128 UR20, c[0x0][0x380] ;  /* 0x00007000ff1477ac */ /* 0x000e220008000c00 */
[----:B------:R-:W-:Y:S01]  /*0fd0*/  IMAD.U32 R9, RZ, RZ, UR10 ;  /* 0x0000000aff097e24 */ /* 0x000fe2000f8e00ff */
[----:B------:R-:W-:Y:S01]  /*0fe0*/  ISETP.NE.AND P2, PT, R4, 0x60, PT ;  /* 0x000000600400780c */ /* 0x000fe20003f45270 */
[----:B------:R-:W-:Y:S01]  /*0ff0*/  IMAD.U32 R13, RZ, RZ, UR19 ;  /* 0x00000013ff0d7e24 */ /* 0x000fe2000f8e00ff */
[----:B------:R-:W-:Y:S01]  /*1000*/  LEA.HI.X.SX32 R13, R5, RZ, 0x1, P0 ;  /* 0x000000ff050d7211 */ /* 0x000fe200000f0eff */
[----:B------:R-:W-:Y:S01]  /*1010*/  IMAD.MOV.U32 R8, RZ, RZ, R12 ;  /* 0x000000ffff087224 */ /* 0x000fe200078e000c */
[----:B------:R-:W-:Y:S01]  /*1020*/  BSSY.RECONVERGENT B1, `(.L_x_662) ;  /* 0x000001e000017945 */ /* 0x000fe20003800200 */
[----:B------:R-:W-:-:S02]  /*1030*/  IMAD.U32 R23, RZ, RZ, UR11 ;  /* 0x0000000bff177e24 */ /* 0x000fc4000f8e00ff */
[----:B------:R-:W-:Y:S02]  /*1040*/  IMAD.MOV.U32 R22, RZ, RZ, R10 ;  /* 0x000000ffff167224 */ /* 0x000fe400078e000a */
[----:B------:R-:W-:Y:S02]  /*1050*/  IMAD.U32 R11, RZ, RZ, UR5 ;  /* 0x00000005ff0b7e24 */ /* 0x000fe4000f8e00ff */
[----:B-1----:R-:W-:-:S04]  /*1060*/  IMAD.WIDE.U32 R8, R7, UR7, R8 ;  /* 0x0000000707087c25 */ /* 0x002fc8000f8e0008 */
[----:B------:R-:W-:Y:S01]  /*1070*/  IMAD R12, R13, UR7, RZ ;  /* 0x000000070d0c7c24 */ /* 0x000fe2000f8e02ff */
[----:B0-----:R-:W-:Y:S01]  /*1080*/  IADD3 R20, P1, PT, R8, UR22, RZ ;  /* 0x0000001608147c10 */ /* 0x001fe2000ff3e0ff */
[----:B------:R-:W-:-:S04]  /*1090*/  IMAD.WIDE.U32 R22, R2, UR7, R22 ;  /* 0x0000000702167c25 */ /* 0x000fc8000f8e0016 */
[----:B------:R-:W-:Y:S01]  /*10a0*/  IMAD R7, R7, UR8, R12 ;  /* 0x0000000807077c24 */ /* 0x000fe2000f8e020c */
[----:B------:R-:W-:Y:S01]  /*10b0*/  IADD3 R22, P0, PT, R22, UR20, RZ ;  /* 0x0000001416167c10 */ /* 0x000fe2000ff1e0ff */
[----:B------:R-:W-:-:S03]  /*10c0*/  IMAD R8, R2, UR8, R23 ;  /* 0x0000000802087c24 */ /* 0x000fc6000f8e0217 */
[----:B------:R-:W-:Y:S01]  /*10d0*/  IADD3.X R21, PT, PT, R9, UR23, R7, P1, !PT ;  /* 0x0000001709157c10 */ /* 0x000fe20008ffe407 */
[----:B------:R-:W-:Y:S01]  /*10e0*/  IMAD.MOV.U32 R7, RZ, RZ, R6 ;  /* 0x000000ffff077224 */ /* 0x000fe200078e0006 */
[----:B------:R-:W-:Y:S01]  /*10f0*/  IADD3.X R23, PT, PT, R8, UR21, RZ, P0, !PT ;  /* 0x0000001508177c10 */ /* 0x000fe200087fe4ff */
[----:B------:R-:W-:Y:S06]  /*1100*/  @!P2 BRA `(.L_x_663) ;  /* 0x00000000003ca947 */ /* 0x000fec0003800000 */
[----:B------:R-:W-:-:S05]  /*1110*/  IMAD.WIDE.U32 R14, R6, 0x10, R20 ;  /* 0x00000010060e7825 */ /* 0x000fca00078e0014 */
[----:B------:R-:W2:Y:S01]  /*1120*/  LDG.E.128 R8, desc[UR16][R14.64] ;  /* 0x000000100e087981 */ /* 0x000ea2000c1e1d00 */
[----:B------:R-:W-:Y:S01]  /*1130*/  IMAD.WIDE.U32 R12, R6, 0x10, R22 ;  /* 0x00000010060c7825 */ /* 0x000fe200078e0016 */
        /* <DEDUP_REMOVED lines=12> */
.L_x_663:
[----:B------:R-:W-:Y:S05]  /*1200*/  BSYNC.RECONVERGENT B1 ;  /* 0x0000000000017941 */ /* 0x000fea0003800200 */
.L_x_662:
[----:B------:R-:W-:-:S13]  /*1210*/  ISETP.GE.U32.AND P0, PT, R3, 0x60, PT ;  /* 0x000000600300780c */ /* 0x000fda0003f06070 */
[----:B------:R-:W-:Y:S05]  /*1220*/  @!P0 BRA `(.L_x_661) ;  /* 0x0000000000348947 */ /* 0x000fea0003800000 */
.L_x_664:
        /* <DEDUP_REMOVED lines=13> */
.L_x_661:
[----:B------:R-:W-:Y:S05]  /*1300*/  BSYNC.RECONVERGENT B0 ;  /* 0x0000000000007941 */ /* 0x000fea0003800200 */
.L_x_660:
[----:B------:R-:W-:-:S05]  /*1310*/  IMAD.U32 R7, RZ, RZ, UR6 ;  /* 0x00000006ff077e24 */ /* 0x000fca000f8e00ff */
[----:B------:R-:W-:-:S04]  /*1320*/  LEA.HI R2, R7, R2, RZ, 0x1b ;  /* 0x0000000207027211 */ /* 0x000fc800078fd8ff */
[----:B------:R-:W-:-:S13]  /*1330*/  ISETP.GE.AND P0, PT, R2, R0, PT ;  /* 0x000000000200720c */ /* 0x000fda0003f06270 */
[----:B------:R-:W-:Y:S05]  /*1340*/  @!P0 BRA `(.L_x_665) ;  /* 0xfffffffc00008947 */ /* 0x000fea000383ffff */
[----:B------:R-:W-:Y:S05]  /*1350*/  EXIT ;  /* 0x000000000000794d */ /* 0x000fea0003800000 */
.L_x_666:
        /* <DEDUP_REMOVED lines=10> */
.L_x_711:


//--------------------- .text._ZN18transformer_engine16context_parallel28thd_partition_indices_kernelEPiS1_iiii --------------------------
	.section	.text._ZN18transformer_engine16context_parallel28thd_partition_indices_kernelEPiS1_iiii,"ax",@progbits
	.align	128
        .global         _ZN18transformer_engine16context_parallel28thd_partition_indices_kernelEPiS1_iiii
        .type           _ZN18transformer_engine16context_parallel28thd_partition_indices_kernelEPiS1_iiii,@function
        .size           _ZN18transformer_engine16context_parallel28thd_partition_indices_kernelEPiS1_iiii,(.L_x_712 - _ZN18transformer_engine16context_parallel28thd_partition_indices_kernelEPiS1_iiii)
        .other          _ZN18transformer_engine16context_parallel28thd_partition_indices_kernelEPiS1_iiii,@"STO_CUDA_ENTRY STV_DEFAULT"
_ZN18transformer_engine16context_parallel28thd_partition_indices_kernelEPiS1_iiii:
.text._ZN18transformer_engine16context_parallel28thd_partition_indices_kernelEPiS1_iiii:
[----:B------:R-:W0:Y:S01]  /*0000*/  LDC R1, c[0x0][0x37c] ;  /* 0x0000df00ff017b82 */ /* 0x000e220000000800 */
[----:B------:R-:W1:Y:S01]  /*0010*/  S2R R16, SR_TID.X ;  /* 0x0000000000107919 */ /* 0x000e620000002100 */
[----:B------:R-:W2:Y:S01]  /*0020*/  LDCU UR4, c[0x0][0x390] ;  /* 0x00007200ff0477ac */ /* 0x000ea20008000800 */
[----:B------:R-:W3:Y:S01]  /*0030*/  LDCU.64 UR36, c[0x0][0x358] ;  /* 0x00006b00ff2477ac */ /* 0x000ee20008000a00 */
[----:B------:R-:W4:Y:S01]  /*0040*/  LDCU UR38, c[0x0][0x390] ;  /* 0x00007200ff2677ac */ /* 0x000f220008000800 */
[----:B--2---:R-:W-:-:S05]  /*0050*/  IMAD.U32 R9, RZ, RZ, UR4 ;  /* 0x00000004ff097e24 */ /* 0x004fca000f8e00ff */
[----:B-1----:R-:W-:-:S13]  /*0060*/  ISETP.GT.AND P0, PT, R16, R9, PT ;  /* 0x000000091000720c */ /* 0x002fda0003f04270 */
[----:B---34-:R-:W-:Y:S05]  /*0070*/  @P0 BRA `(.L_x_667) ;  /* 0x00000004004c0947 */ /* 0x018fea0003800000 */
[----:B------:R-:W1:Y:S01]  /*0080*/  LDC R19, c[0x0][0x398] ;  /* 0x0000e600ff137b82 */ /* 0x000e620000000800 */
[----:B------:R-:W-:-:S07]  /*0090*/  IMAD.MOV.U32 R18, RZ, RZ, R16 ;  /* 0x000000ffff127224 */ /* 0x000fce00078e0010 */
[----:B------:R-:W2:Y:S01]  /*00a0*/  LDC R17, c[0x0][0x360] ;  /* 0x0000d800ff117b82 */ /* 0x000ea20000000800 */
[----:B-1----:R-:W-:-:S07]  /*00b0*/  IMAD.SHL.U32 R19, R19, 0x2, RZ ;  /* 0x0000000213137824 */ /* 0x002fce00078e00ff */
.L_x_670:
[----:B------:R-:W1:Y:S02]  /*00c0*/  LDC.64 R22, c[0x0][0x388] ;  /* 0x0000e200ff167b82 */ /* 0x000e640000000a00 */
[----:B-1----:R-:W-:-:S06]  /*00d0*/  IMAD.WIDE R22, R18, 0x4, R22 ;  /* 0x0000000412167825 */ /* 0x002fcc00078e0216 */
[----:B------:R-:W3:Y:S01]  /*00e0*/  LDG.E R22, desc[UR36][R22.64] ;  /* 0x0000002416167981 */ /* 0x000ee2000c1e1900 */
[-C--:B------:R-:W-:Y:S01]  /*00f0*/  IABS R4, R19.reuse ;  /* 0x0000001300047213 */ /* 0x080fe20000000000 */
[----:B------:R-:W-:Y:S01]  /*0100*/  BSSY.RECONVERGENT B6, `(.L_x_668) ;  /* 0x0000029000067945 */ /* 0x000fe20003800200 */
[----:B------:R-:W-:Y:S02]  /*0110*/  IABS R6, R19 ;  /* 0x0000001300067213 */ /* 0x000fe40000000000 */
[----:B------:R-:W1:Y:S03]  /*0120*/  I2F.RP R0, R4 ;  /* 0x0000000400007306 */ /* 0x000e660000209400 */
[----:B------:R-:W-:-:S05]  /*0130*/  IMAD.MOV R6, RZ, RZ, -R6 ;  /* 0x000000ffff067224 */ /* 0x000fca00078e0a06 */
[----:B-1----:R-:W1:Y:S02]  /*0140*/  MUFU.RCP R0, R0 ;  /* 0x0000000000007308 */ /* 0x002e640000001000 */
[----:B-1----:R-:W-:-:S06]  /*0150*/  IADD3 R2, PT, PT, R0, 0xffffffe, RZ ;  /* 0x0ffffffe00027810 */ /* 0x002fcc0007ffe0ff */
[----:B------:R1:W4:Y:S02]  /*0160*/  F2I.FTZ.U32.TRUNC.NTZ R3, R2 ;  /* 0x0000000200037305 */ /* 0x000324000021f000 */
[----:B-1----:R-:W-:Y:S02]  /*0170*/  IMAD.MOV.U32 R2, RZ, RZ, RZ ;  /* 0x000000ffff027224 */ /* 0x002fe400078e00ff */
[----:B----4-:R-:W-:-:S04]  /*0180*/  IMAD.MOV R5, RZ, RZ, -R3 ;  /* 0x000000ffff057224 */ /* 0x010fc800078e0a03 */
[----:B------:R-:W-:-:S04]  /*0190*/  IMAD R5, R5, R4, RZ ;  /* 0x0000000405057224 */ /* 0x000fc800078e02ff */
[----:B------:R-:W-:Y:S01]  /*01a0*/  IMAD.HI.U32 R3, R3, R5, R2 ;  /* 0x0000000503037227 */ /* 0x000fe200078e0002 */
[----:B------:R-:W-:Y:S02]  /*01b0*/  MOV R5, R6 ;  /* 0x0000000600057202 */ /* 0x000fe40000000f00 */
[----:B---3--:R-:W-:Y:S02]  /*01c0*/  IABS R0, R22 ;  /* 0x0000001600007213 */ /* 0x008fe40000000000 */
[----:B------:R-:W-:-:S03]  /*01d0*/  ISETP.GE.AND P2, PT, R22, RZ, PT ;  /* 0x000000ff1600720c */ /* 0x000fc60003f46270 */
[----:B------:R-:W-:-:S04]  /*01e0*/  IMAD.HI.U32 R3, R3, R0, RZ ;  /* 0x0000000003037227 */ /* 0x000fc800078e00ff */
[----:B------:R-:W-:-:S05]  /*01f0*/  IMAD R3, R3, R5, R0 ;  /* 0x0000000503037224 */ /* 0x000fca00078e0200 */
[----:B------:R-:W-:-:S13]  /*0200*/  ISETP.GT.U32.AND P0, PT, R4, R3, PT ;  /* 0x000000030400720c */ /* 0x000fda0003f04070 */
[----:B------:R-:W-:Y:S01]  /*0210*/  @!P0 IMAD.IADD R3, R3, 0x1, -R4 ;  /* 0x0000000103038824 */ /* 0x000fe200078e0a04 */
[----:B------:R-:W-:-:S04]  /*0220*/  ISETP.NE.AND P0, PT, R19, RZ, PT ;  /* 0x000000ff1300720c */ /* 0x000fc80003f05270 */
[----:B------:R-:W-:-:S13]  /*0230*/  ISETP.GT.U32.AND P1, PT, R4, R3, PT ;  /* 0x000000030400720c */ /* 0x000fda0003f24070 */
[----:B------:R-:W-:-:S04]  /*0240*/  @!P1 IMAD.IADD R3, R3, 0x1, -R4 ;  /* 0x0000000103039824 */ /* 0x000fc800078e0a04 */
[----:B------:R-:W-:Y:S01]  /*0250*/  @!P2 IMAD.MOV R3, RZ, RZ, -R3 ;  /* 0x000000ffff03a224 */ /* 0x000fe200078e0a03 */
[----:B------:R-:W-:-:S04]  /*0260*/  @!P0 LOP3.LUT R3, RZ, R19, RZ, 0x33, !PT ;  /* 0x00000013ff038212 */ /* 0x000fc800078e33ff */
[----:B------:R-:W-:-:S13]  /*0270*/  ISETP.NE.AND P0, PT, R3, RZ, PT ;  /* 0x000000ff0300720c */ /* 0x000fda0003f05270 */
[----:B------:R-:W-:Y:S05]  /*0280*/  @!P0 BRA `(.L_x_669) ;  /* 0x0000000000408947 */ /* 0x000fea0003800000 */
[----:B------:R-:W-:Y:S01]  /*0290*/  MOV R2, 0x18 ;  /* 0x0000001800027802 */ /* 0x000fe20000000f00 */
[----:B------:R-:W1:Y:S01]  /*02a0*/  LDCU.64 UR4, c[0x4][0x8] ;  /* 0x01000100ff0477ac */ /* 0x000e620008000a00 */
[----:B------:R-:W-:Y:S02]  /*02b0*/  HFMA2 R13, -RZ, RZ, 0, 0 ;  /* 0x00000000ff0d7431 */ /* 0x000fe400000001ff */
[----:B------:R-:W-:Y:S01]  /*02c0*/  IMAD.MOV.U32 R8, RZ, RZ, 0x5a ;  /* 0x0000005aff087424 */ /* 0x000fe200078e00ff */
[----:B------:R-:W3:Y:S01]  /*02d0*/  LDCU.64 UR6, c[0x4][0x10] ;  /* 0x01000200ff0677ac */ /* 0x000ee20008000a00 */
[----:B------:R-:W4:Y:S01]  /*02e0*/  LDC.64 R2, c[0x4][R2] ;  /* 0x0100000002027b82 */ /* 0x000f220000000a00 */
[----:B------:R-:W-:Y:S01]  /*02f0*/  IMAD.MOV.U32 R12, RZ, RZ, 0x1 ;  /* 0x00000001ff0c7424 */ /* 0x000fe200078e00ff */
[----:B------:R-:W5:Y:S01]  /*0300*/  LDCU.64 UR8, c[0x4][URZ] ;  /* 0x01000000ff0877ac */ /* 0x000f620008000a00 */
[----:B-1----:R-:W-:Y:S01]  /*0310*/  MOV R4, UR4 ;  /* 0x0000000400047c02 */ /* 0x002fe20008000f00 */
[----:B------:R-:W-:-:S02]  /*0320*/  IMAD.U32 R5, RZ, RZ, UR5 ;  /* 0x00000005ff057e24 */ /* 0x000fc4000f8e00ff */
[----:B---3--:R-:W-:Y:S02]  /*0330*/  IMAD.U32 R6, RZ, RZ, UR6 ;  /* 0x00000006ff067e24 */ /* 0x008fe4000f8e00ff */
[----:B------:R-:W-:Y:S01]  /*0340*/  IMAD.U32 R7, RZ, RZ, UR7 ;  /* 0x00000007ff077e24 */ /* 0x000fe2000f8e00ff */
[----:B-----5:R-:W-:Y:S01]  /*0350*/  MOV R10, UR8 ;  /* 0x00000008000a7c02 */ /* 0x020fe20008000f00 */
[----:B------:R-:W-:-:S07]  /*0360*/  IMAD.U32 R11, RZ, RZ, UR9 ;  /* 0x00000009ff0b7e24 */ /* 0x000fce000f8e00ff */
[----:B------:R-:W-:-:S07]  /*0370*/  LEPC R20, `(.L_x_669) ;  /* 0x000000001014794e */ /* 0x000fce0000000000 */
[----:B0-2-4-:R-:W-:Y:S05]  /*0380*/  CALL.ABS.NOINC R2 ;  /* 0x0000000002007343 */ /* 0x015fea0003c00000 */
.L_x_669:
[----:B------:R-:W-:Y:S05]  /*0390*/  BSYNC.RECONVERGENT B6 ;  /* 0x0000000000067941 */ /* 0x000fea0003800200 */
.L_x_668:
[----:B------:R-:W1:Y:S01]  /*03a0*/  LDC R9, c[0x0][0x398] ;  /* 0x0000e600ff097b82 */ /* 0x000e620000000800 */
[----:B------:R-:W-:-:S07]  /*03b0*/  UMOV UR4, 0x400 ;  /* 0x0000040000047882 */ /* 0x000fce0000000000 */
[----:B------:R-:W3:Y:S01]  /*03c0*/  S2UR UR5, SR_CgaCtaId ;  /* 0x00000000000579c3 */ /* 0x000ee20000008800 */
[----:B-1----:R-:W-:-:S04]  /*03d0*/  IABS R5, R9 ;  /* 0x0000000900057213 */ /* 0x002fc80000000000 */
[----:B------:R-:W1:Y:S01]  /*03e0*/  I2F.RP R0, R5 ;  /* 0x0000000500007306 */ /* 0x000e620000209400 */
[----:B---3--:R-:W-:-:S07]  /*03f0*/  ULEA UR4, UR5, UR4, 0x18 ;  /* 0x0000000405047291 */ /* 0x008fce000f8ec0ff */
[----:B-1----:R-:W1:Y:S02]  /*0400*/  MUFU.RCP R0, R0 ;  /* 0x0000000000007308 */ /* 0x002e640000001000 */
[----:B-1----:R-:W-:-:S06]  /*0410*/  VIADD R2, R0, 0xffffffe ;  /* 0x0ffffffe00027836 */ /* 0x002fcc0000000000 */
[----:B------:R1:W3:Y:S02]  /*0420*/  F2I.FTZ.U32.TRUNC.NTZ R3, R2 ;  /* 0x0000000200037305 */ /* 0x0002e4000021f000 */
[----:B-1----:R-:W-:Y:S02]  /*0430*/  IMAD.MOV.U32 R2, RZ, RZ, RZ ;  /* 0x000000ffff027224 */ /* 0x002fe400078e00ff */
[----:B---3--:R-:W-:-:S04]  /*0440*/  IMAD.MOV R4, RZ, RZ, -R3 ;  /* 0x000000ffff047224 */ /* 0x008fc800078e0a03 */
[----:B------:R-:W-:Y:S01]  /*0450*/  IMAD R7, R4, R5, RZ ;  /* 0x0000000504077224 */ /* 0x000fe200078e02ff */
[----:B------:R-:W-:Y:S02]  /*0460*/  IABS R4, R22 ;  /* 0x0000001600047213 */ /* 0x000fe40000000000 */
[----:B------:R-:W-:Y:S01]  /*0470*/  LOP3.LUT R22, R22, R9, RZ, 0x3c, !PT ;  /* 0x0000000916167212 */ /* 0x000fe200078e3cff */
[----:B------:R-:W-:-:S03]  /*0480*/  IMAD.HI.U32 R3, R3, R7, R2 ;  /* 0x0000000703037227 */ /* 0x000fc600078e0002 */
[----:B------:R-:W-:-:S03]  /*0490*/  ISETP.GE.AND P1, PT, R22, RZ, PT ;  /* 0x000000ff1600720c */ /* 0x000fc60003f26270 */
[----:B------:R-:W-:-:S05]  /*04a0*/  IMAD.HI.U32 R3, R3, R4, RZ ;  /* 0x0000000403037227 */ /* 0x000fca00078e00ff */
[----:B------:R-:W-:-:S05]  /*04b0*/  IADD3 R0, PT, PT, -R3, RZ, RZ ;  /* 0x000000ff03007210 */ /* 0x000fca0007ffe1ff */
[----:B------:R-:W-:-:S05]  /*04c0*/  IMAD R0, R5, R0, R4 ;  /* 0x0000000005007224 */ /* 0x000fca00078e0204 */
[----:B------:R-:W-:-:S13]  /*04d0*/  ISETP.GT.U32.AND P2, PT, R5, R0, PT ;  /* 0x000000000500720c */ /* 0x000fda0003f44070 */
[----:B------:R-:W-:Y:S02]  /*04e0*/  @!P2 IMAD.IADD R0, R0, 0x1, -R5 ;  /* 0x000000010000a824 */ /* 0x000fe400078e0a05 */
[----:B------:R-:W-:Y:S01]  /*04f0*/  @!P2 VIADD R3, R3, 0x1 ;  /* 0x000000010303a836 */ /* 0x000fe20000000000 */
[----:B------:R-:W-:Y:S02]  /*0500*/  ISETP.NE.AND P2, PT, R9, RZ, PT ;  /* 0x000000ff0900720c */ /* 0x000fe40003f45270 */
[----:B------:R-:W-:Y:S02]  /*0510*/  ISETP.GE.U32.AND P0, PT, R0, R5, PT ;  /* 0x000000050000720c */ /* 0x000fe40003f06070 */
[----:B------:R-:W-:Y:S01]  /*0520*/  LEA R0, R18, UR4, 0x2 ;  /* 0x0000000412007c11 */ /* 0x000fe2000f8e10ff */
[----:B--2---:R-:W-:-:S10]  /*0530*/  IMAD.IADD R18, R17, 0x1, R18 ;  /* 0x0000000111127824 */ /* 0x004fd400078e0212 */
[----:B------:R-:W-:-:S05]  /*0540*/  @P0 VIADD R3, R3, 0x1 ;  /* 0x0000000103030836 */ /* 0x000fca0000000000 */
[----:B------:R-:W-:Y:S02]  /*0550*/  @!P1 IADD3 R3, PT, PT, -R3, RZ, RZ ;  /* 0x000000ff03039210 */ /* 0x000fe40007ffe1ff */
[----:B------:R-:W-:Y:S01]  /*0560*/  @!P2 LOP3.LUT R3, RZ, R9, RZ, 0x33, !PT ;  /* 0x00000009ff03a212 */ /* 0x000fe200078e33ff */
[----:B------:R-:W-:-:S04]  /*0570*/  IMAD.U32 R9, RZ, RZ, UR38 ;  /* 0x00000026ff097e24 */ /* 0x000fc8000f8e00ff */
[----:B------:R1:W-:Y:S01]  /*0580*/  STS [R0], R3 ;  /* 0x0000000300007388 */ /* 0x0003e20000000800 */
[----:B------:R-:W-:-:S13]  /*0590*/  ISETP.GT.AND P0, PT, R18, R9, PT ;  /* 0x000000091200720c */ /* 0x000fda0003f04270 */
[----:B-1----:R-:W-:Y:S05]  /*05a0*/  @!P0 BRA `(.L_x_670) ;  /* 0xfffffff800c48947 */ /* 0x002fea000383ffff */
.L_x_667:
[----:B------:R-:W-:Y:S05]  /*05b0*/  WARPSYNC.ALL ;  /* 0x0000000000007948 */ /* 0x000fea0003800000 */
[----:B------:R-:W1:Y:S08]  /*05c0*/  LDC R7, c[0x0][0x398] ;  /* 0x0000e600ff077b82 */ /* 0x000e700000000800 */
[----:B------:R-:W2:Y:S08]  /*05d0*/  LDC R4, c[0x0][0x394] ;  /* 0x0000e500ff047b82 */ /* 0x000eb00000000800 */
[----:B------:R-:W3:Y:S01]  /*05e0*/  S2UR UR4, SR_CTAID.X ;  /* 0x00000000000479c3 */ /* 0x000ee20000002500 */
[----:B-1----:R-:W-:-:S04]  /*05f0*/  IABS R5, R7 ;  /* 0x0000000700057213 */ /* 0x002fc80000000000 */
[----:B------:R-:W1:Y:S01]  /*0600*/  I2F.RP R0, R5 ;  /* 0x0000000500007306 */ /* 0x000e620000209400 */
[----:B--2---:R-:W-:-:S07]  /*0610*/  IABS R8, R4 ;  /* 0x0000000400087213 */ /* 0x004fce0000000000 */
[----:B-1----:R-:W1:Y:S02]  /*0620*/  MUFU.RCP R0, R0 ;  /* 0x0000000000007308 */ /* 0x002e640000001000 */
[----:B-1----:R-:W-:-:S06]  /*0630*/  VIADD R6, R0, 0xffffffe ;  /* 0x0ffffffe00067836 */ /* 0x002fcc0000000000 */
[----:B------:R-:W1:Y:S02]  /*0640*/  F2I.FTZ.U32.TRUNC.NTZ R3, R6 ;  /* 0x0000000600037305 */ /* 0x000e64000021f000 */
[----:B-1----:R-:W-:-:S05]  /*0650*/  IADD3 R2, PT, PT, RZ, -R3, RZ ;  /* 0x80000003ff027210 */ /* 0x002fca0007ffe0ff */
[----:B------:R-:W-:Y:S02]  /*0660*/  IMAD R11, R2, R5, RZ ;  /* 0x00000005020b7224 */ /* 0x000fe400078e02ff */
[----:B------:R-:W-:-:S04]  /*0670*/  IMAD.MOV.U32 R2, RZ, RZ, RZ ;  /* 0x000000ffff027224 */ /* 0x000fc800078e00ff */
[----:B------:R-:W-:-:S04]  /*0680*/  IMAD.HI.U32 R11, R3, R11, R2 ;  /* 0x0000000b030b7227 */ /* 0x000fc800078e0002 */
[----:B------:R-:W-:-:S04]  /*0690*/  IMAD.MOV.U32 R2, RZ, RZ, R8 ;  /* 0x000000ffff027224 */ /* 0x000fc800078e0008 */
[----:B------:R-:W-:-:S04]  /*06a0*/  IMAD.HI.U32 R0, R11, R2, RZ ;  /* 0x000000020b007227 */ /* 0x000fc800078e00ff */
[----:B------:R-:W-:-:S04]  /*06b0*/  IMAD.MOV R3, RZ, RZ, -R0 ;  /* 0x000000ffff037224 */ /* 0x000fc800078e0a00 */
[C---:B------:R-:W-:Y:S02]  /*06c0*/  IMAD R2, R5.reuse, R3, R2 ;  /* 0x0000000305027224 */ /* 0x040fe400078e0202 */
[----:B------:R-:W3:Y:S01]  /*06d0*/  LDC R3, c[0x0][0x360] ;  /* 0x0000d800ff037b82 */ /* 0x000ee20000000800 */
[----:B------:R-:W1:Y:S07]  /*06e0*/  LDCU UR5, c[0x0][0x370] ;  /* 0x00006e00ff0577ac */ /* 0x000e6e0008000800 */
[----:B------:R-:W-:Y:S01]  /*06f0*/  BAR.SYNC.DEFER_BLOCKING 0x0 ;  /* 0x0000000000007b1d */ /* 0x000fe20000010000 */
[----:B------:R-:W-:-:S13]  /*0700*/  ISETP.GT.U32.AND P2, PT, R5, R2, PT ;  /* 0x000000020500720c */ /* 0x000fda0003f44070 */
[-C--:B------:R-:W-:Y:S01]  /*0710*/  @!P2 IADD3 R2, PT, PT, R2, -R5.reuse, RZ ;  /* 0x800000050202a210 */ /* 0x080fe20007ffe0ff */
[----:B------:R-:W-:Y:S01]  /*0720*/  @!P2 VIADD R0, R0, 0x1 ;  /* 0x000000010000a836 */ /* 0x000fe20000000000 */
[----:B------:R-:W-:Y:S02]  /*0730*/  ISETP.NE.AND P2, PT, R7, RZ, PT ;  /* 0x000000ff0700720c */ /* 0x000fe40003f45270 */
[----:B------:R-:W-:Y:S02]  /*0740*/  ISETP.GE.U32.AND P1, PT, R2, R5, PT ;  /* 0x000000050200720c */ /* 0x000fe40003f26070 */
[----:B------:R-:W-:Y:S01]  /*0750*/  LOP3.LUT R2, R4, R7, RZ, 0x3c, !PT ;  /* 0x0000000704027212 */ /* 0x000fe200078e3cff */
[----:B---3--:R-:W-:-:S03]  /*0760*/  IMAD R5, R3, UR4, R16 ;  /* 0x0000000403057c24 */ /* 0x008fc6000f8e0210 */
[----:B------:R-:W-:Y:S01]  /*0770*/  ISETP.GE.AND P0, PT, R2, RZ, PT ;  /* 0x000000ff0200720c */ /* 0x000fe20003f06270 */
[----:B-1----:R-:W-:-:S06]  /*0780*/  IMAD R4, R3, UR5, RZ ;  /* 0x0000000503047c24 */ /* 0x002fcc000f8e02ff */
[----:B------:R-:W-:-:S06]  /*0790*/  @P1 VIADD R0, R0, 0x1 ;  /* 0x0000000100001836 */ /* 0x000fcc0000000000 */
[----:B------:R-:W-:Y:S01]  /*07a0*/  @!P0 IMAD.MOV R0, RZ, RZ, -R0 ;  /* 0x000000ffff008224 */ /* 0x000fe200078e0a00 */
[----:B------:R-:W-:-:S04]  /*07b0*/  @!P2 LOP3.LUT R0, RZ, R7, RZ, 0x33, !PT ;  /* 0x00000007ff00a212 */ /* 0x000fc800078e33ff */
[----:B------:R-:W-:-:S13]  /*07c0*/  ISETP.GE.AND P0, PT, R5, R0, PT ;  /* 0x000000000500720c */ /* 0x000fda0003f06270 */
[----:B------:R-:W-:Y:S05]  /*07d0*/  @P0 EXIT ;  /* 0x000000000000094d */ /* 0x000fea0003800000 */
[----:B------:R-:W1:Y:S01]  /*07e0*/  LDC R14, c[0x0][0x39c] ;  /* 0x0000e700ff0e7b82 */ /* 0x000e620000000800 */
[----:B------:R-:W-:Y:S02]  /*07f0*/  ISETP.GE.AND P0, PT, R9, 0x2, PT ;  /* 0x000000020900780c */ /* 0x000fe40003f06270 */
[----:B-1----:R-:W-:-:S05]  /*0800*/  LEA R6, R7, -R14, 0x1 ;  /* 0x8000000e07067211 */ /* 0x002fca00078e08ff */
[----:B------:R-:W-:-:S06]  /*0810*/  VIADD R6, R6, 0xfffffffe ;  /* 0xfffffffe06067836 */ /* 0x000fcc0000000000 */
[----:B------:R-:W-:Y:S05]  /*0820*/  @!P0 BRA `(.L_x_671) ;  /* 0x0000000000948947 */ /* 0x000fea0003800000 */
.L_x_674:
[----:B-1----:R-:W1:Y:S01]  /*0830*/  S2R R8, SR_CgaCtaId ;  /* 0x0000000000087919 */ /* 0x002e620000008800 */
[----:B------:R-:W2:Y:S01]  /*0840*/  LDCU UR4, c[0x0][0x390] ;  /* 0x00007200ff0477ac */ /* 0x000ea20008000800 */
[----:B------:R-:W-:Y:S01]  /*0850*/  MOV R3, 0x400 ;  /* 0x0000040000037802 */ /* 0x000fe20000000f00 */
[----:B------:R-:W-:Y:S01]  /*0860*/  BSSY.RECONVERGENT B0, `(.L_x_672) ;  /* 0x000000e000007945 */ /* 0x000fe20003800200 */
[----:B------:R-:W-:Y:S02]  /*0870*/  IMAD.MOV.U32 R2, RZ, RZ, 0x1 ;  /* 0x00000001ff027424 */ /* 0x000fe400078e00ff */
[----:B-1----:R-:W-:Y:S02]  /*0880*/  LEA R9, R8, R3, 0x18 ;  /* 0x0000000308097211 */ /* 0x002fe400078ec0ff */
[----:B--2---:R-:W-:-:S07]  /*0890*/  MOV R3, UR4 ;  /* 0x0000000400037c02 */ /* 0x004fce0008000f00 */
.L_x_673:
[----:B------:R-:W-:-:S05]  /*08a0*/  IMAD.IADD R7, R3, 0x1, R2 ;  /* 0x0000000103077824 */ /* 0x000fca00078e0202 */
[----:B------:R-:W-:-:S04]  /*08b0*/  LEA.HI R7, R7, R7, RZ, 0x1 ;  /* 0x0000000707077211 */ /* 0x000fc800078f08ff */
[----:B------:R-:W-:-:S05]  /*08c0*/  SHF.R.S32.HI R8, RZ, 0x1, R7 ;  /* 0x00000001ff087819 */ /* 0x000fca0000011407 */
[----:B------:R-:W-:-:S05]  /*08d0*/  IMAD R7, R8, 0x4, R9 ;  /* 0x0000000408077824 */ /* 0x000fca00078e0209 */
[----:B------:R-:W1:Y:S02]  /*08e0*/  LDS R10, [R7] ;  /* 0x00000000070a7984 */ /* 0x000e640000000800 */
[----:B-1----:R-:W-:-:S04]  /*08f0*/  ISETP.GT.AND P0, PT, R10, R5, PT ;  /* 0x000000050a00720c */ /* 0x002fc80003f04270 */
[----:B------:R-:W-:-:S09]  /*0900*/  SEL R3, R8, R3, P0 ;  /* 0x0000000308037207 */ /* 0x000fd20000000000 */
[----:B------:R-:W-:-:S04]  /*0910*/  @!P0 IADD3 R2, PT, PT, R8, 0x1, RZ ;  /* 0x0000000108028810 */ /* 0x000fc80007ffe0ff */
[----:B------:R-:W-:-:S13]  /*0920*/  ISETP.GE.AND P0, PT, R2, R3, PT ;  /* 0x000000030200720c */ /* 0x000fda0003f06270 */
[----:B------:R-:W-:Y:S05]  /*0930*/  @!P0 BRA `(.L_x_673) ;  /* 0xfffffffc00d88947 */ /* 0x000fea000383ffff */
[----:B------:R-:W-:Y:S05]  /*0940*/  BSYNC.RECONVERGENT B0 ;  /* 0x0000000000007941 */ /* 0x000fea0003800200 */
.L_x_672:
[----:B------:R-:W-:Y:S01]  /*0950*/  IMAD R7, R2, 0x4, R9 ;  /* 0x0000000402077824 */ /* 0x000fe200078e0209 */
[----:B------:R-:W1:Y:S01]  /*0960*/  LDCU.64 UR4, c[0x0][0x398] ;  /* 0x00007300ff0477ac */ /* 0x000e620008000a00 */
[----:B------:R-:W2:Y:S03]  /*0970*/  LDC.64 R2, c[0x0][0x380] ;  /* 0x0000e000ff027b82 */ /* 0x000ea60000000a00 */
[----:B------:R-:W-:Y:S04]  /*0980*/  LDS R8, [R7] ;  /* 0x0000000007087984 */ /* 0x000fe80000000800 */
[----:B------:R-:W3:Y:S01]  /*0990*/  LDS R9, [R7+-0x4] ;  /* 0xfffffc0007097984 */ /* 0x000ee20000000800 */
[----:B--2---:R-:W-:-:S04]  /*09a0*/  IMAD.WIDE R2, R5, 0x4, R2 ;  /* 0x0000000405027825 */ /* 0x004fc800078e0202 */
[----:B---3--:R-:W-:-:S05]  /*09b0*/  IMAD.IADD R8, R8, 0x1, -R9 ;  /* 0x0000000108087824 */ /* 0x008fca00078e0a09 */
[----:B------:R-:W-:Y:S02]  /*09c0*/  LEA.HI R10, R8, R8, RZ, 0x1 ;  /* 0x00000008080a7211 */ /* 0x000fe400078f08ff */
[----:B------:R-:W-:Y:S01]  /*09d0*/  IADD3 R8, PT, PT, -R9, R5, RZ ;  /* 0x0000000509087210 */ /* 0x000fe20007ffe1ff */
[----:B------:R-:W-:Y:S01]  /*09e0*/  IMAD.IADD R5, R4, 0x1, R5 ;  /* 0x0000000104057824 */ /* 0x000fe200078e0205 */
[----:B------:R-:W-:-:S04]  /*09f0*/  SHF.R.S32.HI R11, RZ, 0x1, R10 ;  /* 0x00000001ff0b7819 */ /* 0x000fc8000001140a */
[----:B------:R-:W-:Y:S01]  /*0a00*/  ISETP.GE.AND P0, PT, R8, R11, PT ;  /* 0x0000000b0800720c */ /* 0x000fe20003f06270 */
[----:B-1----:R-:W-:-:S03]  /*0a10*/  IMAD R8, R9, UR4, R8 ;  /* 0x0000000409087c24 */ /* 0x002fc6000f8e0208 */
[----:B------:R-:W-:Y:S02]  /*0a20*/  SEL R10, R6, UR5, P0 ;  /* 0x00000005060a7c07 */ /* 0x000fe40008000000 */
[----:B------:R-:W-:-:S03]  /*0a30*/  ISETP.GE.AND P0, PT, R5, R0, PT ;  /* 0x000000000500720c */ /* 0x000fc60003f06270 */
[----:B------:R-:W-:-:S05]  /*0a40*/  IMAD R11, R11, R10, R8 ;  /* 0x0000000a0b0b7224 */ /* 0x000fca00078e0208 */
[----:B------:R1:W-:Y:S05]  /*0a50*/  STG.E desc[UR36][R2.64], R11 ;  /* 0x0000000b02007986 */ /* 0x0003ea000c101924 */
[----:B------:R-:W-:Y:S05]  /*0a60*/  @!P0 BRA `(.L_x_674) ;  /* 0xfffffffc00708947 */ /* 0x000fea000383ffff */
[----:B------:R-:W-:Y:S05]  /*0a70*/  EXIT ;  /* 0x000000000000794d */ /* 0x000fea0003800000 */
.L_x_671:
[----:B------:R-:W1:Y:S01]  /*0a80*/  S2UR UR5, SR_CgaCtaId ;  /* 0x00000000000579c3 */ /* 0x000e620000008800 */
[----:B------:R-:W-:Y:S01]  /*0a90*/  UMOV UR4, 0x400 ;  /* 0x0000040000047882 */ /* 0x000fe20000000000 */
[----:B------:R-:W-:-:S06]  /*0aa0*/  IADD3 R7, PT, PT, R7, -0x1, RZ ;  /* 0xffffffff07077810 */ /* 0x000fcc0007ffe0ff */
[----:B------:R-:W2:Y:S01]  /*0ab0*/  LDC.64 R2, c[0x0][0x380] ;  /* 0x0000e000ff027b82 */ /* 0x000ea20000000a00 */
[----:B-1----:R-:W-:-:S09]  /*0ac0*/  ULEA UR4, UR5, UR4, 0x18 ;  /* 0x0000000405047291 */ /* 0x002fd2000f8ec0ff */
[----:B------:R-:W1:Y:S02]  /*0ad0*/  LDS.64 R8, [UR4] ;  /* 0x00000004ff087984 */ /* 0x000e640008000a00 */
[--C-:B-1----:R-:W-:Y:S02]  /*0ae0*/  IMAD.IADD R9, R9, 0x1, -R8.reuse ;  /* 0x0000000109097824 */ /* 0x102fe400078e0a08 */
[----:B------:R-:W-:Y:S02]  /*0af0*/  IMAD R10, R8, R7, RZ ;  /* 0x00000007080a7224 */ /* 0x000fe400078e02ff */
[----:B------:R-:W-:Y:S01]  /*0b00*/  IMAD.IADD R11, R5, 0x1, -R8 ;  /* 0x00000001050b7824 */ /* 0x000fe200078e0a08 */
[----:B------:R-:W-:-:S04]  /*0b10*/  LEA.HI R9, R9, R9, RZ, 0x1 ;  /* 0x0000000909097211 */ /* 0x000fc800078f08ff */
[----:B--2---:R-:W-:-:S07]  /*0b20*/  SHF.R.S32.HI R7, RZ, 0x1, R9 ;  /* 0x00000001ff077819 */ /* 0x004fce0000011409 */
.L_x_675:
[----:B------:R-:W-:Y:S01]  /*0b30*/  ISETP.GE.AND P0, PT, R11, R7, PT ;  /* 0x000000070b00720c */ /* 0x000fe20003f06270 */
[----:B-1----:R-:W-:Y:S02]  /*0b40*/  IMAD.IADD R13, R10, 0x1, R5 ;  /* 0x000000010a0d7824 */ /* 0x002fe400078e0205 */
[----:B------:R-:W-:Y:S01]  /*0b50*/  IMAD.WIDE R8, R5, 0x4, R2 ;  /* 0x0000000405087825 */ /* 0x000fe200078e0202 */
[----:B------:R-:W-:Y:S02]  /*0b60*/  SEL R12, R6, R14, P0 ;  /* 0x0000000e060c7207 */ /* 0x000fe40000000000 */
[C---:B------:R-:W-:Y:S01]  /*0b70*/  IADD3 R5, PT, PT, R4.reuse, R5, RZ ;  /* 0x0000000504057210 */ /* 0x040fe20007ffe0ff */
[----:B------:R-:W-:Y:S02]  /*0b80*/  IMAD.IADD R11, R4, 0x1, R11 ;  /* 0x00000001040b7824 */ /* 0x000fe400078e020b */
[----:B------:R-:W-:Y:S01]  /*0b90*/  IMAD R13, R7, R12, R13 ;  /* 0x0000000c070d7224 */ /* 0x000fe200078e020d */
[----:B------:R-:W-:-:S04]  /*0ba0*/  ISETP.GE.AND P0, PT, R5, R0, PT ;  /* 0x000000000500720c */ /* 0x000fc80003f06270 */
[----:B------:R1:W-:Y:S09]  /*0bb0*/  STG.E desc[UR36][R8.64], R13 ;  /* 0x0000000d08007986 */ /* 0x0003f2000c101924 */
[----:B------:R-:W-:Y:S05]  /*0bc0*/  @!P0 BRA `(.L_x_675) ;  /* 0xfffffffc00d88947 */ /* 0x000fea000383ffff */
[----:B------:R-:W-:Y:S05]  /*0bd0*/  EXIT ;  /* 0x000000000000794d */ /* 0x000fea0003800000 */
.L_x_676:
        /* <DEDUP_REMOVED lines=10> */
.L_x_712:


//--------------------- .nv.global.init           --------------------------
	.section	.nv.global.init,"aw",@progbits
.nv.global.init:
	.type		$str,@object
	.size		$str,($str$1 - $str)
$str:
        /*0000*/ 	.byte	0x73, 0x65, 0x71, 0x6c, 0x65, 0x6e, 0x20, 0x25, 0x20, 0x28, 0x77, 0x6f, 0x72, 0x6c, 0x64, 0x5f
        /*0010*/ 	.byte	0x73, 0x69, 0x7a, 0x65, 0x20, 0x2a, 0x20, 0x32, 0x29, 0x20, 0x3d, 0x3d, 0x20, 0x30, 0x00
	.type		$str$1,@object
	.size		$str$1,(__unnamed_1 - $str$1)
$str$1:
        /*001f*/ 	.byte	0x2f, 0x74, 0x6d, 0x70, 0x2f, 0x74, 0x65, 0x5f, 0x63, 0x6f, 0x6d, 0x70, 0x69, 0x6c, 0x65, 0x5f
        /*002f*/ 	.byte	0x73, 0x72, 0x63, 0x2f, 0x74, 0x72, 0x61, 0x6e, 0x73, 0x66, 0x6f, 0x72, 0x6d, 0x65, 0x72, 0x5f
        /*003f*/ 	.byte	0x65, 0x6e, 0x67, 0x69, 0x6e, 0x65, 0x2f, 0x63, 0x6f, 0x6d, 0x6d, 0x6f, 0x6e, 0x2f, 0x66, 0x75
        /*004f*/ 	.byte	0x73, 0x65, 0x64, 0x5f, 0x61, 0x74, 0x74, 0x6e, 0x2f, 0x63, 0x6f, 0x6e, 0x74, 0x65, 0x78, 0x74
        /*005f*/ 	.byte	0x5f, 0x70, 0x61, 0x72, 0x61, 0x6c, 0x6c, 0x65, 0x6c, 0x2e, 0x63, 0x75, 0x00
	.type		__unnamed_1,@object
	.size		__unnamed_1,(.L_0 - __unnamed_1)
__unnamed_1:
        /*006c*/ 	.byte	0x76, 0x6f, 0x69, 0x64, 0x20, 0x74, 0x72, 0x61, 0x6e, 0x73, 0x66, 0x6f, 0x72, 0x6d, 0x65, 0x72
        /*007c*/ 	.byte	0x5f, 0x65, 0x6e, 0x67, 0x69, 0x6e, 0x65, 0x3a, 0x3a, 0x63, 0x6f, 0x6e, 0x74, 0x65, 0x78, 0x74
        /*008c*/ 	.byte	0x5f, 0x70, 0x61, 0x72, 0x61, 0x6c, 0x6c, 0x65, 0x6c, 0x3a, 0x3a, 0x74, 0x68, 0x64, 0x5f, 0x70
        /*009c*/ 	.byte	0x61, 0x72, 0x74, 0x69, 0x74, 0x69, 0x6f, 0x6e, 0x5f, 0x69, 0x6e, 0x64, 0x69, 0x63, 0x65, 0x73
        /*00ac*/ 	.byte	0x5f, 0x6b, 0x65, 0x72, 0x6e, 0x65, 0x6c, 0x28, 0x69, 0x6e, 0x74, 0x20, 0x2a, 0x2c, 0x20, 0x69
        /*00bc*/ 	.byte	0x6e, 0x74, 0x20, 0x2a, 0x2c, 0x20, 0x69, 0x6e, 0x74, 0x2c, 0x20, 0x69, 0x6e, 0x74, 0x2c, 0x20
        /*00cc*/ 	.byte	0x69, 0x6e, 0x74, 0x2c, 0x20, 0x69, 0x6e, 0x74, 0x29, 0x00
.L_0:


//--------------------- .nv.shared._ZN18transformer_engine16context_parallel26thd_grad_correction_kernelI13__nv_bfloat16NS0_11CopyFunctorENS0_10AddFunctorIS2_EELi2ELi32EEEvPT_S7_Piiii --------------------------
	.section	.nv.shared._ZN18transformer_engine16context_parallel26thd_grad_correction_kernelI13__nv_bfloat16NS0_11CopyFunctorENS0_10AddFunctorIS2_EELi2ELi32EEEvPT_S7_Piiii,"aw",@nobits
	.sectionflags	@""
	.align	16
	.zero		1024


//--------------------- .nv.shared.reserved.0     --------------------------
	.section	.nv.shared.reserved.0,"aw",@nobits
	.weak		__nv_reservedSMEM_offset_0_alias
	.size		__nv_reservedSMEM_offset_0_alias, 0, 64
	.other		__nv_reservedSMEM_offset_0_alias,@"STO_CUDA_RESERVED_SHARED STV_DEFAULT"
__nv_reservedSMEM_offset_0_alias:
	.zero		0
	.zero		64


//--------------------- .nv.shared._ZN18transformer_engine16context_parallel26thd_grad_correction_kernelI13__nv_bfloat16NS0_10AddFunctorIS2_EENS0_11CopyFunctorELi2ELi32EEEvPT_S7_Piiii --------------------------
	.section	.nv.shared._ZN18transformer_engine16context_parallel26thd_grad_correction_kernelI13__nv_bfloat16NS0_10AddFunctorIS2_EENS0_11CopyFunctorELi2ELi32EEEvPT_S7_Piiii,"aw",@nobits
	.sectionflags	@""
	.align	16
	.zero		1024


//--------------------- .nv.shared._ZN18transformer_engine16context_parallel26thd_grad_correction_kernelI13__nv_bfloat16NS0_12EmptyFunctorENS0_11CopyFunctorELi1ELi32EEEvPT_S6_Piiii --------------------------
	.section	.nv.shared._ZN18transformer_engine16context_parallel26thd_grad_correction_kernelI13__nv_bfloat16NS0_12EmptyFunctorENS0_11CopyFunctorELi1ELi32EEEvPT_S6_Piiii,"aw",@nobits
	.sectionflags	@""
	.align	16
	.zero		1024


//--------------------- .nv.shared._ZN18transformer_engine16context_parallel26thd_grad_correction_kernelI13__nv_bfloat16NS0_12EmptyFunctorENS0_10AddFunctorIS2_EELi1ELi32EEEvPT_S7_Piiii --------------------------
	.section	.nv.shared._ZN18transformer_engine16context_parallel26thd_grad_correction_kernelI13__nv_bfloat16NS0_12EmptyFunctorENS0_10AddFunctorIS2_EELi1ELi32EEEvPT_S7_Piiii,"aw",@nobits
	.sectionflags	@""
	.align	16
	.zero		1024


//--------------------- .nv.shared._ZN18transformer_engine16context_parallel26thd_grad_correction_kernelI13__nv_bfloat16NS0_11CopyFunctorENS0_12EmptyFunctorELi0ELi32EEEvPT_S6_Piiii --------------------------
	.section	.nv.shared._ZN18transformer_engine16context_parallel26thd_grad_correction_kernelI13__nv_bfloat16NS0_11CopyFunctorENS0_12EmptyFunctorELi0ELi32EEEvPT_S6_Piiii,"aw",@nobits
	.sectionflags	@""
	.align	16
	.zero		1024


//--------------------- .nv.shared._ZN18transformer_engine16context_parallel26thd_grad_correction_kernelI13__nv_bfloat16NS0_10AddFunctorIS2_EENS0_12EmptyFunctorELi0ELi32EEEvPT_S7_Piiii --------------------------
	.section	.nv.shared._ZN18transformer_engine16context_parallel26thd_grad_correction_kernelI13__nv_bfloat16NS0_10AddFunctorIS2_EENS0_12EmptyFunctorELi0ELi32EEEvPT_S7_Piiii,"aw",@nobits
	.sectionflags	@""
	.align	16
	.zero		1024


//--------------------- .nv.shared._ZN18transformer_engine16context_parallel26thd_grad_correction_kernelI6__halfNS0_11CopyFunctorENS0_10AddFunctorIS2_EELi2ELi32EEEvPT_S7_Piiii --------------------------
	.section	.nv.shared._ZN18transformer_engine16context_parallel26thd_grad_correction_kernelI6__halfNS0_11CopyFunctorENS0_10AddFunctorIS2_EELi2ELi32EEEvPT_S7_Piiii,"aw",@nobits
	.sectionflags	@""
	.align	16
	.zero		1024


//--------------------- .nv.shared._ZN18transformer_engine16context_parallel26thd_grad_correction_kernelI6__halfNS0_10AddFunctorIS2_EENS0_11CopyFunctorELi2ELi32EEEvPT_S7_Piiii --------------------------
	.section	.nv.shared._ZN18transformer_engine16context_parallel26thd_grad_correction_kernelI6__halfNS0_10AddFunctorIS2_EENS0_11CopyFunctorELi2ELi32EEEvPT_S7_Piiii,"aw",@nobits
	.sectionflags	@""
	.align	16
	.zero		1024


//--------------------- .nv.shared._ZN18transformer_engine16context_parallel26thd_grad_correction_kernelI6__halfNS0_12EmptyFunctorENS0_11CopyFunctorELi1ELi32EEEvPT_S6_Piiii --------------------------
	.section	.nv.shared._ZN18transformer_engine16context_parallel26thd_grad_correction_kernelI6__halfNS0_12EmptyFunctorENS0_11CopyFunctorELi1ELi32EEEvPT_S6_Piiii,"aw",@nobits
	.sectionflags	@""
	.align	16
	.zero		1024


//--------------------- .nv.shared._ZN18transformer_engine16context_parallel26thd_grad_correction_kernelI6__halfNS0_12EmptyFunctorENS0_10AddFunctorIS2_EELi1ELi32EEEvPT_S7_Piiii --------------------------
	.section	.nv.shared._ZN18transformer_engine16context_parallel26thd_grad_correction_kernelI6__halfNS0_12EmptyFunctorENS0_10AddFunctorIS2_EELi1ELi32EEEvPT_S7_Piiii,"aw",@nobits
	.sectionflags	@""
	.align	16
	.zero		1024


//--------------------- .nv.shared._ZN18transformer_engine16context_parallel26thd_grad_correction_kernelI6__halfNS0_11CopyFunctorENS0_12EmptyFunctorELi0ELi32EEEvPT_S6_Piiii --------------------------
	.section	.nv.shared._ZN18transformer_engine16context_parallel26thd_grad_correction_kernelI6__halfNS0_11CopyFunctorENS0_12EmptyFunctorELi0ELi32EEEvPT_S6_Piiii,"aw",@nobits
	.sectionflags	@""
	.align	16
	.zero		1024


//--------------------- .nv.shared._ZN18transformer_engine16context_parallel26thd_grad_correction_kernelI6__halfNS0_10AddFunctorIS2_EENS0_12EmptyFunctorELi0ELi32EEEvPT_S7_Piiii --------------------------
	.section	.nv.shared._ZN18transformer_engine16context_parallel26thd_grad_correction_kernelI6__halfNS0_10AddFunctorIS2_EENS0_12EmptyFunctorELi0ELi32EEEvPT_S7_Piiii,"aw",@nobits
	.sectionflags	@""
	.align	16
	.zero		1024


//--------------------- .nv.shared._ZN18transformer_engine16context_parallel26thd_grad_correction_kernelIfNS0_11CopyFunctorENS0_10AddFunctorIfEELi2ELi32EEEvPT_S6_Piiii --------------------------
	.section	.nv.shared._ZN18transformer_engine16context_parallel26thd_grad_correction_kernelIfNS0_11CopyFunctorENS0_10AddFunctorIfEELi2ELi32EEEvPT_S6_Piiii,"aw",@nobits
	.sectionflags	@""
	.align	16
	.zero		1024


//--------------------- .nv.shared._ZN18transformer_engine16context_parallel26thd_grad_correction_kernelIfNS0_10AddFunctorIfEENS0_11CopyFunctorELi2ELi32EEEvPT_S6_Piiii --------------------------
	.section	.nv.shared._ZN18transformer_engine16context_parallel26thd_grad_correction_kernelIfNS0_10AddFunctorIfEENS0_11CopyFunctorELi2ELi32EEEvPT_S6_Piiii,"aw",@nobits
	.sectionflags	@""
	.align	16
	.zero		1024


//--------------------- .nv.shared._ZN18transformer_engine16context_parallel26thd_grad_correction_kernelIfNS0_12EmptyFunctorENS0_11CopyFunctorELi1ELi32EEEvPT_S5_Piiii --------------------------
	.section	.nv.shared._ZN18transformer_engine16context_parallel26thd_grad_correction_kernelIfNS0_12EmptyFunctorENS0_11CopyFunctorELi1ELi32EEEvPT_S5_Piiii,"aw",@nobits
	.sectionflags	@""
	.align	16
	.zero		1024


//--------------------- .nv.shared._ZN18transformer_engine16context_parallel26thd_grad_correction_kernelIfNS0_12EmptyFunctorENS0_10AddFunctorIfEELi1ELi32EEEvPT_S6_Piiii --------------------------
	.section	.nv.shared._ZN18transformer_engine16context_parallel26thd_grad_correction_kernelIfNS0_12EmptyFunctorENS0_10AddFunctorIfEELi1ELi32EEEvPT_S6_Piiii,"aw",@nobits
	.sectionflags	@""
	.align	16
	.zero		1024


//--------------------- .nv.shared._ZN18transformer_engine16context_parallel26thd_grad_correction_kernelIfNS0_11CopyFunctorENS0_12EmptyFunctorELi0ELi32EEEvPT_S5_Piiii --------------------------
	.section	.nv.shared._ZN18transformer_engine16context_parallel26thd_grad_correction_kernelIfNS0_11CopyFunctorENS0_12EmptyFunctorELi0ELi32EEEvPT_S5_Piiii,"aw",@nobits
	.sectionflags	@""
	.align	16
	.zero		1024


//--------------------- .nv.shared._ZN18transformer_engine16context_parallel26thd_grad_correction_kernelIfNS0_10AddFunctorIfEENS0_12EmptyFunctorELi0ELi32EEEvPT_S6_Piiii --------------------------
	.section	.nv.shared._ZN18transformer_engine16context_parallel26thd_grad_correction_kernelIfNS0_10AddFunctorIfEENS0_12EmptyFunctorELi0ELi32EEEvPT_S6_Piiii,"aw",@nobits
	.sectionflags	@""
	.align	16
	.zero		1024


//--------------------- .nv.shared._ZN18transformer_engine16context_parallel25thd_out_correction_kernelI13__nv_bfloat16Li0ELi16ELb0EEEvPT_S4_PfS5_Piiiiii --------------------------
	.section	.nv.shared._ZN18transformer_engine16context_parallel25thd_out_correction_kernelI13__nv_bfloat16Li0ELi16ELb0EEEvPT_S4_PfS5_Piiiiii,"aw",@nobits
	.sectionflags	@""
	.align	16
	.zero		1024


//--------------------- .nv.shared._ZN18transformer_engine16context_parallel25thd_out_correction_kernelI13__nv_bfloat16Li0ELi16ELb1EEEvPT_S4_PfS5_Piiiiii --------------------------
	.section	.nv.shared._ZN18transformer_engine16context_parallel25thd_out_correction_kernelI13__nv_bfloat16Li0ELi16ELb1EEEvPT_S4_PfS5_Piiiiii,"aw",@nobits
	.sectionflags	@""
	.align	16
	.zero		1024


//--------------------- .nv.shared._ZN18transformer_engine16context_parallel25thd_out_correction_kernelI6__halfLi0ELi16ELb0EEEvPT_S4_PfS5_Piiiiii --------------------------
	.section	.nv.shared._ZN18transformer_engine16context_parallel25thd_out_correction_kernelI6__halfLi0ELi16ELb0EEEvPT_S4_PfS5_Piiiiii,"aw",@nobits
	.sectionflags	@""
	.align	16
	.zero		1024


//--------------------- .nv.shared._ZN18transformer_engine16context_parallel25thd_out_correction_kernelI6__halfLi0ELi16ELb1EEEvPT_S4_PfS5_Piiiiii --------------------------
	.section	.nv.shared._ZN18transformer_engine16context_parallel25thd_out_correction_kernelI6__halfLi0ELi16ELb1EEEvPT_S4_PfS5_Piiiiii,"aw",@nobits
	.sectionflags	@""
	.align	16
	.zero		1024


//--------------------- .nv.shared._ZN18transformer_engine16context_parallel25thd_out_correction_kernelIfLi0ELi16ELb0EEEvPT_S3_PfS4_Piiiiii --------------------------
	.section	.nv.shared._ZN18transformer_engine16context_parallel25thd_out_correction_kernelIfLi0ELi16ELb0EEEvPT_S3_PfS4_Piiiiii,"aw",@nobits
	.sectionflags	@""
	.align	16
	.zero		1024


//--------------------- .nv.shared._ZN18transformer_engine16context_parallel25thd_out_correction_kernelIfLi0ELi16ELb1EEEvPT_S3_PfS4_Piiiiii --------------------------
	.section	.nv.shared._ZN18transformer_engine16context_parallel25thd_out_correction_kernelIfLi0ELi16ELb1EEEvPT_S3_PfS4_Piiiiii,"aw",@nobits
	.sectionflags	@""
	.align	16
	.zero		1024


//--------------------- .nv.shared._ZN18transformer_engine16context_parallel25thd_out_correction_kernelI13__nv_bfloat16Li1ELi16ELb0EEEvPT_S4_PfS5_Piiiiii --------------------------
	.section	.nv.shared._ZN18transformer_engine16context_parallel25thd_out_correction_kernelI13__nv_bfloat16Li1ELi16ELb0EEEvPT_S4_PfS5_Piiiiii,"aw",@nobits
	.sectionflags	@""
	.align	16
	.zero		1024


//--------------------- .nv.shared._ZN18transformer_engine16context_parallel25thd_out_correction_kernelI13__nv_bfloat16Li1ELi16ELb1EEEvPT_S4_PfS5_Piiiiii --------------------------
	.section	.nv.shared._ZN18transformer_engine16context_parallel25thd_out_correction_kernelI13__nv_bfloat16Li1ELi16ELb1EEEvPT_S4_PfS5_Piiiiii,"aw",@nobits
	.sectionflags	@""
	.align	16
	.zero		1024


//--------------------- .nv.shared._ZN18transformer_engine16context_parallel25thd_out_correction_kernelI6__halfLi1ELi16ELb0EEEvPT_S4_PfS5_Piiiiii --------------------------
	.section	.nv.shared._ZN18transformer_engine16context_parallel25thd_out_correction_kernelI6__halfLi1ELi16ELb0EEEvPT_S4_PfS5_Piiiiii,"aw",@nobits
	.sectionflags	@""
	.align	16
	.zero		1024


//--------------------- .nv.shared._ZN18transformer_engine16context_parallel25thd_out_correction_kernelI6__halfLi1ELi16ELb1EEEvPT_S4_PfS5_Piiiiii --------------------------
	.section	.nv.shared._ZN18transformer_engine16context_parallel25thd_out_correction_kernelI6__halfLi1ELi16ELb1EEEvPT_S4_PfS5_Piiiiii,"aw",@nobits
	.sectionflags	@""
	.align	16
	.zero		1024


//--------------------- .nv.shared._ZN18transformer_engine16context_parallel25thd_out_correction_kernelIfLi1ELi16ELb0EEEvPT_S3_PfS4_Piiiiii --------------------------
	.section	.nv.shared._ZN18transformer_engine16context_parallel25thd_out_correction_kernelIfLi1ELi16ELb0EEEvPT_S3_PfS4_Piiiiii,"aw",@nobits
	.sectionflags	@""
	.align	16
	.zero		1024


//--------------------- .nv.shared._ZN18transformer_engine16context_parallel25thd_out_correction_kernelIfLi1ELi16ELb1EEEvPT_S3_PfS4_Piiiiii --------------------------
	.section	.nv.shared._ZN18transformer_engine16context_parallel25thd_out_correction_kernelIfLi1ELi16ELb1EEEvPT_S3_PfS4_Piiiiii,"aw",@nobits
	.sectionflags	@""
	.align	16
	.zero		1024


//--------------------- .nv.shared._ZN18transformer_engine16context_parallel14thd_lse_kernelILb0ENS0_14ReadLseFunctorEEEvPfS3_Piiiii --------------------------
	.section	.nv.shared._ZN18transformer_engine16context_parallel14thd_lse_kernelILb0ENS0_14ReadLseFunctorEEEvPfS3_Piiiii,"aw",@nobits
	.sectionflags	@""
	.align	16
	.zero		1024


//--------------------- .nv.shared._ZN18transformer_engine16context_parallel14thd_lse_kernelILb1ENS0_14ReadLseFunctorEEEvPfS3_Piiiii --------------------------
	.section	.nv.shared._ZN18transformer_engine16context_parallel14thd_lse_kernelILb1ENS0_14ReadLseFunctorEEEvPfS3_Piiiii,"aw",@nobits
	.sectionflags	@""
	.align	16
	.zero		1024


//--------------------- .nv.shared._ZN18transformer_engine16context_parallel14thd_lse_kernelILb0ENS0_20LseCorrectionFunctorEEEvPfS3_Piiiii --------------------------
	.section	.nv.shared._ZN18transformer_engine16context_parallel14thd_lse_kernelILb0ENS0_20LseCorrectionFunctorEEEvPfS3_Piiiii,"aw",@nobits
	.sectionflags	@""
	.align	16
	.zero		1024


//--------------------- .nv.shared._ZN18transformer_engine16context_parallel14thd_lse_kernelILb1ENS0_20LseCorrectionFunctorEEEvPfS3_Piiiii --------------------------
	.section	.nv.shared._ZN18transformer_engine16context_parallel14thd_lse_kernelILb1ENS0_20LseCorrectionFunctorEEEvPfS3_Piiiii,"aw",@nobits
	.sectionflags	@""
	.align	16
	.zero		1024


//--------------------- .nv.shared._ZN18transformer_engine16context_parallel27thd_read_half_tensor_kernelEPvS1_Piiiii --------------------------
	.section	.nv.shared._ZN18transformer_engine16context_parallel27thd_read_half_tensor_kernelEPvS1_Piiiii,"aw",@nobits
	.sectionflags	@""
	.align	16
	.zero		1024


//--------------------- .nv.shared._ZN18transformer_engine16context_parallel28thd_partition_indices_kernelEPiS1_iiii --------------------------
	.section	.nv.shared._ZN18transformer_engine16context_parallel28thd_partition_indices_kernelEPiS1_iiii,"aw",@nobits
	.sectionflags	@""
	.align	16
	.zero		1024


//--------------------- .nv.constant0._ZN18transformer_engine16context_parallel26thd_grad_correction_kernelI13__nv_bfloat16NS0_11CopyFunctorENS0_10AddFunctorIS2_EELi2ELi32EEEvPT_S7_Piiii --------------------------
	.section	.nv.constant0._ZN18transformer_engine16context_parallel26thd_grad_correction_kernelI13__nv_bfloat16NS0_11CopyFunctorENS0_10AddFunctorIS2_EELi2ELi32EEEvPT_S7_Piiii,"a",@progbits
	.sectionflags	@""
	.align	4
.nv.constant0._ZN18transformer_engine16context_parallel26thd_grad_correction_kernelI13__nv_bfloat16NS0_11CopyFunctorENS0_10AddFunctorIS2_EELi2ELi32EEEvPT_S7_Piiii:
	.zero		932


//--------------------- .nv.constant0._ZN18transformer_engine16context_parallel26thd_grad_correction_kernelI13__nv_bfloat16NS0_10AddFunctorIS2_EENS0_11CopyFunctorELi2ELi32EEEvPT_S7_Piiii --------------------------
	.section	.nv.constant0._ZN18transformer_engine16context_parallel26thd_grad_correction_kernelI13__nv_bfloat16NS0_10AddFunctorIS2_EENS0_11CopyFunctorELi2ELi32EEEvPT_S7_Piiii,"a",@progbits
	.sectionflags	@""
	.align	4
.nv.constant0._ZN18transformer_engine16context_parallel26thd_grad_correction_kernelI13__nv_bfloat16NS0_10AddFunctorIS2_EENS0_11CopyFunctorELi2ELi32EEEvPT_S7_Piiii:
	.zero		932


//--------------------- .nv.constant0._ZN18transformer_engine16context_parallel26thd_grad_correction_kernelI13__nv_bfloat16NS0_12EmptyFunctorENS0_11CopyFunctorELi1ELi32EEEvPT_S6_Piiii --------------------------
	.section	.nv.constant0._ZN18transformer_engine16context_parallel26thd_grad_correction_kernelI13__nv_bfloat16NS0_12EmptyFunctorENS0_11CopyFunctorELi1ELi32EEEvPT_S6_Piiii,"a",@progbits
	.sectionflags	@""
	.align	4
.nv.constant0._ZN18transformer_engine16context_parallel26thd_grad_correction_kernelI13__nv_bfloat16NS0_12EmptyFunctorENS0_11CopyFunctorELi1ELi32EEEvPT_S6_Piiii:
	.zero		932


//--------------------- .nv.constant0._ZN18transformer_engine16context_parallel26thd_grad_correction_kernelI13__nv_bfloat16NS0_12EmptyFunctorENS0_10AddFunctorIS2_EELi1ELi32EEEvPT_S7_Piiii --------------------------
	.section	.nv.constant0._ZN18transformer_engine16context_parallel26thd_grad_correction_kernelI13__nv_bfloat16NS0_12EmptyFunctorENS0_10AddFunctorIS2_EELi1ELi32EEEvPT_S7_Piiii,"a",@progbits
	.sectionflags	@""
	.align	4
.nv.constant0._ZN18transformer_engine16context_parallel26thd_grad_correction_kernelI13__nv_bfloat16NS0_12EmptyFunctorENS0_10AddFunctorIS2_EELi1ELi32EEEvPT_S7_Piiii:
	.zero		932


//--------------------- .nv.constant0._ZN18transformer_engine16context_parallel26thd_grad_correction_kernelI13__nv_bfloat16NS0_11CopyFunctorENS0_12EmptyFunctorELi0ELi32EEEvPT_S6_Piiii --------------------------
	.section	.nv.constant0._ZN18transformer_engine16context_parallel26thd_grad_correction_kernelI13__nv_bfloat16NS0_11CopyFunctorENS0_12EmptyFunctorELi0ELi32EEEvPT_S6_Piiii,"a",@progbits
	.sectionflags	@""
	.align	4
.nv.constant0._ZN18transformer_engine16context_parallel26thd_grad_correction_kernelI13__nv_bfloat16NS0_11CopyFunctorENS0_12EmptyFunctorELi0ELi32EEEvPT_S6_Piiii:
	.zero		932


//--------------------- .nv.constant0._ZN18transformer_engine16context_parallel26thd_grad_correction_kernelI13__nv_bfloat16NS0_10AddFunctorIS2_EENS0_12EmptyFunctorELi0ELi32EEEvPT_S7_Piiii --------------------------
	.section	.nv.constant0._ZN18transformer_engine16context_parallel26thd_grad_correction_kernelI13__nv_bfloat16NS0_10AddFunctorIS2_EENS0_12EmptyFunctorELi0ELi32EEEvPT_S7_Piiii,"a",@progbits
	.sectionflags	@""
	.align	4
.nv.constant0._ZN18transformer_engine16context_parallel26thd_grad_correction_kernelI13__nv_bfloat16NS0_10AddFunctorIS2_EENS0_12EmptyFunctorELi0ELi32EEEvPT_S7_Piiii:
	.zero		932


//--------------------- .nv.constant0._ZN18transformer_engine16context_parallel26thd_grad_correction_kernelI6__halfNS0_11CopyFunctorENS0_10AddFunctorIS2_EELi2ELi32EEEvPT_S7_Piiii --------------------------
	.section	.nv.constant0._ZN18transformer_engine16context_parallel26thd_grad_correction_kernelI6__halfNS0_11CopyFunctorENS0_10AddFunctorIS2_EELi2ELi32EEEvPT_S7_Piiii,"a",@progbits
	.sectionflags	@""
	.align	4
.nv.constant0._ZN18transformer_engine16context_parallel26thd_grad_correction_kernelI6__halfNS0_11CopyFunctorENS0_10AddFunctorIS2_EELi2ELi32EEEvPT_S7_Piiii:
	.zero		932


//--------------------- .nv.constant0._ZN18transformer_engine16context_parallel26thd_grad_correction_kernelI6__halfNS0_10AddFunctorIS2_EENS0_11CopyFunctorELi2ELi32EEEvPT_S7_Piiii --------------------------
	.section	.nv.constant0._ZN18transformer_engine16context_parallel26thd_grad_correction_kernelI6__halfNS0_10AddFunctorIS2_EENS0_11CopyFunctorELi2ELi32EEEvPT_S7_Piiii,"a",@progbits
	.sectionflags	@""
	.align	4
.nv.constant0._ZN18transformer_engine16context_parallel26thd_grad_correction_kernelI6__halfNS0_10AddFunctorIS2_EENS0_11CopyFunctorELi2ELi32EEEvPT_S7_Piiii:
	.zero		932


//--------------------- .nv.constant0._ZN18transformer_engine16context_parallel26thd_grad_correction_kernelI6__halfNS0_12EmptyFunctorENS0_11CopyFunctorELi1ELi32EEEvPT_S6_Piiii --------------------------
	.section	.nv.constant0._ZN18transformer_engine16context_parallel26thd_grad_correction_kernelI6__halfNS0_12EmptyFunctorENS0_11CopyFunctorELi1ELi32EEEvPT_S6_Piiii,"a",@progbits
	.sectionflags	@""
	.align	4
.nv.constant0._ZN18transformer_engine16context_parallel26thd_grad_correction_kernelI6__halfNS0_12EmptyFunctorENS0_11CopyFunctorELi1ELi32EEEvPT_S6_Piiii:
	.zero		932


//--------------------- .nv.constant0._ZN18transformer_engine16context_parallel26thd_grad_correction_kernelI6__halfNS0_12EmptyFunctorENS0_10AddFunctorIS2_EELi1ELi32EEEvPT_S7_Piiii --------------------------
	.section	.nv.constant0._ZN18transformer_engine16context_parallel26thd_grad_correction_kernelI6__halfNS0_12EmptyFunctorENS0_10AddFunctorIS2_EELi1ELi32EEEvPT_S7_Piiii,"a",@progbits
	.sectionflags	@""
	.align	4
.nv.constant0._ZN18transformer_engine16context_parallel26thd_grad_correction_kernelI6__halfNS0_12EmptyFunctorENS0_10AddFunctorIS2_EELi1ELi32EEEvPT_S7_Piiii:
	.zero		932


//--------------------- .nv.constant0._ZN18transformer_engine16context_parallel26thd_grad_correction_kernelI6__halfNS0_11CopyFunctorENS0_12EmptyFunctorELi0ELi32EEEvPT_S6_Piiii --------------------------
	.section	.nv.constant0._ZN18transformer_engine16context_parallel26thd_grad_correction_kernelI6__halfNS0_11CopyFunctorENS0_12EmptyFunctorELi0ELi32EEEvPT_S6_Piiii,"a",@progbits
	.sectionflags	@""
	.align	4
.nv.constant0._ZN18transformer_engine16context_parallel26thd_grad_correction_kernelI6__halfNS0_11CopyFunctorENS0_12EmptyFunctorELi0ELi32EEEvPT_S6_Piiii:
	.zero		932


//--------------------- .nv.constant0._ZN18transformer_engine16context_parallel26thd_grad_correction_kernelI6__halfNS0_10AddFunctorIS2_EENS0_12EmptyFunctorELi0ELi32EEEvPT_S7_Piiii --------------------------
	.section	.nv.constant0._ZN18transformer_engine16context_parallel26thd_grad_correction_kernelI6__halfNS0_10AddFunctorIS2_EENS0_12EmptyFunctorELi0ELi32EEEvPT_S7_Piiii,"a",@progbits
	.sectionflags	@""
	.align	4
.nv.constant0._ZN18transformer_engine16context_parallel26thd_grad_correction_kernelI6__halfNS0_10AddFunctorIS2_EENS0_12EmptyFunctorELi0ELi32EEEvPT_S7_Piiii:
	.zero		932


//--------------------- .nv.constant0._ZN18transformer_engine16context_parallel26thd_grad_correction_kernelIfNS0_11CopyFunctorENS0_10AddFunctorIfEELi2ELi32EEEvPT_S6_Piiii --------------------------
	.section	.nv.constant0._ZN18transformer_engine16context_parallel26thd_grad_correction_kernelIfNS0_11CopyFunctorENS0_10AddFunctorIfEELi2ELi32EEEvPT_S6_Piiii,"a",@progbits
	.sectionflags	@""
	.align	4
.nv.constant0._ZN18transformer_engine16context_parallel26thd_grad_correction_kernelIfNS0_11CopyFunctorENS0_10AddFunctorIfEELi2ELi32EEEvPT_S6_Piiii:
	.zero		932


//--------------------- .nv.constant0._ZN18transformer_engine16context_parallel26thd_grad_correction_kernelIfNS0_10AddFunctorIfEENS0_11CopyFunctorELi2ELi32EEEvPT_S6_Piiii --------------------------
	.section	.nv.constant0._ZN18transformer_engine16context_parallel26thd_grad_correction_kernelIfNS0_10AddFunctorIfEENS0_11CopyFunctorELi2ELi32EEEvPT_S6_Piiii,"a",@progbits
	.sectionflags	@""
	.align	4
.nv.constant0._ZN18transformer_engine16context_parallel26thd_grad_correction_kernelIfNS0_10AddFunctorIfEENS0_11CopyFunctorELi2ELi32EEEvPT_S6_Piiii:
	.zero		932


//--------------------- .nv.constant0._ZN18transformer_engine16context_parallel26thd_grad_correction_kernelIfNS0_12EmptyFunctorENS0_11CopyFunctorELi1ELi32EEEvPT_S5_Piiii --------------------------
	.section	.nv.constant0._ZN18transformer_engine16context_parallel26thd_grad_correction_kernelIfNS0_12EmptyFunctorENS0_11CopyFunctorELi1ELi32EEEvPT_S5_Piiii,"a",@progbits
	.sectionflags	@""
	.align	4
.nv.constant0._ZN18transformer_engine16context_parallel26thd_grad_correction_kernelIfNS0_12EmptyFunctorENS0_11CopyFunctorELi1ELi32EEEvPT_S5_Piiii:
	.zero		932


//--------------------- .nv.constant0._ZN18transformer_engine16context_parallel26thd_grad_correction_kernelIfNS0_12EmptyFunctorENS0_10AddFunctorIfEELi1ELi32EEEvPT_S6_Piiii --------------------------
	.section	.nv.constant0._ZN18transformer_engine16context_parallel26thd_grad_correction_kernelIfNS0_12EmptyFunctorENS0_10AddFunctorIfEELi1ELi32EEEvPT_S6_Piiii,"a",@progbits
	.sectionflags	@""
	.align	4
.nv.constant0._ZN18transformer_engine16context_parallel26thd_grad_correction_kernelIfNS0_12EmptyFunctorENS0_10AddFunctorIfEELi1ELi32EEEvPT_S6_Piiii:
	.zero		932


//--------------------- .nv.constant0._ZN18transformer_engine16context_parallel26thd_grad_correction_kernelIfNS0_11CopyFunctorENS0_12EmptyFunctorELi0ELi32EEEvPT_S5_Piiii --------------------------
	.section	.nv.constant0._ZN18transformer_engine16context_parallel26thd_grad_correction_kernelIfNS0_11CopyFunctorENS0_12EmptyFunctorELi0ELi32EEEvPT_S5_Piiii,"a",@progbits
	.sectionflags	@""
	.align	4
.nv.constant0._ZN18transformer_engine16context_parallel26thd_grad_correction_kernelIfNS0_11CopyFunctorENS0_12EmptyFunctorELi0ELi32EEEvPT_S5_Piiii:
	.zero		932


//--------------------- .nv.constant0._ZN18transformer_engine16context_parallel26thd_grad_correction_kernelIfNS0_10AddFunctorIfEENS0_12EmptyFunctorELi0ELi32EEEvPT_S6_Piiii --------------------------
	.section	.nv.constant0._ZN18transformer_engine16context_parallel26thd_grad_correction_kernelIfNS0_10AddFunctorIfEENS0_12EmptyFunctorELi0ELi32EEEvPT_S6_Piiii,"a",@progbits
	.sectionflags	@""
	.align	4
.nv.constant0._ZN18transformer_engine16context_parallel26thd_grad_correction_kernelIfNS0_10AddFunctorIfEENS0_12EmptyFunctorELi0ELi32EEEvPT_S6_Piiii:
	.zero		932


//--------------------- .nv.constant0._ZN18transformer_engine16context_parallel25thd_out_correction_kernelI13__nv_bfloat16Li0ELi16ELb0EEEvPT_S4_PfS5_Piiiiii --------------------------
	.section	.nv.constant0._ZN18transformer_engine16context_parallel25thd_out_correction_kernelI13__nv_bfloat16Li0ELi16ELb0EEEvPT_S4_PfS5_Piiiiii,"a",@progbits
	.sectionflags	@""
	.align	4
.nv.constant0._ZN18transformer_engine16context_parallel25thd_out_correction_kernelI13__nv_bfloat16Li0ELi16ELb0EEEvPT_S4_PfS5_Piiiiii:
	.zero		956


//--------------------- .nv.constant0._ZN18transformer_engine16context_parallel25thd_out_correction_kernelI13__nv_bfloat16Li0ELi16ELb1EEEvPT_S4_PfS5_Piiiiii --------------------------
	.section	.nv.constant0._ZN18transformer_engine16context_parallel25thd_out_correction_kernelI13__nv_bfloat16Li0ELi16ELb1EEEvPT_S4_PfS5_Piiiiii,"a",@progbits
	.sectionflags	@""
	.align	4
.nv.constant0._ZN18transformer_engine16context_parallel25thd_out_correction_kernelI13__nv_bfloat16Li0ELi16ELb1EEEvPT_S4_PfS5_Piiiiii:
	.zero		956


//--------------------- .nv.constant0._ZN18transformer_engine16context_parallel25thd_out_correction_kernelI6__halfLi0ELi16ELb0EEEvPT_S4_PfS5_Piiiiii --------------------------
	.section	.nv.constant0._ZN18transformer_engine16context_parallel25thd_out_correction_kernelI6__halfLi0ELi16ELb0EEEvPT_S4_PfS5_Piiiiii,"a",@progbits
	.sectionflags	@""
	.align	4
.nv.constant0._ZN18transformer_engine16context_parallel25thd_out_correction_kernelI6__halfLi0ELi16ELb0EEEvPT_S4_PfS5_Piiiiii:
	.zero		956


//--------------------- .nv.constant0._ZN18transformer_engine16context_parallel25thd_out_correction_kernelI6__halfLi0ELi16ELb1EEEvPT_S4_PfS5_Piiiiii --------------------------
	.section	.nv.constant0._ZN18transformer_engine16context_parallel25thd_out_correction_kernelI6__halfLi0ELi16ELb1EEEvPT_S4_PfS5_Piiiiii,"a",@progbits
	.sectionflags	@""
	.align	4
.nv.constant0._ZN18transformer_engine16context_parallel25thd_out_correction_kernelI6__halfLi0ELi16ELb1EEEvPT_S4_PfS5_Piiiiii:
	.zero		956


//--------------------- .nv.constant0._ZN18transformer_engine16context_parallel25thd_out_correction_kernelIfLi0ELi16ELb0EEEvPT_S3_PfS4_Piiiiii --------------------------
	.section	.nv.constant0._ZN18transformer_engine16context_parallel25thd_out_correction_kernelIfLi0ELi16ELb0EEEvPT_S3_PfS4_Piiiiii,"a",@progbits
	.sectionflags	@""
	.align	4
.nv.constant0._ZN18transformer_engine16context_parallel25thd_out_correction_kernelIfLi0ELi16ELb0EEEvPT_S3_PfS4_Piiiiii:
	.zero		956


//--------------------- .nv.constant0._ZN18transformer_engine16context_parallel25thd_out_correction_kernelIfLi0ELi16ELb1EEEvPT_S3_PfS4_Piiiiii --------------------------
	.section	.nv.constant0._ZN18transformer_engine16context_parallel25thd_out_correction_kernelIfLi0ELi16ELb1EEEvPT_S3_PfS4_Piiiiii,"a",@progbits
	.sectionflags	@""
	.align	4
.nv.constant0._ZN18transformer_engine16context_parallel25thd_out_correction_kernelIfLi0ELi16ELb1EEEvPT_S3_PfS4_Piiiiii:
	.zero		956


//--------------------- .nv.constant0._ZN18transformer_engine16context_parallel25thd_out_correction_kernelI13__nv_bfloat16Li1ELi16ELb0EEEvPT_S4_PfS5_Piiiiii --------------------------
	.section	.nv.constant0._ZN18transformer_engine16context_parallel25thd_out_correction_kernelI13__nv_bfloat16Li1ELi16ELb0EEEvPT_S4_PfS5_Piiiiii,"a",@progbits
	.sectionflags	@""
	.align	4
.nv.constant0._ZN18transformer_engine16context_parallel25thd_out_correction_kernelI13__nv_bfloat16Li1ELi16ELb0EEEvPT_S4_PfS5_Piiiiii:
	.zero		956


//--------------------- .nv.constant0._ZN18transformer_engine16context_parallel25thd_out_correction_kernelI13__nv_bfloat16Li1ELi16ELb1EEEvPT_S4_PfS5_Piiiiii --------------------------
	.section	.nv.constant0._ZN18transformer_engine16context_parallel25thd_out_correction_kernelI13__nv_bfloat16Li1ELi16ELb1EEEvPT_S4_PfS5_Piiiiii,"a",@progbits
	.sectionflags	@""
	.align	4
.nv.constant0._ZN18transformer_engine16context_parallel25thd_out_correction_kernelI13__nv_bfloat16Li1ELi16ELb1EEEvPT_S4_PfS5_Piiiiii:
	.zero		956


//--------------------- .nv.constant0._ZN18transformer_engine16context_parallel25thd_out_correction_kernelI6__halfLi1ELi16ELb0EEEvPT_S4_PfS5_Piiiiii --------------------------
	.section	.nv.constant0._ZN18transformer_engine16context_parallel25thd_out_correction_kernelI6__halfLi1ELi16ELb0EEEvPT_S4_PfS5_Piiiiii,"a",@progbits
	.sectionflags	@""
	.align	4
.nv.constant0._ZN18transformer_engine16context_parallel25thd_out_correction_kernelI6__halfLi1ELi16ELb0EEEvPT_S4_PfS5_Piiiiii:
	.zero		956


//--------------------- .nv.constant0._ZN18transformer_engine16context_parallel25thd_out_correction_kernelI6__halfLi1ELi16ELb1EEEvPT_S4_PfS5_Piiiiii --------------------------
	.section	.nv.constant0._ZN18transformer_engine16context_parallel25thd_out_correction_kernelI6__halfLi1ELi16ELb1EEEvPT_S4_PfS5_Piiiiii,"a",@progbits
	.sectionflags	@""
	.align	4
.nv.constant0._ZN18transformer_engine16context_parallel25thd_out_correction_kernelI6__halfLi1ELi16ELb1EEEvPT_S4_PfS5_Piiiiii:
	.zero		956


//--------------------- .nv.constant0._ZN18transformer_engine16context_parallel25thd_out_correction_kernelIfLi1ELi16ELb0EEEvPT_S3_PfS4_Piiiiii --------------------------
	.section	.nv.constant0._ZN18transformer_engine16context_parallel25thd_out_correction_kernelIfLi1ELi16ELb0EEEvPT_S3_PfS4_Piiiiii,"a",@progbits
	.sectionflags	@""
	.align	4
.nv.constant0._ZN18transformer_engine16context_parallel25thd_out_correction_kernelIfLi1ELi16ELb0EEEvPT_S3_PfS4_Piiiiii:
	.zero		956


//--------------------- .nv.constant0._ZN18transformer_engine16context_parallel25thd_out_correction_kernelIfLi1ELi16ELb1EEEvPT_S3_PfS4_Piiiiii --------------------------
	.section	.nv.constant0._ZN18transformer_engine16context_parallel25thd_out_correction_kernelIfLi1ELi16ELb1EEEvPT_S3_PfS4_Piiiiii,"a",@progbits
	.sectionflags	@""
	.align	4
.nv.constant0._ZN18transformer_engine16context_parallel25thd_out_correction_kernelIfLi1ELi16ELb1EEEvPT_S3_PfS4_Piiiiii:
	.zero		956


//--------------------- .nv.constant0._ZN18transformer_engine16context_parallel14thd_lse_kernelILb0ENS0_14ReadLseFunctorEEEvPfS3_Piiiii --------------------------
	.section	.nv.constant0._ZN18transformer_engine16context_parallel14thd_lse_kernelILb0ENS0_14ReadLseFunctorEEEvPfS3_Piiiii,"a",@progbits
	.sectionflags	@""
	.align	4
.nv.constant0._ZN18transformer_engine16context_parallel14thd_lse_kernelILb0ENS0_14ReadLseFunctorEEEvPfS3_Piiiii:
	.zero		936


//--------------------- .nv.constant0._ZN18transformer_engine16context_parallel14thd_lse_kernelILb1ENS0_14ReadLseFunctorEEEvPfS3_Piiiii --------------------------
	.section	.nv.constant0._ZN18transformer_engine16context_parallel14thd_lse_kernelILb1ENS0_14ReadLseFunctorEEEvPfS3_Piiiii,"a",@progbits
	.sectionflags	@""
	.align	4
.nv.constant0._ZN18transformer_engine16context_parallel14thd_lse_kernelILb1ENS0_14ReadLseFunctorEEEvPfS3_Piiiii:
	.zero		936


//--------------------- .nv.constant0._ZN18transformer_engine16context_parallel14thd_lse_kernelILb0ENS0_20LseCorrectionFunctorEEEvPfS3_Piiiii --------------------------
	.section	.nv.constant0._ZN18transformer_engine16context_parallel14thd_lse_kernelILb0ENS0_20LseCorrectionFunctorEEEvPfS3_Piiiii,"a",@progbits
	.sectionflags	@""
	.align	4
.nv.constant0._ZN18transformer_engine16context_parallel14thd_lse_kernelILb0ENS0_20LseCorrectionFunctorEEEvPfS3_Piiiii:
	.zero		936


//--------------------- .nv.constant0._ZN18transformer_engine16context_parallel14thd_lse_kernelILb1ENS0_20LseCorrectionFunctorEEEvPfS3_Piiiii --------------------------
	.section	.nv.constant0._ZN18transformer_engine16context_parallel14thd_lse_kernelILb1ENS0_20LseCorrectionFunctorEEEvPfS3_Piiiii,"a",@progbits
	.sectionflags	@""
	.align	4
.nv.constant0._ZN18transformer_engine16context_parallel14thd_lse_kernelILb1ENS0_20LseCorrectionFunctorEEEvPfS3_Piiiii:
	.zero		936


//--------------------- .nv.constant0._ZN18transformer_engine16context_parallel27thd_read_half_tensor_kernelEPvS1_Piiiii --------------------------
	.section	.nv.constant0._ZN18transformer_engine16context_parallel27thd_read_half_tensor_kernelEPvS1_Piiiii,"a",@progbits
	.sectionflags	@""
	.align	4
.nv.constant0._ZN18transformer_engine16context_parallel27thd_read_half_tensor_kernelEPvS1_Piiiii:
	.zero		936


//--------------------- .nv.constant0._ZN18transformer_engine16context_parallel28thd_partition_indices_kernelEPiS1_iiii --------------------------
	.section	.nv.constant0._ZN18transformer_engine16context_parallel28thd_partition_indices_kernelEPiS1_iiii,"a",@progbits
	.sectionflags	@""
	.align	4
.nv.constant0._ZN18transformer_engine16context_parallel28thd_partition_indices_kernelEPiS1_iiii:
	.zero		928


//--------------------- SYMBOLS --------------------------

	.type		.nv.reservedSmem.offset0,@object
	.size		.nv.reservedSmem.offset0,0x4
	.type		.nv.reservedSmem.cap,@object
	.size		.nv.reservedSmem.cap,0x4
	.type		__assertfail,@function
